	.target	sm_80

	.elftype	@"ET_EXEC"


//--------------------- .note.nv.tkinfo           --------------------------
	.section	.note.nv.tkinfo,"",@"SHT_NOTE"
	.sectionflags	@"SHF_NOTE_NV_TKINFO"
	.tkinfo
        /*0018*/ 	.word	0x00000002
        /*0030*/ 	.string	""
        /*0030*/ 	.string	"ptxas"
        /*0030*/ 	.string	"Cuda compilation tools, release 13.0, V13.0.88"
        /*0030*/ 	.string	"Build cuda_13.0.r13.0/compiler.36424714_0"
        /*0030*/ 	.string	"-arch sm_80 -m 64 "



//--------------------- .note.nv.cuinfo           --------------------------
	.section	.note.nv.cuinfo,"",@"SHT_NOTE"
	.sectionflags	@"SHF_NOTE_NV_CUINFO"
        /*0018*/ 	.short	0x0002
        /*001a*/ 	.short	0x0050
        /*001c*/ 	.short	0x0082
	.zero		2


//--------------------- .nv.info                  --------------------------
	.section	.nv.info,"",@"SHT_CUDA_INFO"
	.align	4


	//----- nvinfo : EIATTR_REGCOUNT
	.align		4
        /*0000*/ 	.byte	0x04, 0x2f
        /*0002*/ 	.short	(.L_29 - .L_28)
	.align		4
.L_28:
        /*0004*/ 	.word	index@(_Z30focal_loss_forward_cuda_kernelILb0ELi2EdldfEvPT4_PT1_PKS2_PKT2_PKflllfff)
        /*0008*/ 	.word	0x00000043


	//----- nvinfo : EIATTR_FRAME_SIZE
	.align		4
.L_29:
        /*000c*/ 	.byte	0x04, 0x11
        /*000e*/ 	.short	(.L_31 - .L_30)
	.align		4
.L_30:
        /*0010*/ 	.word	index@($_Z30focal_loss_forward_cuda_kernelILb0ELi2EdldfEvPT4_PT1_PKS2_PKT2_PKflllfff$__internal_accurate_pow)
        /*0014*/ 	.word	0x00000000


	//----- nvinfo : EIATTR_FRAME_SIZE
	.align		4
.L_31:
        /*0018*/ 	.byte	0x04, 0x11
        /*001a*/ 	.short	(.L_33 - .L_32)
	.align		4
.L_32:
        /*001c*/ 	.word	index@($__internal_8_$__cuda_sm20_div_s64)
        /*0020*/ 	.word	0x00000000


	//----- nvinfo : EIATTR_FRAME_SIZE
	.align		4
.L_33:
        /*0024*/ 	.byte	0x04, 0x11
        /*0026*/ 	.short	(.L_35 - .L_34)
	.align		4
.L_34:
        /*0028*/ 	.word	index@($__internal_7_$__cuda_sm20_dblrcp_rn_slowpath_v3)
        /*002c*/ 	.word	0x00000000


	//----- nvinfo : EIATTR_FRAME_SIZE
	.align		4
.L_35:
        /*0030*/ 	.byte	0x04, 0x11
        /*0032*/ 	.short	(.L_37 - .L_36)
	.align		4
.L_36:
        /*0034*/ 	.word	index@(_Z30focal_loss_forward_cuda_kernelILb0ELi2EdldfEvPT4_PT1_PKS2_PKT2_PKflllfff)
        /*0038*/ 	.word	0x00000000


	//----- nvinfo : EIATTR_REGCOUNT
	.align		4
.L_37:
        /*003c*/ 	.byte	0x04, 0x2f
        /*003e*/ 	.short	(.L_39 - .L_38)
	.align		4
.L_38:
        /*0040*/ 	.word	index@(_Z30focal_loss_forward_cuda_kernelILb0ELi4EflffEvPT4_PT1_PKS2_PKT2_PKflllfff)
        /*0044*/ 	.word	0x00000020


	//----- nvinfo : EIATTR_FRAME_SIZE
	.align		4
.L_39:
        /*0048*/ 	.byte	0x04, 0x11
        /*004a*/ 	.short	(.L_41 - .L_40)
	.align		4
.L_40:
        /*004c*/ 	.word	index@($__internal_6_$__cuda_sm20_div_s64)
        /*0050*/ 	.word	0x00000000


	//----- nvinfo : EIATTR_FRAME_SIZE
	.align		4
.L_41:
        /*0054*/ 	.byte	0x04, 0x11
        /*0056*/ 	.short	(.L_43 - .L_42)
	.align		4
.L_42:
        /*0058*/ 	.word	index@(_Z30focal_loss_forward_cuda_kernelILb0ELi4EflffEvPT4_PT1_PKS2_PKT2_PKflllfff)
        /*005c*/ 	.word	0x00000000


	//----- nvinfo : EIATTR_REGCOUNT
	.align		4
.L_43:
        /*0060*/ 	.byte	0x04, 0x2f
        /*0062*/ 	.short	(.L_45 - .L_44)
	.align		4
.L_44:
        /*0064*/ 	.word	index@(_Z30focal_loss_forward_cuda_kernelILb0ELi8EN3c104HalfElffEvPT4_PT1_PKS4_PKT2_PKflllfff)
        /*0068*/ 	.word	0x00000024


	//----- nvinfo : EIATTR_FRAME_SIZE
	.align		4
.L_45:
        /*006c*/ 	.byte	0x04, 0x11
        /*006e*/ 	.short	(.L_47 - .L_46)
	.align		4
.L_46:
        /*0070*/ 	.word	index@($__internal_5_$__cuda_sm20_div_s64)
        /*0074*/ 	.word	0x00000000


	//----- nvinfo : EIATTR_FRAME_SIZE
	.align		4
.L_47:
        /*0078*/ 	.byte	0x04, 0x11
        /*007a*/ 	.short	(.L_49 - .L_48)
	.align		4
.L_48:
        /*007c*/ 	.word	index@(_Z30focal_loss_forward_cuda_kernelILb0ELi8EN3c104HalfElffEvPT4_PT1_PKS4_PKT2_PKflllfff)
        /*0080*/ 	.word	0x00000000


	//----- nvinfo : EIATTR_REGCOUNT
	.align		4
.L_49:
        /*0084*/ 	.byte	0x04, 0x2f
        /*0086*/ 	.short	(.L_51 - .L_50)
	.align		4
.L_50:
        /*0088*/ 	.word	index@(_Z30focal_loss_forward_cuda_kernelILb1ELi2EdldfEvPT4_PT1_PKS2_PKT2_PKflllfff)
        /*008c*/ 	.word	0x00000048


	//----- nvinfo : EIATTR_FRAME_SIZE
	.align		4
.L_51:
        /*0090*/ 	.byte	0x04, 0x11
        /*0092*/ 	.short	(.L_53 - .L_52)
	.align		4
.L_52:
        /*0094*/ 	.word	index@($_Z30focal_loss_forward_cuda_kernelILb1ELi2EdldfEvPT4_PT1_PKS2_PKT2_PKflllfff$__internal_accurate_pow)
        /*0098*/ 	.word	0x00000000


	//----- nvinfo : EIATTR_FRAME_SIZE
	.align		4
.L_53:
        /*009c*/ 	.byte	0x04, 0x11
        /*009e*/ 	.short	(.L_55 - .L_54)
	.align		4
.L_54:
        /*00a0*/ 	.word	index@($__internal_4_$__cuda_sm20_div_s64)
        /*00a4*/ 	.word	0x00000000


	//----- nvinfo : EIATTR_FRAME_SIZE
	.align		4
.L_55:
        /*00a8*/ 	.byte	0x04, 0x11
        /*00aa*/ 	.short	(.L_57 - .L_56)
	.align		4
.L_56:
        /*00ac*/ 	.word	index@($__internal_3_$__cuda_sm20_dblrcp_rn_slowpath_v3)
        /*00b0*/ 	.word	0x00000000


	//----- nvinfo : EIATTR_FRAME_SIZE
	.align		4
.L_57:
        /*00b4*/ 	.byte	0x04, 0x11
        /*00b6*/ 	.short	(.L_59 - .L_58)
	.align		4
.L_58:
        /*00b8*/ 	.word	index@(_Z30focal_loss_forward_cuda_kernelILb1ELi2EdldfEvPT4_PT1_PKS2_PKT2_PKflllfff)
        /*00bc*/ 	.word	0x00000000


	//----- nvinfo : EIATTR_REGCOUNT
	.align		4
.L_59:
        /*00c0*/ 	.byte	0x04, 0x2f
        /*00c2*/ 	.short	(.L_61 - .L_60)
	.align		4
.L_60:
        /*00c4*/ 	.word	index@(_Z30focal_loss_forward_cuda_kernelILb1ELi4EflffEvPT4_PT1_PKS2_PKT2_PKflllfff)
        /*00c8*/ 	.word	0x00000026


	//----- nvinfo : EIATTR_FRAME_SIZE
	.align		4
.L_61:
        /*00cc*/ 	.byte	0x04, 0x11
        /*00ce*/ 	.short	(.L_63 - .L_62)
	.align		4
.L_62:
        /*00d0*/ 	.word	index@($__internal_2_$__cuda_sm20_div_s64)
        /*00d4*/ 	.word	0x00000000


	//----- nvinfo : EIATTR_FRAME_SIZE
	.align		4
.L_63:
        /*00d8*/ 	.byte	0x04, 0x11
        /*00da*/ 	.short	(.L_65 - .L_64)
	.align		4
.L_64:
        /*00dc*/ 	.word	index@(_Z30focal_loss_forward_cuda_kernelILb1ELi4EflffEvPT4_PT1_PKS2_PKT2_PKflllfff)
        /*00e0*/ 	.word	0x00000000


	//----- nvinfo : EIATTR_REGCOUNT
	.align		4
.L_65:
        /*00e4*/ 	.byte	0x04, 0x2f
        /*00e6*/ 	.short	(.L_67 - .L_66)
	.align		4
.L_66:
        /*00e8*/ 	.word	index@(_Z30focal_loss_forward_cuda_kernelILb1ELi8EN3c104HalfElffEvPT4_PT1_PKS4_PKT2_PKflllfff)
        /*00ec*/ 	.word	0x00000025


	//----- nvinfo : EIATTR_FRAME_SIZE
	.align		4
.L_67:
        /*00f0*/ 	.byte	0x04, 0x11
        /*00f2*/ 	.short	(.L_69 - .L_68)
	.align		4
.L_68:
        /*00f4*/ 	.word	index@($__internal_1_$__cuda_sm20_div_s64)
        /*00f8*/ 	.word	0x00000000


	//----- nvinfo : EIATTR_FRAME_SIZE
	.align		4
.L_69:
        /*00fc*/ 	.byte	0x04, 0x11
        /*00fe*/ 	.short	(.L_71 - .L_70)
	.align		4
.L_70:
        /*0100*/ 	.word	index@(_Z30focal_loss_forward_cuda_kernelILb1ELi8EN3c104HalfElffEvPT4_PT1_PKS4_PKT2_PKflllfff)
        /*0104*/ 	.word	0x00000000


	//----- nvinfo : EIATTR_REGCOUNT
	.align		4
.L_71:
        /*0108*/ 	.byte	0x04, 0x2f
        /*010a*/ 	.short	(.L_73 - .L_72)
	.align		4
.L_72:
        /*010c*/ 	.word	index@(_Z31focal_loss_backward_cuda_kernelILi2EddfEvPT0_PKT2_PKfm)
        /*0110*/ 	.word	0x00000019


	//----- nvinfo : EIATTR_FRAME_SIZE
	.align		4
.L_73:
        /*0114*/ 	.byte	0x04, 0x11
        /*0116*/ 	.short	(.L_75 - .L_74)
	.align		4
.L_74:
        /*0118*/ 	.word	index@($__internal_0_$__cuda_sm20_div_rn_f64_full)
        /*011c*/ 	.word	0x00000000


	//----- nvinfo : EIATTR_FRAME_SIZE
	.align		4
.L_75:
        /*0120*/ 	.byte	0x04, 0x11
        /*0122*/ 	.short	(.L_77 - .L_76)
	.align		4
.L_76:
        /*0124*/ 	.word	index@(_Z31focal_loss_backward_cuda_kernelILi2EddfEvPT0_PKT2_PKfm)
        /*0128*/ 	.word	0x00000000


	//----- nvinfo : EIATTR_REGCOUNT
	.align		4
.L_77:
        /*012c*/ 	.byte	0x04, 0x2f
        /*012e*/ 	.short	(.L_79 - .L_78)
	.align		4
.L_78:
        /*0130*/ 	.word	index@(_Z31focal_loss_backward_cuda_kernelILi4EfffEvPT0_PKT2_PKfm)
        /*0134*/ 	.word	0x00000010


	//----- nvinfo : EIATTR_FRAME_SIZE
	.align		4
.L_79:
        /*0138*/ 	.byte	0x04, 0x11
        /*013a*/ 	.short	(.L_81 - .L_80)
	.align		4
.L_80:
        /*013c*/ 	.word	index@(_Z31focal_loss_backward_cuda_kernelILi4EfffEvPT0_PKT2_PKfm)
        /*0140*/ 	.word	0x00000000


	//----- nvinfo : EIATTR_REGCOUNT
	.align		4
.L_81:
        /*0144*/ 	.byte	0x04, 0x2f
        /*0146*/ 	.short	(.L_83 - .L_82)
	.align		4
.L_82:
        /*0148*/ 	.word	index@(_Z31focal_loss_backward_cuda_kernelILi8EN3c104HalfEffEvPT0_PKT2_PKfm)
        /*014c*/ 	.word	0x0000001a


	//----- nvinfo : EIATTR_FRAME_SIZE
	.align		4
.L_83:
        /*0150*/ 	.byte	0x04, 0x11
        /*0152*/ 	.short	(.L_85 - .L_84)
	.align		4
.L_84:
        /*0154*/ 	.word	index@(_Z31focal_loss_backward_cuda_kernelILi8EN3c104HalfEffEvPT0_PKT2_PKfm)
        /*0158*/ 	.word	0x00000000


	//----- nvinfo : EIATTR_MIN_STACK_SIZE
	.align		4
.L_85:
        /*015c*/ 	.byte	0x04, 0x12
        /*015e*/ 	.short	(.L_87 - .L_86)
	.align		4
.L_86:
        /*0160*/ 	.word	index@(_Z31focal_loss_backward_cuda_kernelILi8EN3c104HalfEffEvPT0_PKT2_PKfm)
        /*0164*/ 	.word	0x00000000


	//----- nvinfo : EIATTR_MIN_STACK_SIZE
	.align		4
.L_87:
        /*0168*/ 	.byte	0x04, 0x12
        /*016a*/ 	.short	(.L_89 - .L_88)
	.align		4
.L_88:
        /*016c*/ 	.word	index@(_Z31focal_loss_backward_cuda_kernelILi4EfffEvPT0_PKT2_PKfm)
        /*0170*/ 	.word	0x00000000


	//----- nvinfo : EIATTR_MIN_STACK_SIZE
	.align		4
.L_89:
        /*0174*/ 	.byte	0x04, 0x12
        /*0176*/ 	.short	(.L_91 - .L_90)
	.align		4
.L_90:
        /*0178*/ 	.word	index@(_Z31focal_loss_backward_cuda_kernelILi2EddfEvPT0_PKT2_PKfm)
        /*017c*/ 	.word	0x00000000


	//----- nvinfo : EIATTR_MIN_STACK_SIZE
	.align		4
.L_91:
        /*0180*/ 	.byte	0x04, 0x12
        /*0182*/ 	.short	(.L_93 - .L_92)
	.align		4
.L_92:
        /*0184*/ 	.word	index@(_Z30focal_loss_forward_cuda_kernelILb1ELi8EN3c104HalfElffEvPT4_PT1_PKS4_PKT2_PKflllfff)
        /*0188*/ 	.word	0x00000000


	//----- nvinfo : EIATTR_MIN_STACK_SIZE
	.align		4
.L_93:
        /*018c*/ 	.byte	0x04, 0x12
        /*018e*/ 	.short	(.L_95 - .L_94)
	.align		4
.L_94:
        /*0190*/ 	.word	index@(_Z30focal_loss_forward_cuda_kernelILb1ELi4EflffEvPT4_PT1_PKS2_PKT2_PKflllfff)
        /*0194*/ 	.word	0x00000000


	//----- nvinfo : EIATTR_MIN_STACK_SIZE
	.align		4
.L_95:
        /*0198*/ 	.byte	0x04, 0x12
        /*019a*/ 	.short	(.L_97 - .L_96)
	.align		4
.L_96:
        /*019c*/ 	.word	index@(_Z30focal_loss_forward_cuda_kernelILb1ELi2EdldfEvPT4_PT1_PKS2_PKT2_PKflllfff)
        /*01a0*/ 	.word	0x00000000


	//----- nvinfo : EIATTR_MIN_STACK_SIZE
	.align		4
.L_97:
        /*01a4*/ 	.byte	0x04, 0x12
        /*01a6*/ 	.short	(.L_99 - .L_98)
	.align		4
.L_98:
        /*01a8*/ 	.word	index@(_Z30focal_loss_forward_cuda_kernelILb0ELi8EN3c104HalfElffEvPT4_PT1_PKS4_PKT2_PKflllfff)
        /*01ac*/ 	.word	0x00000000


	//----- nvinfo : EIATTR_MIN_STACK_SIZE
	.align		4
.L_99:
        /*01b0*/ 	.byte	0x04, 0x12
        /*01b2*/ 	.short	(.L_101 - .L_100)
	.align		4
.L_100:
        /*01b4*/ 	.word	index@(_Z30focal_loss_forward_cuda_kernelILb0ELi4EflffEvPT4_PT1_PKS2_PKT2_PKflllfff)
        /*01b8*/ 	.word	0x00000000


	//----- nvinfo : EIATTR_MIN_STACK_SIZE
	.align		4
.L_101:
        /*01bc*/ 	.byte	0x04, 0x12
        /*01be*/ 	.short	(.L_103 - .L_102)
	.align		4
.L_102:
        /*01c0*/ 	.word	index@(_Z30focal_loss_forward_cuda_kernelILb0ELi2EdldfEvPT4_PT1_PKS2_PKT2_PKflllfff)
        /*01c4*/ 	.word	0x00000000
.L_103:


//--------------------- .nv.info._Z31focal_loss_backward_cuda_kernelILi8EN3c104HalfEffEvPT0_PKT2_PKfm --------------------------
	.section	.nv.info._Z31focal_loss_backward_cuda_kernelILi8EN3c104HalfEffEvPT0_PKT2_PKfm,"",@"SHT_CUDA_INFO"
	.sectionflags	@""
	.align	4


	//----- nvinfo : EIATTR_CUDA_API_VERSION
	.align		4
        /*0000*/ 	.byte	0x04, 0x37
        /*0002*/ 	.short	(.L_105 - .L_104)
.L_104:
        /*0004*/ 	.word	0x00000082


	//----- nvinfo : EIATTR_SW2861232_WAR
	.align		4
.L_105:
        /*0008*/ 	.byte	0x01, 0x35
	.zero		2


	//----- nvinfo : EIATTR_PARAM_CBANK
	.align		4
        /*000c*/ 	.byte	0x04, 0x0a
        /*000e*/ 	.short	(.L_107 - .L_106)
	.align		4
.L_106:
        /*0010*/ 	.word	index@(.nv.constant0._Z31focal_loss_backward_cuda_kernelILi8EN3c104HalfEffEvPT0_PKT2_PKfm)
        /*0014*/ 	.short	0x0160
        /*0016*/ 	.short	0x0020


	//----- nvinfo : EIATTR_CBANK_PARAM_SIZE
	.align		4
.L_107:
        /*0018*/ 	.byte	0x03, 0x19
        /*001a*/ 	.short	0x0020


	//----- nvinfo : EIATTR_KPARAM_INFO
	.align		4
        /*001c*/ 	.byte	0x04, 0x17
        /*001e*/ 	.short	(.L_109 - .L_108)
.L_108:
        /*0020*/ 	.word	0x00000000
        /*0024*/ 	.short	0x0003
        /*0026*/ 	.short	0x0018
        /*0028*/ 	.byte	0x00, 0xf0, 0x21, 0x00


	//----- nvinfo : EIATTR_KPARAM_INFO
	.align		4
.L_109:
        /*002c*/ 	.byte	0x04, 0x17
        /*002e*/ 	.short	(.L_111 - .L_110)
.L_110:
        /*0030*/ 	.word	0x00000000
        /*0034*/ 	.short	0x0002
        /*0036*/ 	.short	0x0010
        /*0038*/ 	.byte	0x00, 0xf0, 0x21, 0x00


	//----- nvinfo : EIATTR_KPARAM_INFO
	.align		4
.L_111:
        /*003c*/ 	.byte	0x04, 0x17
        /*003e*/ 	.short	(.L_113 - .L_112)
.L_112:
        /*0040*/ 	.word	0x00000000
        /*0044*/ 	.short	0x0001
        /*0046*/ 	.short	0x0008
        /*0048*/ 	.byte	0x00, 0xf0, 0x21, 0x00


	//----- nvinfo : EIATTR_KPARAM_INFO
	.align		4
.L_113:
        /*004c*/ 	.byte	0x04, 0x17
        /*004e*/ 	.short	(.L_115 - .L_114)
.L_114:
        /*0050*/ 	.word	0x00000000
        /*0054*/ 	.short	0x0000
        /*0056*/ 	.short	0x0000
        /*0058*/ 	.byte	0x00, 0xf0, 0x21, 0x00


	//----- nvinfo : EIATTR_MAXREG_COUNT
	.align		4
.L_115:
        /*005c*/ 	.byte	0x03, 0x1b
        /*005e*/ 	.short	0x00ff


	//----- nvinfo : EIATTR_MERCURY_ISA_VERSION
	.align		4
        /*0060*/ 	.byte	0x03, 0x5f
        /*0062*/ 	.short	0x0000


	//----- nvinfo : EIATTR_EXIT_INSTR_OFFSETS
	.align		4
        /*0064*/ 	.byte	0x04, 0x1c
        /*0066*/ 	.short	(.L_117 - .L_116)


	//   ....[0]....
.L_116:
        /*0068*/ 	.word	0x00000070


	//   ....[1]....
        /*006c*/ 	.word	0x00000290
.L_117:


//--------------------- .nv.info._Z31focal_loss_backward_cuda_kernelILi4EfffEvPT0_PKT2_PKfm --------------------------
	.section	.nv.info._Z31focal_loss_backward_cuda_kernelILi4EfffEvPT0_PKT2_PKfm,"",@"SHT_CUDA_INFO"
	.sectionflags	@""
	.align	4


	//----- nvinfo : EIATTR_CUDA_API_VERSION
	.align		4
        /*0000*/ 	.byte	0x04, 0x37
        /*0002*/ 	.short	(.L_119 - .L_118)
.L_118:
        /*0004*/ 	.word	0x00000082


	//----- nvinfo : EIATTR_SW2861232_WAR
	.align		4
.L_119:
        /*0008*/ 	.byte	0x01, 0x35
	.zero		2


	//----- nvinfo : EIATTR_PARAM_CBANK
	.align		4
        /*000c*/ 	.byte	0x04, 0x0a
        /*000e*/ 	.short	(.L_121 - .L_120)
	.align		4
.L_120:
        /*0010*/ 	.word	index@(.nv.constant0._Z31focal_loss_backward_cuda_kernelILi4EfffEvPT0_PKT2_PKfm)
        /*0014*/ 	.short	0x0160
        /*0016*/ 	.short	0x0020


	//----- nvinfo : EIATTR_CBANK_PARAM_SIZE
	.align		4
.L_121:
        /*0018*/ 	.byte	0x03, 0x19
        /*001a*/ 	.short	0x0020


	//----- nvinfo : EIATTR_KPARAM_INFO
	.align		4
        /*001c*/ 	.byte	0x04, 0x17
        /*001e*/ 	.short	(.L_123 - .L_122)
.L_122:
        /*0020*/ 	.word	0x00000000
        /*0024*/ 	.short	0x0003
        /*0026*/ 	.short	0x0018
        /*0028*/ 	.byte	0x00, 0xf0, 0x21, 0x00


	//----- nvinfo : EIATTR_KPARAM_INFO
	.align		4
.L_123:
        /*002c*/ 	.byte	0x04, 0x17
        /*002e*/ 	.short	(.L_125 - .L_124)
.L_124:
        /*0030*/ 	.word	0x00000000
        /*0034*/ 	.short	0x0002
        /*0036*/ 	.short	0x0010
        /*0038*/ 	.byte	0x00, 0xf0, 0x21, 0x00


	//----- nvinfo : EIATTR_KPARAM_INFO
	.align		4
.L_125:
        /*003c*/ 	.byte	0x04, 0x17
        /*003e*/ 	.short	(.L_127 - .L_126)
.L_126:
        /*0040*/ 	.word	0x00000000
        /*0044*/ 	.short	0x0001
        /*0046*/ 	.short	0x0008
        /*0048*/ 	.byte	0x00, 0xf0, 0x21, 0x00


	//----- nvinfo : EIATTR_KPARAM_INFO
	.align		4
.L_127:
        /*004c*/ 	.byte	0x04, 0x17
        /*004e*/ 	.short	(.L_129 - .L_128)
.L_128:
        /*0050*/ 	.word	0x00000000
        /*0054*/ 	.short	0x0000
        /*0056*/ 	.short	0x0000
        /*0058*/ 	.byte	0x00, 0xf0, 0x21, 0x00


	//----- nvinfo : EIATTR_MAXREG_COUNT
	.align		4
.L_129:
        /*005c*/ 	.byte	0x03, 0x1b
        /*005e*/ 	.short	0x00ff


	//----- nvinfo : EIATTR_MERCURY_ISA_VERSION
	.align		4
        /*0060*/ 	.byte	0x03, 0x5f
        /*0062*/ 	.short	0x0000


	//----- nvinfo : EIATTR_EXIT_INSTR_OFFSETS
	.align		4
        /*0064*/ 	.byte	0x04, 0x1c
        /*0066*/ 	.short	(.L_131 - .L_130)


	//   ....[0]....
.L_130:
        /*0068*/ 	.word	0x00000070


	//   ....[1]....
        /*006c*/ 	.word	0x00000190
.L_131:


//--------------------- .nv.info._Z31focal_loss_backward_cuda_kernelILi2EddfEvPT0_PKT2_PKfm --------------------------
	.section	.nv.info._Z31focal_loss_backward_cuda_kernelILi2EddfEvPT0_PKT2_PKfm,"",@"SHT_CUDA_INFO"
	.sectionflags	@""
	.align	4


	//----- nvinfo : EIATTR_CUDA_API_VERSION
	.align		4
        /*0000*/ 	.byte	0x04, 0x37
        /*0002*/ 	.short	(.L_133 - .L_132)
.L_132:
        /*0004*/ 	.word	0x00000082


	//----- nvinfo : EIATTR_SW2861232_WAR
	.align		4
.L_133:
        /*0008*/ 	.byte	0x01, 0x35
	.zero		2


	//----- nvinfo : EIATTR_PARAM_CBANK
	.align		4
        /*000c*/ 	.byte	0x04, 0x0a
        /*000e*/ 	.short	(.L_135 - .L_134)
	.align		4
.L_134:
        /*0010*/ 	.word	index@(.nv.constant0._Z31focal_loss_backward_cuda_kernelILi2EddfEvPT0_PKT2_PKfm)
        /*0014*/ 	.short	0x0160
        /*0016*/ 	.short	0x0020


	//----- nvinfo : EIATTR_CBANK_PARAM_SIZE
	.align		4
.L_135:
        /*0018*/ 	.byte	0x03, 0x19
        /*001a*/ 	.short	0x0020


	//----- nvinfo : EIATTR_KPARAM_INFO
	.align		4
        /*001c*/ 	.byte	0x04, 0x17
        /*001e*/ 	.short	(.L_137 - .L_136)
.L_136:
        /*0020*/ 	.word	0x00000000
        /*0024*/ 	.short	0x0003
        /*0026*/ 	.short	0x0018
        /*0028*/ 	.byte	0x00, 0xf0, 0x21, 0x00


	//----- nvinfo : EIATTR_KPARAM_INFO
	.align		4
.L_137:
        /*002c*/ 	.byte	0x04, 0x17
        /*002e*/ 	.short	(.L_139 - .L_138)
.L_138:
        /*0030*/ 	.word	0x00000000
        /*0034*/ 	.short	0x0002
        /*0036*/ 	.short	0x0010
        /*0038*/ 	.byte	0x00, 0xf0, 0x21, 0x00


	//----- nvinfo : EIATTR_KPARAM_INFO
	.align		4
.L_139:
        /*003c*/ 	.byte	0x04, 0x17
        /*003e*/ 	.short	(.L_141 - .L_140)
.L_140:
        /*0040*/ 	.word	0x00000000
        /*0044*/ 	.short	0x0001
        /*0046*/ 	.short	0x0008
        /*0048*/ 	.byte	0x00, 0xf0, 0x21, 0x00


	//----- nvinfo : EIATTR_KPARAM_INFO
	.align		4
.L_141:
        /*004c*/ 	.byte	0x04, 0x17
        /*004e*/ 	.short	(.L_143 - .L_142)
.L_142:
        /*0050*/ 	.word	0x00000000
        /*0054*/ 	.short	0x0000
        /*0056*/ 	.short	0x0000
        /*0058*/ 	.byte	0x00, 0xf0, 0x21, 0x00


	//----- nvinfo : EIATTR_MAXREG_COUNT
	.align		4
.L_143:
        /*005c*/ 	.byte	0x03, 0x1b
        /*005e*/ 	.short	0x00ff


	//----- nvinfo : EIATTR_MERCURY_ISA_VERSION
	.align		4
        /*0060*/ 	.byte	0x03, 0x5f
        /*0062*/ 	.short	0x0000


	//----- nvinfo : EIATTR_EXIT_INSTR_OFFSETS
	.align		4
        /*0064*/ 	.byte	0x04, 0x1c
        /*0066*/ 	.short	(.L_145 - .L_144)


	//   ....[0]....
.L_144:
        /*0068*/ 	.word	0x00000070


	//   ....[1]....
        /*006c*/ 	.word	0x00000290


	//----- nvinfo : EIATTR_CRS_STACK_SIZE
	.align		4
.L_145:
        /*0070*/ 	.byte	0x04, 0x1e
        /*0072*/ 	.short	(.L_147 - .L_146)
.L_146:
        /*0074*/ 	.word	0x00000000
.L_147:


//--------------------- .nv.info._Z30focal_loss_forward_cuda_kernelILb1ELi8EN3c104HalfElffEvPT4_PT1_PKS4_PKT2_PKflllfff --------------------------
	.section	.nv.info._Z30focal_loss_forward_cuda_kernelILb1ELi8EN3c104HalfElffEvPT4_PT1_PKS4_PKT2_PKflllfff,"",@"SHT_CUDA_INFO"
	.sectionflags	@""
	.align	4


	//----- nvinfo : EIATTR_CUDA_API_VERSION
	.align		4
        /*0000*/ 	.byte	0x04, 0x37
        /*0002*/ 	.short	(.L_149 - .L_148)
.L_148:
        /*0004*/ 	.word	0x00000082


	//----- nvinfo : EIATTR_SW2861232_WAR
	.align		4
.L_149:
        /*0008*/ 	.byte	0x01, 0x35
	.zero		2


	//----- nvinfo : EIATTR_PARAM_CBANK
	.align		4
        /*000c*/ 	.byte	0x04, 0x0a
        /*000e*/ 	.short	(.L_151 - .L_150)
	.align		4
.L_150:
        /*0010*/ 	.word	index@(.nv.constant0._Z30focal_loss_forward_cuda_kernelILb1ELi8EN3c104HalfElffEvPT4_PT1_PKS4_PKT2_PKflllfff)
        /*0014*/ 	.short	0x0160
        /*0016*/ 	.short	0x004c


	//----- nvinfo : EIATTR_CBANK_PARAM_SIZE
	.align		4
.L_151:
        /*0018*/ 	.byte	0x03, 0x19
        /*001a*/ 	.short	0x004c


	//----- nvinfo : EIATTR_KPARAM_INFO
	.align		4
        /*001c*/ 	.byte	0x04, 0x17
        /*001e*/ 	.short	(.L_153 - .L_152)
.L_152:
        /*0020*/ 	.word	0x00000000
        /*0024*/ 	.short	0x000a
        /*0026*/ 	.short	0x0048
        /*0028*/ 	.byte	0x00, 0xf0, 0x11, 0x00


	//----- nvinfo : EIATTR_KPARAM_INFO
	.align		4
.L_153:
        /*002c*/ 	.byte	0x04, 0x17
        /*002e*/ 	.short	(.L_155 - .L_154)
.L_154:
        /*0030*/ 	.word	0x00000000
        /*0034*/ 	.short	0x0009
        /*0036*/ 	.short	0x0044
        /*0038*/ 	.byte	0x00, 0xf0, 0x11, 0x00


	//----- nvinfo : EIATTR_KPARAM_INFO
	.align		4
.L_155:
        /*003c*/ 	.byte	0x04, 0x17
        /*003e*/ 	.short	(.L_157 - .L_156)
.L_156:
        /*0040*/ 	.word	0x00000000
        /*0044*/ 	.short	0x0008
        /*0046*/ 	.short	0x0040
        /*0048*/ 	.byte	0x00, 0xf0, 0x11, 0x00


	//----- nvinfo : EIATTR_KPARAM_INFO
	.align		4
.L_157:
        /*004c*/ 	.byte	0x04, 0x17
        /*004e*/ 	.short	(.L_159 - .L_158)
.L_158:
        /*0050*/ 	.word	0x00000000
        /*0054*/ 	.short	0x0007
        /*0056*/ 	.short	0x0038
        /*0058*/ 	.byte	0x00, 0xf0, 0x21, 0x00


	//----- nvinfo : EIATTR_KPARAM_INFO
	.align		4
.L_159:
        /*005c*/ 	.byte	0x04, 0x17
        /*005e*/ 	.short	(.L_161 - .L_160)
.L_160:
        /*0060*/ 	.word	0x00000000
        /*0064*/ 	.short	0x0006
        /*0066*/ 	.short	0x0030
        /*0068*/ 	.byte	0x00, 0xf0, 0x21, 0x00


	//----- nvinfo : EIATTR_KPARAM_INFO
	.align		4
.L_161:
        /*006c*/ 	.byte	0x04, 0x17
        /*006e*/ 	.short	(.L_163 - .L_162)
.L_162:
        /*0070*/ 	.word	0x00000000
        /*0074*/ 	.short	0x0005
        /*0076*/ 	.short	0x0028
        /*0078*/ 	.byte	0x00, 0xf0, 0x21, 0x00


	//----- nvinfo : EIATTR_KPARAM_INFO
	.align		4
.L_163:
        /*007c*/ 	.byte	0x04, 0x17
        /*007e*/ 	.short	(.L_165 - .L_164)
.L_164:
        /*0080*/ 	.word	0x00000000
        /*0084*/ 	.short	0x0004
        /*0086*/ 	.short	0x0020
        /*0088*/ 	.byte	0x00, 0xf0, 0x21, 0x00


	//----- nvinfo : EIATTR_KPARAM_INFO
	.align		4
.L_165:
        /*008c*/ 	.byte	0x04, 0x17
        /*008e*/ 	.short	(.L_167 - .L_166)
.L_166:
        /*0090*/ 	.word	0x00000000
        /*0094*/ 	.short	0x0003
        /*0096*/ 	.short	0x0018
        /*0098*/ 	.byte	0x00, 0xf0, 0x21, 0x00


	//----- nvinfo : EIATTR_KPARAM_INFO
	.align		4
.L_167:
        /*009c*/ 	.byte	0x04, 0x17
        /*009e*/ 	.short	(.L_169 - .L_168)
.L_168:
        /*00a0*/ 	.word	0x00000000
        /*00a4*/ 	.short	0x0002
        /*00a6*/ 	.short	0x0010
        /*00a8*/ 	.byte	0x00, 0xf0, 0x21, 0x00


	//----- nvinfo : EIATTR_KPARAM_INFO
	.align		4
.L_169:
        /*00ac*/ 	.byte	0x04, 0x17
        /*00ae*/ 	.short	(.L_171 - .L_170)
.L_170:
        /*00b0*/ 	.word	0x00000000
        /*00b4*/ 	.short	0x0001
        /*00b6*/ 	.short	0x0008
        /*00b8*/ 	.byte	0x00, 0xf0, 0x21, 0x00


	//----- nvinfo : EIATTR_KPARAM_INFO
	.align		4
.L_171:
        /*00bc*/ 	.byte	0x04, 0x17
        /*00be*/ 	.short	(.L_173 - .L_172)
.L_172:
        /*00c0*/ 	.word	0x00000000
        /*00c4*/ 	.short	0x0000
        /*00c6*/ 	.short	0x0000
        /*00c8*/ 	.byte	0x00, 0xf0, 0x21, 0x00


	//----- nvinfo : EIATTR_MAXREG_COUNT
	.align		4
.L_173:
        /*00cc*/ 	.byte	0x03, 0x1b
        /*00ce*/ 	.short	0x00ff


	//----- nvinfo : EIATTR_NUM_BARRIERS
	.align		4
        /*00d0*/ 	.byte	0x02, 0x4c
        /*00d2*/ 	.byte	0x01
	.zero		1


	//----- nvinfo : EIATTR_MERCURY_ISA_VERSION
	.align		4
        /*00d4*/ 	.byte	0x03, 0x5f
        /*00d6*/ 	.short	0x0000


	//----- nvinfo : EIATTR_EXIT_INSTR_OFFSETS
	.align		4
        /*00d8*/ 	.byte	0x04, 0x1c
        /*00da*/ 	.short	(.L_175 - .L_174)


	//   ....[0]....
.L_174:
        /*00dc*/ 	.word	0x00001f50


	//   ....[1]....
        /*00e0*/ 	.word	0x00001fc0


	//----- nvinfo : EIATTR_CRS_STACK_SIZE
	.align		4
.L_175:
        /*00e4*/ 	.byte	0x04, 0x1e
        /*00e6*/ 	.short	(.L_177 - .L_176)
.L_176:
        /*00e8*/ 	.word	0x00000000
.L_177:


//--------------------- .nv.info._Z30focal_loss_forward_cuda_kernelILb1ELi4EflffEvPT4_PT1_PKS2_PKT2_PKflllfff --------------------------
	.section	.nv.info._Z30focal_loss_forward_cuda_kernelILb1ELi4EflffEvPT4_PT1_PKS2_PKT2_PKflllfff,"",@"SHT_CUDA_INFO"
	.sectionflags	@""
	.align	4


	//----- nvinfo : EIATTR_CUDA_API_VERSION
	.align		4
        /*0000*/ 	.byte	0x04, 0x37
        /*0002*/ 	.short	(.L_179 - .L_178)
.L_178:
        /*0004*/ 	.word	0x00000082


	//----- nvinfo : EIATTR_SW2861232_WAR
	.align		4
.L_179:
        /*0008*/ 	.byte	0x01, 0x35
	.zero		2


	//----- nvinfo : EIATTR_PARAM_CBANK
	.align		4
        /*000c*/ 	.byte	0x04, 0x0a
        /*000e*/ 	.short	(.L_181 - .L_180)
	.align		4
.L_180:
        /*0010*/ 	.word	index@(.nv.constant0._Z30focal_loss_forward_cuda_kernelILb1ELi4EflffEvPT4_PT1_PKS2_PKT2_PKflllfff)
        /*0014*/ 	.short	0x0160
        /*0016*/ 	.short	0x004c


	//----- nvinfo : EIATTR_CBANK_PARAM_SIZE
	.align		4
.L_181:
        /*0018*/ 	.byte	0x03, 0x19
        /*001a*/ 	.short	0x004c


	//----- nvinfo : EIATTR_KPARAM_INFO
	.align		4
        /*001c*/ 	.byte	0x04, 0x17
        /*001e*/ 	.short	(.L_183 - .L_182)
.L_182:
        /*0020*/ 	.word	0x00000000
        /*0024*/ 	.short	0x000a
        /*0026*/ 	.short	0x0048
        /*0028*/ 	.byte	0x00, 0xf0, 0x11, 0x00


	//----- nvinfo : EIATTR_KPARAM_INFO
	.align		4
.L_183:
        /*002c*/ 	.byte	0x04, 0x17
        /*002e*/ 	.short	(.L_185 - .L_184)
.L_184:
        /*0030*/ 	.word	0x00000000
        /*0034*/ 	.short	0x0009
        /*0036*/ 	.short	0x0044
        /*0038*/ 	.byte	0x00, 0xf0, 0x11, 0x00


	//----- nvinfo : EIATTR_KPARAM_INFO
	.align		4
.L_185:
        /*003c*/ 	.byte	0x04, 0x17
        /*003e*/ 	.short	(.L_187 - .L_186)
.L_186:
        /*0040*/ 	.word	0x00000000
        /*0044*/ 	.short	0x0008
        /*0046*/ 	.short	0x0040
        /*0048*/ 	.byte	0x00, 0xf0, 0x11, 0x00


	//----- nvinfo : EIATTR_KPARAM_INFO
	.align		4
.L_187:
        /*004c*/ 	.byte	0x04, 0x17
        /*004e*/ 	.short	(.L_189 - .L_188)
.L_188:
        /*0050*/ 	.word	0x00000000
        /*0054*/ 	.short	0x0007
        /*0056*/ 	.short	0x0038
        /*0058*/ 	.byte	0x00, 0xf0, 0x21, 0x00


	//----- nvinfo : EIATTR_KPARAM_INFO
	.align		4
.L_189:
        /*005c*/ 	.byte	0x04, 0x17
        /*005e*/ 	.short	(.L_191 - .L_190)
.L_190:
        /*0060*/ 	.word	0x00000000
        /*0064*/ 	.short	0x0006
        /*0066*/ 	.short	0x0030
        /*0068*/ 	.byte	0x00, 0xf0, 0x21, 0x00


	//----- nvinfo : EIATTR_KPARAM_INFO
	.align		4
.L_191:
        /*006c*/ 	.byte	0x04, 0x17
        /*006e*/ 	.short	(.L_193 - .L_192)
.L_192:
        /*0070*/ 	.word	0x00000000
        /*0074*/ 	.short	0x0005
        /*0076*/ 	.short	0x0028
        /*0078*/ 	.byte	0x00, 0xf0, 0x21, 0x00


	//----- nvinfo : EIATTR_KPARAM_INFO
	.align		4
.L_193:
        /*007c*/ 	.byte	0x04, 0x17
        /*007e*/ 	.short	(.L_195 - .L_194)
.L_194:
        /*0080*/ 	.word	0x00000000
        /*0084*/ 	.short	0x0004
        /*0086*/ 	.short	0x0020
        /*0088*/ 	.byte	0x00, 0xf0, 0x21, 0x00


	//----- nvinfo : EIATTR_KPARAM_INFO
	.align		4
.L_195:
        /*008c*/ 	.byte	0x04, 0x17
        /*008e*/ 	.short	(.L_197 - .L_196)
.L_196:
        /*0090*/ 	.word	0x00000000
        /*0094*/ 	.short	0x0003
        /*0096*/ 	.short	0x0018
        /*0098*/ 	.byte	0x00, 0xf0, 0x21, 0x00


	//----- nvinfo : EIATTR_KPARAM_INFO
	.align		4
.L_197:
        /*009c*/ 	.byte	0x04, 0x17
        /*009e*/ 	.short	(.L_199 - .L_198)
.L_198:
        /*00a0*/ 	.word	0x00000000
        /*00a4*/ 	.short	0x0002
        /*00a6*/ 	.short	0x0010
        /*00a8*/ 	.byte	0x00, 0xf0, 0x21, 0x00


	//----- nvinfo : EIATTR_KPARAM_INFO
	.align		4
.L_199:
        /*00ac*/ 	.byte	0x04, 0x17
        /*00ae*/ 	.short	(.L_201 - .L_200)
.L_200:
        /*00b0*/ 	.word	0x00000000
        /*00b4*/ 	.short	0x0001
        /*00b6*/ 	.short	0x0008
        /*00b8*/ 	.byte	0x00, 0xf0, 0x21, 0x00


	//----- nvinfo : EIATTR_KPARAM_INFO
	.align		4
.L_201:
        /*00bc*/ 	.byte	0x04, 0x17
        /*00be*/ 	.short	(.L_203 - .L_202)
.L_202:
        /*00c0*/ 	.word	0x00000000
        /*00c4*/ 	.short	0x0000
        /*00c6*/ 	.short	0x0000
        /*00c8*/ 	.byte	0x00, 0xf0, 0x21, 0x00


	//----- nvinfo : EIATTR_MAXREG_COUNT
	.align		4
.L_203:
        /*00cc*/ 	.byte	0x03, 0x1b
        /*00ce*/ 	.short	0x00ff


	//----- nvinfo : EIATTR_NUM_BARRIERS
	.align		4
        /*00d0*/ 	.byte	0x02, 0x4c
        /*00d2*/ 	.byte	0x01
	.zero		1


	//----- nvinfo : EIATTR_MERCURY_ISA_VERSION
	.align		4
        /*00d4*/ 	.byte	0x03, 0x5f
        /*00d6*/ 	.short	0x0000


	//----- nvinfo : EIATTR_EXIT_INSTR_OFFSETS
	.align		4
        /*00d8*/ 	.byte	0x04, 0x1c
        /*00da*/ 	.short	(.L_205 - .L_204)


	//   ....[0]....
.L_204:
        /*00dc*/ 	.word	0x000012d0


	//   ....[1]....
        /*00e0*/ 	.word	0x00001340


	//----- nvinfo : EIATTR_CRS_STACK_SIZE
	.align		4
.L_205:
        /*00e4*/ 	.byte	0x04, 0x1e
        /*00e6*/ 	.short	(.L_207 - .L_206)
.L_206:
        /*00e8*/ 	.word	0x00000000
.L_207:


//--------------------- .nv.info._Z30focal_loss_forward_cuda_kernelILb1ELi2EdldfEvPT4_PT1_PKS2_PKT2_PKflllfff --------------------------
	.section	.nv.info._Z30focal_loss_forward_cuda_kernelILb1ELi2EdldfEvPT4_PT1_PKS2_PKT2_PKflllfff,"",@"SHT_CUDA_INFO"
	.sectionflags	@""
	.align	4


	//----- nvinfo : EIATTR_CUDA_API_VERSION
	.align		4
        /*0000*/ 	.byte	0x04, 0x37
        /*0002*/ 	.short	(.L_209 - .L_208)
.L_208:
        /*0004*/ 	.word	0x00000082


	//----- nvinfo : EIATTR_SW2861232_WAR
	.align		4
.L_209:
        /*0008*/ 	.byte	0x01, 0x35
	.zero		2


	//----- nvinfo : EIATTR_PARAM_CBANK
	.align		4
        /*000c*/ 	.byte	0x04, 0x0a
        /*000e*/ 	.short	(.L_211 - .L_210)
	.align		4
.L_210:
        /*0010*/ 	.word	index@(.nv.constant0._Z30focal_loss_forward_cuda_kernelILb1ELi2EdldfEvPT4_PT1_PKS2_PKT2_PKflllfff)
        /*0014*/ 	.short	0x0160
        /*0016*/ 	.short	0x004c


	//----- nvinfo : EIATTR_CBANK_PARAM_SIZE
	.align		4
.L_211:
        /*0018*/ 	.byte	0x03, 0x19
        /*001a*/ 	.short	0x004c


	//----- nvinfo : EIATTR_KPARAM_INFO
	.align		4
        /*001c*/ 	.byte	0x04, 0x17
        /*001e*/ 	.short	(.L_213 - .L_212)
.L_212:
        /*0020*/ 	.word	0x00000000
        /*0024*/ 	.short	0x000a
        /*0026*/ 	.short	0x0048
        /*0028*/ 	.byte	0x00, 0xf0, 0x11, 0x00


	//----- nvinfo : EIATTR_KPARAM_INFO
	.align		4
.L_213:
        /*002c*/ 	.byte	0x04, 0x17
        /*002e*/ 	.short	(.L_215 - .L_214)
.L_214:
        /*0030*/ 	.word	0x00000000
        /*0034*/ 	.short	0x0009
        /*0036*/ 	.short	0x0044
        /*0038*/ 	.byte	0x00, 0xf0, 0x11, 0x00


	//----- nvinfo : EIATTR_KPARAM_INFO
	.align		4
.L_215:
        /*003c*/ 	.byte	0x04, 0x17
        /*003e*/ 	.short	(.L_217 - .L_216)
.L_216:
        /*0040*/ 	.word	0x00000000
        /*0044*/ 	.short	0x0008
        /*0046*/ 	.short	0x0040
        /*0048*/ 	.byte	0x00, 0xf0, 0x11, 0x00


	//----- nvinfo : EIATTR_KPARAM_INFO
	.align		4
.L_217:
        /*004c*/ 	.byte	0x04, 0x17
        /*004e*/ 	.short	(.L_219 - .L_218)
.L_218:
        /*0050*/ 	.word	0x00000000
        /*0054*/ 	.short	0x0007
        /*0056*/ 	.short	0x0038
        /*0058*/ 	.byte	0x00, 0xf0, 0x21, 0x00


	//----- nvinfo : EIATTR_KPARAM_INFO
	.align		4
.L_219:
        /*005c*/ 	.byte	0x04, 0x17
        /*005e*/ 	.short	(.L_221 - .L_220)
.L_220:
        /*0060*/ 	.word	0x00000000
        /*0064*/ 	.short	0x0006
        /*0066*/ 	.short	0x0030
        /*0068*/ 	.byte	0x00, 0xf0, 0x21, 0x00


	//----- nvinfo : EIATTR_KPARAM_INFO
	.align		4
.L_221:
        /*006c*/ 	.byte	0x04, 0x17
        /*006e*/ 	.short	(.L_223 - .L_222)
.L_222:
        /*0070*/ 	.word	0x00000000
        /*0074*/ 	.short	0x0005
        /*0076*/ 	.short	0x0028
        /*0078*/ 	.byte	0x00, 0xf0, 0x21, 0x00


	//----- nvinfo : EIATTR_KPARAM_INFO
	.align		4
.L_223:
        /*007c*/ 	.byte	0x04, 0x17
        /*007e*/ 	.short	(.L_225 - .L_224)
.L_224:
        /*0080*/ 	.word	0x00000000
        /*0084*/ 	.short	0x0004
        /*0086*/ 	.short	0x0020
        /*0088*/ 	.byte	0x00, 0xf0, 0x21, 0x00


	//----- nvinfo : EIATTR_KPARAM_INFO
	.align		4
.L_225:
        /*008c*/ 	.byte	0x04, 0x17
        /*008e*/ 	.short	(.L_227 - .L_226)
.L_226:
        /*0090*/ 	.word	0x00000000
        /*0094*/ 	.short	0x0003
        /*0096*/ 	.short	0x0018
        /*0098*/ 	.byte	0x00, 0xf0, 0x21, 0x00


	//----- nvinfo : EIATTR_KPARAM_INFO
	.align		4
.L_227:
        /*009c*/ 	.byte	0x04, 0x17
        /*009e*/ 	.short	(.L_229 - .L_228)
.L_228:
        /*00a0*/ 	.word	0x00000000
        /*00a4*/ 	.short	0x0002
        /*00a6*/ 	.short	0x0010
        /*00a8*/ 	.byte	0x00, 0xf0, 0x21, 0x00


	//----- nvinfo : EIATTR_KPARAM_INFO
	.align		4
.L_229:
        /*00ac*/ 	.byte	0x04, 0x17
        /*00ae*/ 	.short	(.L_231 - .L_230)
.L_230:
        /*00b0*/ 	.word	0x00000000
        /*00b4*/ 	.short	0x0001
        /*00b6*/ 	.short	0x0008
        /*00b8*/ 	.byte	0x00, 0xf0, 0x21, 0x00


	//----- nvinfo : EIATTR_KPARAM_INFO
	.align		4
.L_231:
        /*00bc*/ 	.byte	0x04, 0x17
        /*00be*/ 	.short	(.L_233 - .L_232)
.L_232:
        /*00c0*/ 	.word	0x00000000
        /*00c4*/ 	.short	0x0000
        /*00c6*/ 	.short	0x0000
        /*00c8*/ 	.byte	0x00, 0xf0, 0x21, 0x00


	//----- nvinfo : EIATTR_MAXREG_COUNT
	.align		4
.L_233:
        /*00cc*/ 	.byte	0x03, 0x1b
        /*00ce*/ 	.short	0x00ff


	//----- nvinfo : EIATTR_NUM_BARRIERS
	.align		4
        /*00d0*/ 	.byte	0x02, 0x4c
        /*00d2*/ 	.byte	0x01
	.zero		1


	//----- nvinfo : EIATTR_MERCURY_ISA_VERSION
	.align		4
        /*00d4*/ 	.byte	0x03, 0x5f
        /*00d6*/ 	.short	0x0000


	//----- nvinfo : EIATTR_EXIT_INSTR_OFFSETS
	.align		4
        /*00d8*/ 	.byte	0x04, 0x1c
        /*00da*/ 	.short	(.L_235 - .L_234)


	//   ....[0]....
.L_234:
        /*00dc*/ 	.word	0x00002a10


	//   ....[1]....
        /*00e0*/ 	.word	0x00002bd0


	//----- nvinfo : EIATTR_CRS_STACK_SIZE
	.align		4
.L_235:
        /*00e4*/ 	.byte	0x04, 0x1e
        /*00e6*/ 	.short	(.L_237 - .L_236)
.L_236:
        /*00e8*/ 	.word	0x00000000
.L_237:


//--------------------- .nv.info._Z30focal_loss_forward_cuda_kernelILb0ELi8EN3c104HalfElffEvPT4_PT1_PKS4_PKT2_PKflllfff --------------------------
	.section	.nv.info._Z30focal_loss_forward_cuda_kernelILb0ELi8EN3c104HalfElffEvPT4_PT1_PKS4_PKT2_PKflllfff,"",@"SHT_CUDA_INFO"
	.sectionflags	@""
	.align	4


	//----- nvinfo : EIATTR_CUDA_API_VERSION
	.align		4
        /*0000*/ 	.byte	0x04, 0x37
        /*0002*/ 	.short	(.L_239 - .L_238)
.L_238:
        /*0004*/ 	.word	0x00000082


	//----- nvinfo : EIATTR_SW2861232_WAR
	.align		4
.L_239:
        /*0008*/ 	.byte	0x01, 0x35
	.zero		2


	//----- nvinfo : EIATTR_PARAM_CBANK
	.align		4
        /*000c*/ 	.byte	0x04, 0x0a
        /*000e*/ 	.short	(.L_241 - .L_240)
	.align		4
.L_240:
        /*0010*/ 	.word	index@(.nv.constant0._Z30focal_loss_forward_cuda_kernelILb0ELi8EN3c104HalfElffEvPT4_PT1_PKS4_PKT2_PKflllfff)
        /*0014*/ 	.short	0x0160
        /*0016*/ 	.short	0x004c


	//----- nvinfo : EIATTR_CBANK_PARAM_SIZE
	.align		4
.L_241:
        /*0018*/ 	.byte	0x03, 0x19
        /*001a*/ 	.short	0x004c


	//----- nvinfo : EIATTR_KPARAM_INFO
	.align		4
        /*001c*/ 	.byte	0x04, 0x17
        /*001e*/ 	.short	(.L_243 - .L_242)
.L_242:
        /*0020*/ 	.word	0x00000000
        /*0024*/ 	.short	0x000a
        /*0026*/ 	.short	0x0048
        /*0028*/ 	.byte	0x00, 0xf0, 0x11, 0x00


	//----- nvinfo : EIATTR_KPARAM_INFO
	.align		4
.L_243:
        /*002c*/ 	.byte	0x04, 0x17
        /*002e*/ 	.short	(.L_245 - .L_244)
.L_244:
        /*0030*/ 	.word	0x00000000
        /*0034*/ 	.short	0x0009
        /*0036*/ 	.short	0x0044
        /*0038*/ 	.byte	0x00, 0xf0, 0x11, 0x00


	//----- nvinfo : EIATTR_KPARAM_INFO
	.align		4
.L_245:
        /*003c*/ 	.byte	0x04, 0x17
        /*003e*/ 	.short	(.L_247 - .L_246)
.L_246:
        /*0040*/ 	.word	0x00000000
        /*0044*/ 	.short	0x0008
        /*0046*/ 	.short	0x0040
        /*0048*/ 	.byte	0x00, 0xf0, 0x11, 0x00


	//----- nvinfo : EIATTR_KPARAM_INFO
	.align		4
.L_247:
        /*004c*/ 	.byte	0x04, 0x17
        /*004e*/ 	.short	(.L_249 - .L_248)
.L_248:
        /*0050*/ 	.word	0x00000000
        /*0054*/ 	.short	0x0007
        /*0056*/ 	.short	0x0038
        /*0058*/ 	.byte	0x00, 0xf0, 0x21, 0x00


	//----- nvinfo : EIATTR_KPARAM_INFO
	.align		4
.L_249:
        /*005c*/ 	.byte	0x04, 0x17
        /*005e*/ 	.short	(.L_251 - .L_250)
.L_250:
        /*0060*/ 	.word	0x00000000
        /*0064*/ 	.short	0x0006
        /*0066*/ 	.short	0x0030
        /*0068*/ 	.byte	0x00, 0xf0, 0x21, 0x00


	//----- nvinfo : EIATTR_KPARAM_INFO
	.align		4
.L_251:
        /*006c*/ 	.byte	0x04, 0x17
        /*006e*/ 	.short	(.L_253 - .L_252)
.L_252:
        /*0070*/ 	.word	0x00000000
        /*0074*/ 	.short	0x0005
        /*0076*/ 	.short	0x0028
        /*0078*/ 	.byte	0x00, 0xf0, 0x21, 0x00


	//----- nvinfo : EIATTR_KPARAM_INFO
	.align		4
.L_253:
        /*007c*/ 	.byte	0x04, 0x17
        /*007e*/ 	.short	(.L_255 - .L_254)
.L_254:
        /*0080*/ 	.word	0x00000000
        /*0084*/ 	.short	0x0004
        /*0086*/ 	.short	0x0020
        /*0088*/ 	.byte	0x00, 0xf0, 0x21, 0x00


	//----- nvinfo : EIATTR_KPARAM_INFO
	.align		4
.L_255:
        /*008c*/ 	.byte	0x04, 0x17
        /*008e*/ 	.short	(.L_257 - .L_256)
.L_256:
        /*0090*/ 	.word	0x00000000
        /*0094*/ 	.short	0x0003
        /*0096*/ 	.short	0x0018
        /*0098*/ 	.byte	0x00, 0xf0, 0x21, 0x00


	//----- nvinfo : EIATTR_KPARAM_INFO
	.align		4
.L_257:
        /*009c*/ 	.byte	0x04, 0x17
        /*009e*/ 	.short	(.L_259 - .L_258)
.L_258:
        /*00a0*/ 	.word	0x00000000
        /*00a4*/ 	.short	0x0002
        /*00a6*/ 	.short	0x0010
        /*00a8*/ 	.byte	0x00, 0xf0, 0x21, 0x00


	//----- nvinfo : EIATTR_KPARAM_INFO
	.align		4
.L_259:
        /*00ac*/ 	.byte	0x04, 0x17
        /*00ae*/ 	.short	(.L_261 - .L_260)
.L_260:
        /*00b0*/ 	.word	0x00000000
        /*00b4*/ 	.short	0x0001
        /*00b6*/ 	.short	0x0008
        /*00b8*/ 	.byte	0x00, 0xf0, 0x21, 0x00


	//----- nvinfo : EIATTR_KPARAM_INFO
	.align		4
.L_261:
        /*00bc*/ 	.byte	0x04, 0x17
        /*00be*/ 	.short	(.L_263 - .L_262)
.L_262:
        /*00c0*/ 	.word	0x00000000
        /*00c4*/ 	.short	0x0000
        /*00c6*/ 	.short	0x0000
        /*00c8*/ 	.byte	0x00, 0xf0, 0x21, 0x00


	//----- nvinfo : EIATTR_MAXREG_COUNT
	.align		4
.L_263:
        /*00cc*/ 	.byte	0x03, 0x1b
        /*00ce*/ 	.short	0x00ff


	//----- nvinfo : EIATTR_NUM_BARRIERS
	.align		4
        /*00d0*/ 	.byte	0x02, 0x4c
        /*00d2*/ 	.byte	0x01
	.zero		1


	//----- nvinfo : EIATTR_MERCURY_ISA_VERSION
	.align		4
        /*00d4*/ 	.byte	0x03, 0x5f
        /*00d6*/ 	.short	0x0000


	//----- nvinfo : EIATTR_EXIT_INSTR_OFFSETS
	.align		4
        /*00d8*/ 	.byte	0x04, 0x1c
        /*00da*/ 	.short	(.L_265 - .L_264)


	//   ....[0]....
.L_264:
        /*00dc*/ 	.word	0x00001e10


	//   ....[1]....
        /*00e0*/ 	.word	0x00001e80


	//----- nvinfo : EIATTR_CRS_STACK_SIZE
	.align		4
.L_265:
        /*00e4*/ 	.byte	0x04, 0x1e
        /*00e6*/ 	.short	(.L_267 - .L_266)
.L_266:
        /*00e8*/ 	.word	0x00000000
.L_267:


//--------------------- .nv.info._Z30focal_loss_forward_cuda_kernelILb0ELi4EflffEvPT4_PT1_PKS2_PKT2_PKflllfff --------------------------
	.section	.nv.info._Z30focal_loss_forward_cuda_kernelILb0ELi4EflffEvPT4_PT1_PKS2_PKT2_PKflllfff,"",@"SHT_CUDA_INFO"
	.sectionflags	@""
	.align	4


	//----- nvinfo : EIATTR_CUDA_API_VERSION
	.align		4
        /*0000*/ 	.byte	0x04, 0x37
        /*0002*/ 	.short	(.L_269 - .L_268)
.L_268:
        /*0004*/ 	.word	0x00000082


	//----- nvinfo : EIATTR_SW2861232_WAR
	.align		4
.L_269:
        /*0008*/ 	.byte	0x01, 0x35
	.zero		2


	//----- nvinfo : EIATTR_PARAM_CBANK
	.align		4
        /*000c*/ 	.byte	0x04, 0x0a
        /*000e*/ 	.short	(.L_271 - .L_270)
	.align		4
.L_270:
        /*0010*/ 	.word	index@(.nv.constant0._Z30focal_loss_forward_cuda_kernelILb0ELi4EflffEvPT4_PT1_PKS2_PKT2_PKflllfff)
        /*0014*/ 	.short	0x0160
        /*0016*/ 	.short	0x004c


	//----- nvinfo : EIATTR_CBANK_PARAM_SIZE
	.align		4
.L_271:
        /*0018*/ 	.byte	0x03, 0x19
        /*001a*/ 	.short	0x004c


	//----- nvinfo : EIATTR_KPARAM_INFO
	.align		4
        /*001c*/ 	.byte	0x04, 0x17
        /*001e*/ 	.short	(.L_273 - .L_272)
.L_272:
        /*0020*/ 	.word	0x00000000
        /*0024*/ 	.short	0x000a
        /*0026*/ 	.short	0x0048
        /*0028*/ 	.byte	0x00, 0xf0, 0x11, 0x00


	//----- nvinfo : EIATTR_KPARAM_INFO
	.align		4
.L_273:
        /*002c*/ 	.byte	0x04, 0x17
        /*002e*/ 	.short	(.L_275 - .L_274)
.L_274:
        /*0030*/ 	.word	0x00000000
        /*0034*/ 	.short	0x0009
        /*0036*/ 	.short	0x0044
        /*0038*/ 	.byte	0x00, 0xf0, 0x11, 0x00


	//----- nvinfo : EIATTR_KPARAM_INFO
	.align		4
.L_275:
        /*003c*/ 	.byte	0x04, 0x17
        /*003e*/ 	.short	(.L_277 - .L_276)
.L_276:
        /*0040*/ 	.word	0x00000000
        /*0044*/ 	.short	0x0008
        /*0046*/ 	.short	0x0040
        /*0048*/ 	.byte	0x00, 0xf0, 0x11, 0x00


	//----- nvinfo : EIATTR_KPARAM_INFO
	.align		4
.L_277:
        /*004c*/ 	.byte	0x04, 0x17
        /*004e*/ 	.short	(.L_279 - .L_278)
.L_278:
        /*0050*/ 	.word	0x00000000
        /*0054*/ 	.short	0x0007
        /*0056*/ 	.short	0x0038
        /*0058*/ 	.byte	0x00, 0xf0, 0x21, 0x00


	//----- nvinfo : EIATTR_KPARAM_INFO
	.align		4
.L_279:
        /*005c*/ 	.byte	0x04, 0x17
        /*005e*/ 	.short	(.L_281 - .L_280)
.L_280:
        /*0060*/ 	.word	0x00000000
        /*0064*/ 	.short	0x0006
        /*0066*/ 	.short	0x0030
        /*0068*/ 	.byte	0x00, 0xf0, 0x21, 0x00


	//----- nvinfo : EIATTR_KPARAM_INFO
	.align		4
.L_281:
        /*006c*/ 	.byte	0x04, 0x17
        /*006e*/ 	.short	(.L_283 - .L_282)
.L_282:
        /*0070*/ 	.word	0x00000000
        /*0074*/ 	.short	0x0005
        /*0076*/ 	.short	0x0028
        /*0078*/ 	.byte	0x00, 0xf0, 0x21, 0x00


	//----- nvinfo : EIATTR_KPARAM_INFO
	.align		4
.L_283:
        /*007c*/ 	.byte	0x04, 0x17
        /*007e*/ 	.short	(.L_285 - .L_284)
.L_284:
        /*0080*/ 	.word	0x00000000
        /*0084*/ 	.short	0x0004
        /*0086*/ 	.short	0x0020
        /*0088*/ 	.byte	0x00, 0xf0, 0x21, 0x00


	//----- nvinfo : EIATTR_KPARAM_INFO
	.align		4
.L_285:
        /*008c*/ 	.byte	0x04, 0x17
        /*008e*/ 	.short	(.L_287 - .L_286)
.L_286:
        /*0090*/ 	.word	0x00000000
        /*0094*/ 	.short	0x0003
        /*0096*/ 	.short	0x0018
        /*0098*/ 	.byte	0x00, 0xf0, 0x21, 0x00


	//----- nvinfo : EIATTR_KPARAM_INFO
	.align		4
.L_287:
        /*009c*/ 	.byte	0x04, 0x17
        /*009e*/ 	.short	(.L_289 - .L_288)
.L_288:
        /*00a0*/ 	.word	0x00000000
        /*00a4*/ 	.short	0x0002
        /*00a6*/ 	.short	0x0010
        /*00a8*/ 	.byte	0x00, 0xf0, 0x21, 0x00


	//----- nvinfo : EIATTR_KPARAM_INFO
	.align		4
.L_289:
        /*00ac*/ 	.byte	0x04, 0x17
        /*00ae*/ 	.short	(.L_291 - .L_290)
.L_290:
        /*00b0*/ 	.word	0x00000000
        /*00b4*/ 	.short	0x0001
        /*00b6*/ 	.short	0x0008
        /*00b8*/ 	.byte	0x00, 0xf0, 0x21, 0x00


	//----- nvinfo : EIATTR_KPARAM_INFO
	.align		4
.L_291:
        /*00bc*/ 	.byte	0x04, 0x17
        /*00be*/ 	.short	(.L_293 - .L_292)
.L_292:
        /*00c0*/ 	.word	0x00000000
        /*00c4*/ 	.short	0x0000
        /*00c6*/ 	.short	0x0000
        /*00c8*/ 	.byte	0x00, 0xf0, 0x21, 0x00


	//----- nvinfo : EIATTR_MAXREG_COUNT
	.align		4
.L_293:
        /*00cc*/ 	.byte	0x03, 0x1b
        /*00ce*/ 	.short	0x00ff


	//----- nvinfo : EIATTR_NUM_BARRIERS
	.align		4
        /*00d0*/ 	.byte	0x02, 0x4c
        /*00d2*/ 	.byte	0x01
	.zero		1


	//----- nvinfo : EIATTR_MERCURY_ISA_VERSION
	.align		4
        /*00d4*/ 	.byte	0x03, 0x5f
        /*00d6*/ 	.short	0x0000


	//----- nvinfo : EIATTR_EXIT_INSTR_OFFSETS
	.align		4
        /*00d8*/ 	.byte	0x04, 0x1c
        /*00da*/ 	.short	(.L_295 - .L_294)


	//   ....[0]....
.L_294:
        /*00dc*/ 	.word	0x00001200


	//   ....[1]....
        /*00e0*/ 	.word	0x00001270


	//----- nvinfo : EIATTR_CRS_STACK_SIZE
	.align		4
.L_295:
        /*00e4*/ 	.byte	0x04, 0x1e
        /*00e6*/ 	.short	(.L_297 - .L_296)
.L_296:
        /*00e8*/ 	.word	0x00000000
.L_297:


//--------------------- .nv.info._Z30focal_loss_forward_cuda_kernelILb0ELi2EdldfEvPT4_PT1_PKS2_PKT2_PKflllfff --------------------------
	.section	.nv.info._Z30focal_loss_forward_cuda_kernelILb0ELi2EdldfEvPT4_PT1_PKS2_PKT2_PKflllfff,"",@"SHT_CUDA_INFO"
	.sectionflags	@""
	.align	4


	//----- nvinfo : EIATTR_CUDA_API_VERSION
	.align		4
        /*0000*/ 	.byte	0x04, 0x37
        /*0002*/ 	.short	(.L_299 - .L_298)
.L_298:
        /*0004*/ 	.word	0x00000082


	//----- nvinfo : EIATTR_SW2861232_WAR
	.align		4
.L_299:
        /*0008*/ 	.byte	0x01, 0x35
	.zero		2


	//----- nvinfo : EIATTR_PARAM_CBANK
	.align		4
        /*000c*/ 	.byte	0x04, 0x0a
        /*000e*/ 	.short	(.L_301 - .L_300)
	.align		4
.L_300:
        /*0010*/ 	.word	index@(.nv.constant0._Z30focal_loss_forward_cuda_kernelILb0ELi2EdldfEvPT4_PT1_PKS2_PKT2_PKflllfff)
        /*0014*/ 	.short	0x0160
        /*0016*/ 	.short	0x004c


	//----- nvinfo : EIATTR_CBANK_PARAM_SIZE
	.align		4
.L_301:
        /*0018*/ 	.byte	0x03, 0x19
        /*001a*/ 	.short	0x004c


	//----- nvinfo : EIATTR_KPARAM_INFO
	.align		4
        /*001c*/ 	.byte	0x04, 0x17
        /*001e*/ 	.short	(.L_303 - .L_302)
.L_302:
        /*0020*/ 	.word	0x00000000
        /*0024*/ 	.short	0x000a
        /*0026*/ 	.short	0x0048
        /*0028*/ 	.byte	0x00, 0xf0, 0x11, 0x00


	//----- nvinfo : EIATTR_KPARAM_INFO
	.align		4
.L_303:
        /*002c*/ 	.byte	0x04, 0x17
        /*002e*/ 	.short	(.L_305 - .L_304)
.L_304:
        /*0030*/ 	.word	0x00000000
        /*0034*/ 	.short	0x0009
        /*0036*/ 	.short	0x0044
        /*0038*/ 	.byte	0x00, 0xf0, 0x11, 0x00


	//----- nvinfo : EIATTR_KPARAM_INFO
	.align		4
.L_305:
        /*003c*/ 	.byte	0x04, 0x17
        /*003e*/ 	.short	(.L_307 - .L_306)
.L_306:
        /*0040*/ 	.word	0x00000000
        /*0044*/ 	.short	0x0008
        /*0046*/ 	.short	0x0040
        /*0048*/ 	.byte	0x00, 0xf0, 0x11, 0x00


	//----- nvinfo : EIATTR_KPARAM_INFO
	.align		4
.L_307:
        /*004c*/ 	.byte	0x04, 0x17
        /*004e*/ 	.short	(.L_309 - .L_308)
.L_308:
        /*0050*/ 	.word	0x00000000
        /*0054*/ 	.short	0x0007
        /*0056*/ 	.short	0x0038
        /*0058*/ 	.byte	0x00, 0xf0, 0x21, 0x00


	//----- nvinfo : EIATTR_KPARAM_INFO
	.align		4
.L_309:
        /*005c*/ 	.byte	0x04, 0x17
        /*005e*/ 	.short	(.L_311 - .L_310)
.L_310:
        /*0060*/ 	.word	0x00000000
        /*0064*/ 	.short	0x0006
        /*0066*/ 	.short	0x0030
        /*0068*/ 	.byte	0x00, 0xf0, 0x21, 0x00


	//----- nvinfo : EIATTR_KPARAM_INFO
	.align		4
.L_311:
        /*006c*/ 	.byte	0x04, 0x17
        /*006e*/ 	.short	(.L_313 - .L_312)
.L_312:
        /*0070*/ 	.word	0x00000000
        /*0074*/ 	.short	0x0005
        /*0076*/ 	.short	0x0028
        /*0078*/ 	.byte	0x00, 0xf0, 0x21, 0x00


	//----- nvinfo : EIATTR_KPARAM_INFO
	.align		4
.L_313:
        /*007c*/ 	.byte	0x04, 0x17
        /*007e*/ 	.short	(.L_315 - .L_314)
.L_314:
        /*0080*/ 	.word	0x00000000
        /*0084*/ 	.short	0x0004
        /*0086*/ 	.short	0x0020
        /*0088*/ 	.byte	0x00, 0xf0, 0x21, 0x00


	//----- nvinfo : EIATTR_KPARAM_INFO
	.align		4
.L_315:
        /*008c*/ 	.byte	0x04, 0x17
        /*008e*/ 	.short	(.L_317 - .L_316)
.L_316:
        /*0090*/ 	.word	0x00000000
        /*0094*/ 	.short	0x0003
        /*0096*/ 	.short	0x0018
        /*0098*/ 	.byte	0x00, 0xf0, 0x21, 0x00


	//----- nvinfo : EIATTR_KPARAM_INFO
	.align		4
.L_317:
        /*009c*/ 	.byte	0x04, 0x17
        /*009e*/ 	.short	(.L_319 - .L_318)
.L_318:
        /*00a0*/ 	.word	0x00000000
        /*00a4*/ 	.short	0x0002
        /*00a6*/ 	.short	0x0010
        /*00a8*/ 	.byte	0x00, 0xf0, 0x21, 0x00


	//----- nvinfo : EIATTR_KPARAM_INFO
	.align		4
.L_319:
        /*00ac*/ 	.byte	0x04, 0x17
        /*00ae*/ 	.short	(.L_321 - .L_320)
.L_320:
        /*00b0*/ 	.word	0x00000000
        /*00b4*/ 	.short	0x0001
        /*00b6*/ 	.short	0x0008
        /*00b8*/ 	.byte	0x00, 0xf0, 0x21, 0x00


	//----- nvinfo : EIATTR_KPARAM_INFO
	.align		4
.L_321:
        /*00bc*/ 	.byte	0x04, 0x17
        /*00be*/ 	.short	(.L_323 - .L_322)
.L_322:
        /*00c0*/ 	.word	0x00000000
        /*00c4*/ 	.short	0x0000
        /*00c6*/ 	.short	0x0000
        /*00c8*/ 	.byte	0x00, 0xf0, 0x21, 0x00


	//----- nvinfo : EIATTR_MAXREG_COUNT
	.align		4
.L_323:
        /*00cc*/ 	.byte	0x03, 0x1b
        /*00ce*/ 	.short	0x00ff


	//----- nvinfo : EIATTR_NUM_BARRIERS
	.align		4
        /*00d0*/ 	.byte	0x02, 0x4c
        /*00d2*/ 	.byte	0x01
	.zero		1


	//----- nvinfo : EIATTR_MERCURY_ISA_VERSION
	.align		4
        /*00d4*/ 	.byte	0x03, 0x5f
        /*00d6*/ 	.short	0x0000


	//----- nvinfo : EIATTR_EXIT_INSTR_OFFSETS
	.align		4
        /*00d8*/ 	.byte	0x04, 0x1c
        /*00da*/ 	.short	(.L_325 - .L_324)


	//   ....[0]....
.L_324:
        /*00dc*/ 	.word	0x00002990


	//   ....[1]....
        /*00e0*/ 	.word	0x00002b50


	//----- nvinfo : EIATTR_CRS_STACK_SIZE
	.align		4
.L_325:
        /*00e4*/ 	.byte	0x04, 0x1e
        /*00e6*/ 	.short	(.L_327 - .L_326)
.L_326:
        /*00e8*/ 	.word	0x00000000
.L_327:


//--------------------- .nv.callgraph             --------------------------
	.section	.nv.callgraph,"",@"SHT_CUDA_CALLGRAPH"
	.align	4
	.sectionentsize	8
	.align		4
        /*0000*/ 	.word	0x00000000
	.align		4
        /*0004*/ 	.word	0xffffffff
	.align		4
        /*0008*/ 	.word	0x00000000
	.align		4
        /*000c*/ 	.word	0xfffffffe
	.align		4
        /*0010*/ 	.word	0x00000000
	.align		4
        /*0014*/ 	.word	0xfffffffd
	.align		4
        /*0018*/ 	.word	0x00000000
	.align		4
        /*001c*/ 	.word	0xfffffffc


//--------------------- .nv.rel.action            --------------------------
	.section	.nv.rel.action,"",@"SHT_CUDA_RELOCINFO"
	.align	8
	.sectionentsize	8
        /*0000*/ 	.byte	0x73, 0x00, 0x00, 0x00, 0x00, 0x00, 0x00, 0x00, 0x00, 0x00, 0x00, 0x11, 0x25, 0x00, 0x05, 0x36


//--------------------- .nv.constant4             --------------------------
	.section	.nv.constant4,"a",@progbits
	.align	8
	.align		8
.nv.constant4:
        /*0000*/ 	.dword	_ZN56_INTERNAL_4ee2d566_25_focal_loss_cuda_kernel_cu_665b2e694cuda3std3__45__cpo5beginE
	.align		8
        /*0008*/ 	.dword	_ZN56_INTERNAL_4ee2d566_25_focal_loss_cuda_kernel_cu_665b2e694cuda3std3__45__cpo3endE
	.align		8
        /*0010*/ 	.dword	_ZN56_INTERNAL_4ee2d566_25_focal_loss_cuda_kernel_cu_665b2e694cuda3std3__45__cpo6cbeginE
	.align		8
        /*0018*/ 	.dword	_ZN56_INTERNAL_4ee2d566_25_focal_loss_cuda_kernel_cu_665b2e694cuda3std3__45__cpo4cendE
	.align		8
        /*0020*/ 	.dword	_ZN56_INTERNAL_4ee2d566_25_focal_loss_cuda_kernel_cu_665b2e694cuda3std3__45__cpo6rbeginE
	.align		8
        /*0028*/ 	.dword	_ZN56_INTERNAL_4ee2d566_25_focal_loss_cuda_kernel_cu_665b2e694cuda3std3__45__cpo4rendE
	.align		8
        /*0030*/ 	.dword	_ZN56_INTERNAL_4ee2d566_25_focal_loss_cuda_kernel_cu_665b2e694cuda3std3__45__cpo7crbeginE
	.align		8
        /*0038*/ 	.dword	_ZN56_INTERNAL_4ee2d566_25_focal_loss_cuda_kernel_cu_665b2e694cuda3std3__45__cpo5crendE
	.align		8
        /*0040*/ 	.dword	_ZN56_INTERNAL_4ee2d566_25_focal_loss_cuda_kernel_cu_665b2e694cuda3std3__458_GLOBAL__N__4ee2d566_25_focal_loss_cuda_kernel_cu_665b2e696ignoreE
	.align		8
        /*0048*/ 	.dword	_ZN56_INTERNAL_4ee2d566_25_focal_loss_cuda_kernel_cu_665b2e694cuda3std3__419piecewise_constructE
	.align		8
        /*0050*/ 	.dword	_ZN56_INTERNAL_4ee2d566_25_focal_loss_cuda_kernel_cu_665b2e694cuda3std3__48in_placeE
	.align		8
        /*0058*/ 	.dword	_ZN56_INTERNAL_4ee2d566_25_focal_loss_cuda_kernel_cu_665b2e694cuda3std3__420unreachable_sentinelE
	.align		8
        /*0060*/ 	.dword	_ZN56_INTERNAL_4ee2d566_25_focal_loss_cuda_kernel_cu_665b2e694cuda3std6ranges3__45__cpo4swapE
	.align		8
        /*0068*/ 	.dword	_ZN56_INTERNAL_4ee2d566_25_focal_loss_cuda_kernel_cu_665b2e694cuda3std6ranges3__45__cpo9iter_moveE
	.align		8
        /*0070*/ 	.dword	_ZN56_INTERNAL_4ee2d566_25_focal_loss_cuda_kernel_cu_665b2e694cuda3std6ranges3__45__cpo5beginE
	.align		8
        /*0078*/ 	.dword	_ZN56_INTERNAL_4ee2d566_25_focal_loss_cuda_kernel_cu_665b2e694cuda3std6ranges3__45__cpo3endE
	.align		8
        /*0080*/ 	.dword	_ZN56_INTERNAL_4ee2d566_25_focal_loss_cuda_kernel_cu_665b2e694cuda3std6ranges3__45__cpo6cbeginE
	.align		8
        /*0088*/ 	.dword	_ZN56_INTERNAL_4ee2d566_25_focal_loss_cuda_kernel_cu_665b2e694cuda3std6ranges3__45__cpo4cendE
	.align		8
        /*0090*/ 	.dword	_ZN56_INTERNAL_4ee2d566_25_focal_loss_cuda_kernel_cu_665b2e694cuda3std6ranges3__45__cpo7advanceE
	.align		8
        /*0098*/ 	.dword	_ZN56_INTERNAL_4ee2d566_25_focal_loss_cuda_kernel_cu_665b2e694cuda3std6ranges3__45__cpo9iter_swapE
	.align		8
        /*00a0*/ 	.dword	_ZN56_INTERNAL_4ee2d566_25_focal_loss_cuda_kernel_cu_665b2e694cuda3std6ranges3__45__cpo4nextE
	.align		8
        /*00a8*/ 	.dword	_ZN56_INTERNAL_4ee2d566_25_focal_loss_cuda_kernel_cu_665b2e694cuda3std6ranges3__45__cpo4prevE
	.align		8
        /*00b0*/ 	.dword	_ZN56_INTERNAL_4ee2d566_25_focal_loss_cuda_kernel_cu_665b2e694cuda3std6ranges3__45__cpo4dataE
	.align		8
        /*00b8*/ 	.dword	_ZN56_INTERNAL_4ee2d566_25_focal_loss_cuda_kernel_cu_665b2e694cuda3std6ranges3__45__cpo5cdataE
	.align		8
        /*00c0*/ 	.dword	_ZN56_INTERNAL_4ee2d566_25_focal_loss_cuda_kernel_cu_665b2e694cuda3std6ranges3__45__cpo4sizeE
	.align		8
        /*00c8*/ 	.dword	_ZN56_INTERNAL_4ee2d566_25_focal_loss_cuda_kernel_cu_665b2e694cuda3std6ranges3__45__cpo5ssizeE
	.align		8
        /*00d0*/ 	.dword	_ZN56_INTERNAL_4ee2d566_25_focal_loss_cuda_kernel_cu_665b2e694cuda3std6ranges3__45__cpo8distanceE
	.align		8
        /*00d8*/ 	.dword	_ZN56_INTERNAL_4ee2d566_25_focal_loss_cuda_kernel_cu_665b2e696thrust23THRUST_300001_SM_800_NS6system6detail10sequential3seqE


//--------------------- .nv.constant0._Z31focal_loss_backward_cuda_kernelILi8EN3c104HalfEffEvPT0_PKT2_PKfm --------------------------
	.section	.nv.constant0._Z31focal_loss_backward_cuda_kernelILi8EN3c104HalfEffEvPT0_PKT2_PKfm,"a",@progbits
	.sectionflags	@""
	.align	4
.nv.constant0._Z31focal_loss_backward_cuda_kernelILi8EN3c104HalfEffEvPT0_PKT2_PKfm:
	.zero		384


//--------------------- .nv.constant0._Z31focal_loss_backward_cuda_kernelILi4EfffEvPT0_PKT2_PKfm --------------------------
	.section	.nv.constant0._Z31focal_loss_backward_cuda_kernelILi4EfffEvPT0_PKT2_PKfm,"a",@progbits
	.sectionflags	@""
	.align	4
.nv.constant0._Z31focal_loss_backward_cuda_kernelILi4EfffEvPT0_PKT2_PKfm:
	.zero		384


//--------------------- .nv.constant0._Z31focal_loss_backward_cuda_kernelILi2EddfEvPT0_PKT2_PKfm --------------------------
	.section	.nv.constant0._Z31focal_loss_backward_cuda_kernelILi2EddfEvPT0_PKT2_PKfm,"a",@progbits
	.sectionflags	@""
	.align	4
.nv.constant0._Z31focal_loss_backward_cuda_kernelILi2EddfEvPT0_PKT2_PKfm:
	.zero		384


//--------------------- .nv.constant0._Z30focal_loss_forward_cuda_kernelILb1ELi8EN3c104HalfElffEvPT4_PT1_PKS4_PKT2_PKflllfff --------------------------
	.section	.nv.constant0._Z30focal_loss_forward_cuda_kernelILb1ELi8EN3c104HalfElffEvPT4_PT1_PKS4_PKT2_PKflllfff,"a",@progbits
	.sectionflags	@""
	.align	4
.nv.constant0._Z30focal_loss_forward_cuda_kernelILb1ELi8EN3c104HalfElffEvPT4_PT1_PKS4_PKT2_PKflllfff:
	.zero		428


//--------------------- .nv.constant0._Z30focal_loss_forward_cuda_kernelILb1ELi4EflffEvPT4_PT1_PKS2_PKT2_PKflllfff --------------------------
	.section	.nv.constant0._Z30focal_loss_forward_cuda_kernelILb1ELi4EflffEvPT4_PT1_PKS2_PKT2_PKflllfff,"a",@progbits
	.sectionflags	@""
	.align	4
.nv.constant0._Z30focal_loss_forward_cuda_kernelILb1ELi4EflffEvPT4_PT1_PKS2_PKT2_PKflllfff:
	.zero		428


//--------------------- .nv.constant2._Z30focal_loss_forward_cuda_kernelILb1ELi2EdldfEvPT4_PT1_PKS2_PKT2_PKflllfff --------------------------
	.section	.nv.constant2._Z30focal_loss_forward_cuda_kernelILb1ELi2EdldfEvPT4_PT1_PKS2_PKT2_PKflllfff,"a",@progbits
	.sectionflags	@""
	.align	4
.nv.constant2._Z30focal_loss_forward_cuda_kernelILb1ELi2EdldfEvPT4_PT1_PKS2_PKT2_PKflllfff:
        /*0000*/ 	.byte	0xef, 0x39, 0xfa, 0xfe, 0x42, 0x2e, 0xe6, 0xbf, 0x3f, 0x80, 0x39, 0x3b, 0x9e, 0xbc, 0x7a, 0xbc
        /* <DEDUP_REMOVED lines=14> */


//--------------------- .nv.constant0._Z30focal_loss_forward_cuda_kernelILb1ELi2EdldfEvPT4_PT1_PKS2_PKT2_PKflllfff --------------------------
	.section	.nv.constant0._Z30focal_loss_forward_cuda_kernelILb1ELi2EdldfEvPT4_PT1_PKS2_PKT2_PKflllfff,"a",@progbits
	.sectionflags	@""
	.align	4
.nv.constant0._Z30focal_loss_forward_cuda_kernelILb1ELi2EdldfEvPT4_PT1_PKS2_PKT2_PKflllfff:
	.zero		428


//--------------------- .nv.constant0._Z30focal_loss_forward_cuda_kernelILb0ELi8EN3c104HalfElffEvPT4_PT1_PKS4_PKT2_PKflllfff --------------------------
	.section	.nv.constant0._Z30focal_loss_forward_cuda_kernelILb0ELi8EN3c104HalfElffEvPT4_PT1_PKS4_PKT2_PKflllfff,"a",@progbits
	.sectionflags	@""
	.align	4
.nv.constant0._Z30focal_loss_forward_cuda_kernelILb0ELi8EN3c104HalfElffEvPT4_PT1_PKS4_PKT2_PKflllfff:
	.zero		428


//--------------------- .nv.constant0._Z30focal_loss_forward_cuda_kernelILb0ELi4EflffEvPT4_PT1_PKS2_PKT2_PKflllfff --------------------------
	.section	.nv.constant0._Z30focal_loss_forward_cuda_kernelILb0ELi4EflffEvPT4_PT1_PKS2_PKT2_PKflllfff,"a",@progbits
	.sectionflags	@""
	.align	4
.nv.constant0._Z30focal_loss_forward_cuda_kernelILb0ELi4EflffEvPT4_PT1_PKS2_PKT2_PKflllfff:
	.zero		428


//--------------------- .nv.constant2._Z30focal_loss_forward_cuda_kernelILb0ELi2EdldfEvPT4_PT1_PKS2_PKT2_PKflllfff --------------------------
	.section	.nv.constant2._Z30focal_loss_forward_cuda_kernelILb0ELi2EdldfEvPT4_PT1_PKS2_PKT2_PKflllfff,"a",@progbits
	.sectionflags	@""
	.align	4
.nv.constant2._Z30focal_loss_forward_cuda_kernelILb0ELi2EdldfEvPT4_PT1_PKS2_PKT2_PKflllfff:
        /* <DEDUP_REMOVED lines=15> */


//--------------------- .nv.constant0._Z30focal_loss_forward_cuda_kernelILb0ELi2EdldfEvPT4_PT1_PKS2_PKT2_PKflllfff --------------------------
	.section	.nv.constant0._Z30focal_loss_forward_cuda_kernelILb0ELi2EdldfEvPT4_PT1_PKS2_PKT2_PKflllfff,"a",@progbits
	.sectionflags	@""
	.align	4
.nv.constant0._Z30focal_loss_forward_cuda_kernelILb0ELi2EdldfEvPT4_PT1_PKS2_PKT2_PKflllfff:
	.zero		428


//--------------------- .text._Z31focal_loss_backward_cuda_kernelILi8EN3c104HalfEffEvPT0_PKT2_PKfm --------------------------
	.section	.text._Z31focal_loss_backward_cuda_kernelILi8EN3c104HalfEffEvPT0_PKT2_PKfm,"ax",@progbits
	.sectioninfo	@"SHI_REGISTERS=26"
	.align	128
        .global         _Z31focal_loss_backward_cuda_kernelILi8EN3c104HalfEffEvPT0_PKT2_PKfm
        .type           _Z31focal_loss_backward_cuda_kernelILi8EN3c104HalfEffEvPT0_PKT2_PKfm,@function
        .size           _Z31focal_loss_backward_cuda_kernelILi8EN3c104HalfEffEvPT0_PKT2_PKfm,(.L_x_224 - _Z31focal_loss_backward_cuda_kernelILi8EN3c104HalfEffEvPT0_PKT2_PKfm)
        .other          _Z31focal_loss_backward_cuda_kernelILi8EN3c104HalfEffEvPT0_PKT2_PKfm,@"STO_CUDA_ENTRY STV_DEFAULT"
_Z31focal_loss_backward_cuda_kernelILi8EN3c104HalfEffEvPT0_PKT2_PKfm:
.text._Z31focal_loss_backward_cuda_kernelILi8EN3c104HalfEffEvPT0_PKT2_PKfm:
[----:B------:R-:W-:Y:S02]  /*0000*/  MOV R1, c[0x0][0x28] ;  /* 0x00000a0000017a02 */ /* 0x000fe40000000f00 */
[----:B------:R-:W0:Y:S04]  /*0010*/  S2R R0, SR_CTAID.X ;  /* 0x0000000000007919 */ /* 0x000e280000002500 */
[----:B------:R-:W0:Y:S02]  /*0020*/  S2R R3, SR_TID.X ;  /* 0x0000000000037919 */ /* 0x000e240000002100 */
[----:B0-----:R-:W-:-:S05]  /*0030*/  IMAD R0, R0, c[0x0][0x0], R3 ;  /* 0x0000000000007a24 */ /* 0x001fca00078e0203 */
[----:B------:R-:W-:-:S04]  /*0040*/  SHF.L.U32 R0, R0, 0x3, RZ ;  /* 0x0000000300007819 */ /* 0x000fc800000006ff */
[----:B------:R-:W-:-:S04]  /*0050*/  ISETP.GE.U32.AND P0, PT, R0, c[0x0][0x178], PT ;  /* 0x00005e0000007a0c */ /* 0x000fc80003f06070 */
[----:B------:R-:W-:-:S13]  /*0060*/  ISETP.GE.U32.AND.EX P0, PT, RZ, c[0x0][0x17c], PT, P0 ;  /* 0x00005f00ff007a0c */ /* 0x000fda0003f06100 */
[----:B------:R-:W-:Y:S05]  /*0070*/  @P0 EXIT ;  /* 0x000000000000094d */ /* 0x000fea0003800000 */
[----:B------:R-:W-:Y:S01]  /*0080*/  MOV R8, c[0x0][0x170] ;  /* 0x00005c0000087a02 */ /* 0x000fe20000000f00 */
[----:B------:R-:W-:Y:S01]  /*0090*/  IMAD.MOV.U32 R9, RZ, RZ, c[0x0][0x174] ;  /* 0x00005d00ff097624 */ /* 0x000fe200078e00ff */
[----:B------:R-:W-:-:S04]  /*00a0*/  ULDC.64 UR4, c[0x0][0x118] ;  /* 0x0000460000047ab9 */ /* 0x000fc80000000a00 */
[----:B------:R-:W2:Y:S01]  /*00b0*/  LDG.E.CONSTANT R8, [R8.64] ;  /* 0x0000000408087981 */ /* 0x000ea2000c1e9900 */
[C---:B------:R-:W-:Y:S01]  /*00c0*/  LEA R2, P0, R0.reuse, c[0x0][0x160], 0x1 ;  /* 0x0000580000027a11 */ /* 0x040fe200078008ff */
[----:B------:R-:W-:Y:S01]  /*00d0*/  IMAD.MOV.U32 R11, RZ, RZ, c[0x0][0x16c] ;  /* 0x00005b00ff0b7624 */ /* 0x000fe200078e00ff */
[----:B------:R-:W-:Y:S02]  /*00e0*/  MOV R10, c[0x0][0x168] ;  /* 0x00005a00000a7a02 */ /* 0x000fe40000000f00 */
[----:B------:R-:W-:-:S04]  /*00f0*/  LEA.HI.X R3, R0, c[0x0][0x164], RZ, 0x1, P0 ;  /* 0x0000590000037a11 */ /* 0x000fc800000f0cff */
[----:B------:R-:W3:Y:S04]  /*0100*/  LDG.E.CONSTANT R10, [R10.64] ;  /* 0x000000040a0a7981 */ /* 0x000ee8000c1e9900 */
[----:B------:R-:W4:Y:S01]  /*0110*/  LDG.E.128 R4, [R2.64] ;  /* 0x0000000402047981 */ /* 0x000f22000c1e1d00 */
[----:B--2---:R-:W3:Y:S01]  /*0120*/  MUFU.RCP R13, R8 ;  /* 0x00000008000d7308 */ /* 0x004ee20000001000 */
[--C-:B----4-:R-:W-:Y:S02]  /*0130*/  HADD2.F32 R15, -RZ, R4.reuse.H1_H1 ;  /* 0x30000004ff0f7230 */ /* 0x110fe40000004100 */
[----:B------:R-:W-:Y:S01]  /*0140*/  HADD2.F32 R17, -RZ, R5.H0_H0 ;  /* 0x20000005ff117230 */ /* 0x000fe20000004100 */
[----:B---3--:R-:W-:Y:S01]  /*0150*/  FMUL.FTZ R0, R10, R13 ;  /* 0x0000000d0a007220 */ /* 0x008fe20000410000 */
[----:B------:R-:W-:-:S02]  /*0160*/  HADD2.F32 R13, -RZ, R4.H0_H0 ;  /* 0x20000004ff0d7230 */ /* 0x000fc40000004100 */
[----:B------:R-:W-:Y:S01]  /*0170*/  HADD2.F32 R9, -RZ, R5.H1_H1 ;  /* 0x30000005ff097230 */ /* 0x000fe20000004100 */
[C---:B------:R-:W-:Y:S01]  /*0180*/  FMUL.FTZ R15, R0.reuse, R15 ;  /* 0x0000000f000f7220 */ /* 0x040fe20000410000 */
[--C-:B------:R-:W-:Y:S01]  /*0190*/  HADD2.F32 R19, -RZ, R6.reuse.H0_H0 ;  /* 0x20000006ff137230 */ /* 0x100fe20000004100 */
[C---:B------:R-:W-:Y:S01]  /*01a0*/  FMUL.FTZ R4, R0.reuse, R13 ;  /* 0x0000000d00047220 */ /* 0x040fe20000410000 */
[----:B------:R-:W-:Y:S01]  /*01b0*/  HADD2.F32 R21, -RZ, R6.H1_H1 ;  /* 0x30000006ff157230 */ /* 0x000fe20000004100 */
[C---:B------:R-:W-:Y:S01]  /*01c0*/  FMUL.FTZ R5, R0.reuse, R17 ;  /* 0x0000001100057220 */ /* 0x040fe20000410000 */
[--C-:B------:R-:W-:Y:S01]  /*01d0*/  HADD2.F32 R23, -RZ, R7.reuse.H0_H0 ;  /* 0x20000007ff177230 */ /* 0x100fe20000004100 */
[C---:B------:R-:W-:Y:S01]  /*01e0*/  FMUL.FTZ R6, R0.reuse, R9 ;  /* 0x0000000900067220 */ /* 0x040fe20000410000 */
[----:B------:R-:W-:Y:S01]  /*01f0*/  HADD2.F32 R11, -RZ, R7.H1_H1 ;  /* 0x30000007ff0b7230 */ /* 0x000fe20000004100 */
[C---:B------:R-:W-:Y:S01]  /*0200*/  FMUL.FTZ R19, R0.reuse, R19 ;  /* 0x0000001300137220 */ /* 0x040fe20000410000 */
[----:B------:R-:W-:Y:S01]  /*0210*/  F2FP.PACK_AB R4, R15, R4 ;  /* 0x000000040f04723e */ /* 0x000fe200000000ff */
[----:B------:R-:W-:Y:S01]  /*0220*/  FMUL.FTZ R8, R0, R21 ;  /* 0x0000001500087220 */ /* 0x000fe20000410000 */
[----:B------:R-:W-:Y:S01]  /*0230*/  F2FP.PACK_AB R5, R6, R5 ;  /* 0x000000050605723e */ /* 0x000fe200000000ff */
[----:B------:R-:W-:-:S02]  /*0240*/  FMUL.FTZ R7, R0, R23 ;  /* 0x0000001700077220 */ /* 0x000fc40000410000 */
[----:B------:R-:W-:Y:S01]  /*0250*/  FMUL.FTZ R0, R0, R11 ;  /* 0x0000000b00007220 */ /* 0x000fe20000410000 */
[----:B------:R-:W-:-:S04]  /*0260*/  F2FP.PACK_AB R6, R8, R19 ;  /* 0x000000130806723e */ /* 0x000fc800000000ff */
[----:B------:R-:W-:-:S05]  /*0270*/  F2FP.PACK_AB R7, R0, R7 ;  /* 0x000000070007723e */ /* 0x000fca00000000ff */
[----:B------:R-:W-:Y:S01]  /*0280*/  STG.E.128 [R2.64], R4 ;  /* 0x0000000402007986 */ /* 0x000fe2000c101d04 */
[----:B------:R-:W-:Y:S05]  /*0290*/  EXIT ;  /* 0x000000000000794d */ /* 0x000fea0003800000 */
.L_x_0:
[----:B------:R-:W-:-:S00]  /*02a0*/  BRA `(.L_x_0) ;  /* 0xfffffff000007947 */ /* 0x000fc0000383ffff */
[----:B------:R-:W-:-:S00]  /*02b0*/  NOP ;  /* 0x0000000000007918 */ /* 0x000fc00000000000 */
        /* <DEDUP_REMOVED lines=12> */
.L_x_224:


//--------------------- .text._Z31focal_loss_backward_cuda_kernelILi4EfffEvPT0_PKT2_PKfm --------------------------
	.section	.text._Z31focal_loss_backward_cuda_kernelILi4EfffEvPT0_PKT2_PKfm,"ax",@progbits
	.sectioninfo	@"SHI_REGISTERS=16"
	.align	128
        .global         _Z31focal_loss_backward_cuda_kernelILi4EfffEvPT0_PKT2_PKfm
        .type           _Z31focal_loss_backward_cuda_kernelILi4EfffEvPT0_PKT2_PKfm,@function
        .size           _Z31focal_loss_backward_cuda_kernelILi4EfffEvPT0_PKT2_PKfm,(.L_x_225 - _Z31focal_loss_backward_cuda_kernelILi4EfffEvPT0_PKT2_PKfm)
        .other          _Z31focal_loss_backward_cuda_kernelILi4EfffEvPT0_PKT2_PKfm,@"STO_CUDA_ENTRY STV_DEFAULT"
_Z31focal_loss_backward_cuda_kernelILi4EfffEvPT0_PKT2_PKfm:
.text._Z31focal_loss_backward_cuda_kernelILi4EfffEvPT0_PKT2_PKfm:
        /* <DEDUP_REMOVED lines=12> */
[----:B------:R-:W-:Y:S01]  /*00c0*/  MOV R4, c[0x0][0x168] ;  /* 0x00005a0000047a02 */ /* 0x000fe20000000f00 */
[----:B------:R-:W-:Y:S01]  /*00d0*/  IMAD.MOV.U32 R5, RZ, RZ, c[0x0][0x16c] ;  /* 0x00005b00ff057624 */ /* 0x000fe200078e00ff */
[----:B------:R-:W-:-:S04]  /*00e0*/  LEA R6, P0, R0, c[0x0][0x160], 0x2 ;  /* 0x0000580000067a11 */ /* 0x000fc800078010ff */
[----:B------:R-:W-:Y:S01]  /*00f0*/  LEA.HI.X R7, R0, c[0x0][0x164], RZ, 0x2, P0 ;  /* 0x0000590000077a11 */ /* 0x000fe200000f14ff */
[----:B------:R-:W3:Y:S04]  /*0100*/  LDG.E.CONSTANT R4, [R4.64] ;  /* 0x0000000404047981 */ /* 0x000ee8000c1e9900 */
[----:B------:R-:W4:Y:S01]  /*0110*/  LDG.E.128 R8, [R6.64] ;  /* 0x0000000406087981 */ /* 0x000f22000c1e1d00 */
[----:B--2---:R-:W3:Y:S02]  /*0120*/  MUFU.RCP R13, R2 ;  /* 0x00000002000d7308 */ /* 0x004ee40000001000 */
[----:B---3--:R-:W-:-:S04]  /*0130*/  FMUL.FTZ R0, R4, R13 ;  /* 0x0000000d04007220 */ /* 0x008fc80000410000 */
[C---:B----4-:R-:W-:Y:S02]  /*0140*/  FMUL.FTZ R8, R0.reuse, R8 ;  /* 0x0000000800087220 */ /* 0x050fe40000410000 */
[C---:B------:R-:W-:Y:S02]  /*0150*/  FMUL.FTZ R9, R0.reuse, R9 ;  /* 0x0000000900097220 */ /* 0x040fe40000410000 */
[C---:B------:R-:W-:Y:S02]  /*0160*/  FMUL.FTZ R10, R0.reuse, R10 ;  /* 0x0000000a000a7220 */ /* 0x040fe40000410000 */
[----:B------:R-:W-:-:S05]  /*0170*/  FMUL.FTZ R11, R0, R11 ;  /* 0x0000000b000b7220 */ /* 0x000fca0000410000 */
[----:B------:R-:W-:Y:S01]  /*0180*/  STG.E.128 [R6.64], R8 ;  /* 0x0000000806007986 */ /* 0x000fe2000c101d04 */
[----:B------:R-:W-:Y:S05]  /*0190*/  EXIT ;  /* 0x000000000000794d */ /* 0x000fea0003800000 */
.L_x_1:
        /* <DEDUP_REMOVED lines=14> */
.L_x_225:


//--------------------- .text._Z31focal_loss_backward_cuda_kernelILi2EddfEvPT0_PKT2_PKfm --------------------------
	.section	.text._Z31focal_loss_backward_cuda_kernelILi2EddfEvPT0_PKT2_PKfm,"ax",@progbits
	.sectioninfo	@"SHI_REGISTERS=25"
	.align	128
        .global         _Z31focal_loss_backward_cuda_kernelILi2EddfEvPT0_PKT2_PKfm
        .type           _Z31focal_loss_backward_cuda_kernelILi2EddfEvPT0_PKT2_PKfm,@function
        .size           _Z31focal_loss_backward_cuda_kernelILi2EddfEvPT0_PKT2_PKfm,(.L_x_213 - _Z31focal_loss_backward_cuda_kernelILi2EddfEvPT0_PKT2_PKfm)
        .other          _Z31focal_loss_backward_cuda_kernelILi2EddfEvPT0_PKT2_PKfm,@"STO_CUDA_ENTRY STV_DEFAULT"
_Z31focal_loss_backward_cuda_kernelILi2EddfEvPT0_PKT2_PKfm:
.text._Z31focal_loss_backward_cuda_kernelILi2EddfEvPT0_PKT2_PKfm:
[----:B------:R-:W-:Y:S02]  /*0000*/  IMAD.MOV.U32 R1, RZ, RZ, c[0x0][0x28] ;  /* 0x00000a00ff017624 */ /* 0x000fe400078e00ff */
[----:B------:R-:W0:Y:S04]  /*0010*/  S2R R0, SR_CTAID.X ;  /* 0x0000000000007919 */ /* 0x000e280000002500 */
[----:B------:R-:W0:Y:S02]  /*0020*/  S2R R3, SR_TID.X ;  /* 0x0000000000037919 */ /* 0x000e240000002100 */
[----:B0-----:R-:W-:-:S04]  /*0030*/  IMAD R0, R0, c[0x0][0x0], R3 ;  /* 0x0000000000007a24 */ /* 0x001fc800078e0203 */
[----:B------:R-:W-:-:S05]  /*0040*/  IMAD.SHL.U32 R0, R0, 0x2, RZ ;  /* 0x0000000200007824 */ /* 0x000fca00078e00ff */
[----:B------:R-:W-:-:S04]  /*0050*/  ISETP.GE.U32.AND P0, PT, R0, c[0x0][0x178], PT ;  /* 0x00005e0000007a0c */ /* 0x000fc80003f06070 */
[----:B------:R-:W-:-:S13]  /*0060*/  ISETP.GE.U32.AND.EX P0, PT, RZ, c[0x0][0x17c], PT, P0 ;  /* 0x00005f00ff007a0c */ /* 0x000fda0003f06100 */
[----:B------:R-:W-:Y:S05]  /*0070*/  @P0 EXIT ;  /* 0x000000000000094d */ /* 0x000fea0003800000 */
[----:B------:R-:W-:Y:S01]  /*0080*/  IMAD.MOV.U32 R6, RZ, RZ, c[0x0][0x170] ;  /* 0x00005c00ff067624 */ /* 0x000fe200078e00ff */
[----:B------:R-:W-:Y:S01]  /*0090*/  ULDC.64 UR4, c[0x0][0x118] ;  /* 0x0000460000047ab9 */ /* 0x000fe20000000a00 */
[----:B------:R-:W-:-:S05]  /*00a0*/  IMAD.MOV.U32 R7, RZ, RZ, c[0x0][0x174] ;  /* 0x00005d00ff077624 */ /* 0x000fca00078e00ff */
[----:B------:R-:W2:Y:S01]  /*00b0*/  LDG.E.CONSTANT R6, [R6.64] ;  /* 0x0000000406067981 */ /* 0x000ea2000c1e9900 */
[----:B------:R-:W-:Y:S02]  /*00c0*/  IMAD.MOV.U32 R2, RZ, RZ, c[0x0][0x168] ;  /* 0x00005a00ff027624 */ /* 0x000fe400078e00ff */
[----:B------:R-:W-:-:S05]  /*00d0*/  IMAD.MOV.U32 R3, RZ, RZ, c[0x0][0x16c] ;  /* 0x00005b00ff037624 */ /* 0x000fca00078e00ff */
[----:B------:R-:W3:Y:S01]  /*00e0*/  LDG.E.CONSTANT R2, [R2.64] ;  /* 0x0000000402027981 */ /* 0x000ee2000c1e9900 */
[----:B------:R-:W-:Y:S02]  /*00f0*/  IMAD.MOV.U32 R8, RZ, RZ, 0x1 ;  /* 0x00000001ff087424 */ /* 0x000fe400078e00ff */
[----:B--2---:R-:W-:-:S06]  /*0100*/  FMUL.FTZ R4, R6, 1 ;  /* 0x3f80000006047820 */ /* 0x004fcc0000410000 */
[----:B------:R-:W0:Y:S01]  /*0110*/  F2F.F64.F32 R4, R4 ;  /* 0x0000000400047310 */ /* 0x000e220000201800 */
[----:B---3--:R-:W-:-:S07]  /*0120*/  FMUL.FTZ R12, R2, 1 ;  /* 0x3f800000020c7820 */ /* 0x008fce0000410000 */
[----:B------:R-:W1:Y:S08]  /*0130*/  F2F.F64.F32 R6, R12 ;  /* 0x0000000c00067310 */ /* 0x000e700000201800 */
[----:B0-----:R-:W0:Y:S01]  /*0140*/  MUFU.RCP64H R9, R5 ;  /* 0x0000000500097308 */ /* 0x001e220000001800 */
[----:B-1----:R-:W-:Y:S01]  /*0150*/  FSETP.GEU.AND P1, PT, |R7|, 6.5827683646048100446e-37, PT ;  /* 0x036000000700780b */ /* 0x002fe20003f2e200 */
[----:B0-----:R-:W0:-:S06]  /*0160*/  DFMA R10, -R4, R8, 1 ;  /* 0x3ff00000040a742b */ /* 0x001e0c0000000108 */
[----:B0-----:R-:W0:-:S06]  /*0170*/  DFMA R10, R10, R10, R10 ;  /* 0x0000000a0a0a722b */ /* 0x001e0c000000000a */
[----:B0-----:R-:W0:-:S06]  /*0180*/  DFMA R10, R8, R10, R8 ;  /* 0x0000000a080a722b */ /* 0x001e0c0000000008 */
[----:B0-----:R-:W0:-:S06]  /*0190*/  DFMA R8, -R4, R10, 1 ;  /* 0x3ff000000408742b */ /* 0x001e0c000000010a */
[----:B0-----:R-:W0:-:S06]  /*01a0*/  DFMA R8, R10, R8, R10 ;  /* 0x000000080a08722b */ /* 0x001e0c000000000a */
[----:B0-----:R-:W0:-:S06]  /*01b0*/  DMUL R2, R6, R8 ;  /* 0x0000000806027228 */ /* 0x001e0c0000000000 */
[----:B0-----:R-:W0:-:S06]  /*01c0*/  DFMA R10, -R4, R2, R6 ;  /* 0x00000002040a722b */ /* 0x001e0c0000000106 */
[----:B0-----:R-:W0:-:S10]  /*01d0*/  DFMA R2, R8, R10, R2 ;  /* 0x0000000a0802722b */ /* 0x001e140000000002 */
[----:B0-----:R-:W-:-:S05]  /*01e0*/  FFMA R8, RZ, R5, R3 ;  /* 0x00000005ff087223 */ /* 0x001fca0000000003 */
[----:B------:R-:W-:-:S13]  /*01f0*/  FSETP.GT.AND P0, PT, |R8|, 1.469367938527859385e-39, PT ;  /* 0x001000000800780b */ /* 0x000fda0003f04200 */
[----:B------:R-:W-:Y:S05]  /*0200*/  @P0 BRA P1, `(.L_x_2) ;  /* 0x0000002000000947 */ /* 0x000fea0000800000 */
[----:B------:R-:W-:Y:S02]  /*0210*/  MOV R8, 0x230 ;  /* 0x0000023000087802 */ /* 0x000fe40000000f00 */
[----:B------:R-:W-:Y:S05]  /*0220*/  CALL.REL.NOINC `($__internal_0_$__cuda_sm20_div_rn_f64_full) ;  /* 0x0000007000007944 */ /* 0x000fea0003c00000 */
.L_x_2:
[----:B------:R-:W-:-:S04]  /*0230*/  LEA R4, P0, R0, c[0x0][0x160], 0x3 ;  /* 0x0000580000047a11 */ /* 0x000fc800078018ff */
[----:B------:R-:W-:-:S05]  /*0240*/  LEA.HI.X R5, R0, c[0x0][0x164], RZ, 0x3, P0 ;  /* 0x0000590000057a11 */ /* 0x000fca00000f1cff */
[----:B------:R-:W2:Y:S02]  /*0250*/  LDG.E.128 R8, [R4.64] ;  /* 0x0000000404087981 */ /* 0x000ea4000c1e1d00 */
[----:B--2---:R-:W-:-:S04]  /*0260*/  DMUL R10, R10, R2 ;  /* 0x000000020a0a7228 */ /* 0x004fc80000000000 */
[----:B------:R-:W0:-:S07]  /*0270*/  DMUL R8, R8, R2 ;  /* 0x0000000208087228 */ /* 0x000e0e0000000000 */
[----:B0-----:R-:W-:Y:S01]  /*0280*/  STG.E.128 [R4.64], R8 ;  /* 0x0000000804007986 */ /* 0x001fe2000c101d04 */
[----:B------:R-:W-:Y:S05]  /*0290*/  EXIT ;  /* 0x000000000000794d */ /* 0x000fea0003800000 */
        .weak           $__internal_0_$__cuda_sm20_div_rn_f64_full
        .type           $__internal_0_$__cuda_sm20_div_rn_f64_full,@function
        .size           $__internal_0_$__cuda_sm20_div_rn_f64_full,(.L_x_213 - $__internal_0_$__cuda_sm20_div_rn_f64_full)
$__internal_0_$__cuda_sm20_div_rn_f64_full:
[C---:B------:R-:W-:Y:S01]  /*02a0*/  FSETP.GEU.AND P0, PT, |R5|.reuse, 1.469367938527859385e-39, PT ;  /* 0x001000000500780b */ /* 0x040fe20003f0e200 */
[----:B------:R-:W-:Y:S01]  /*02b0*/  IMAD.MOV.U32 R10, RZ, RZ, 0x1 ;  /* 0x00000001ff0a7424 */ /* 0x000fe200078e00ff */
[C---:B------:R-:W-:Y:S01]  /*02c0*/  LOP3.LUT R2, R5.reuse, 0x800fffff, RZ, 0xc0, !PT ;  /* 0x800fffff05027812 */ /* 0x040fe200078ec0ff */
[----:B------:R-:W-:Y:S01]  /*02d0*/  IMAD.MOV.U32 R9, RZ, RZ, 0x1ca00000 ;  /* 0x1ca00000ff097424 */ /* 0x000fe200078e00ff */
[----:B------:R-:W-:Y:S02]  /*02e0*/  LOP3.LUT R16, R5, 0x7ff00000, RZ, 0xc0, !PT ;  /* 0x7ff0000005107812 */ /* 0x000fe400078ec0ff */
[----:B------:R-:W-:Y:S01]  /*02f0*/  LOP3.LUT R3, R2, 0x3ff00000, RZ, 0xfc, !PT ;  /* 0x3ff0000002037812 */ /* 0x000fe200078efcff */
[----:B------:R-:W-:Y:S01]  /*0300*/  IMAD.MOV.U32 R2, RZ, RZ, R4 ;  /* 0x000000ffff027224 */ /* 0x000fe200078e0004 */
[----:B------:R-:W-:-:S04]  /*0310*/  LOP3.LUT R14, R7, 0x7ff00000, RZ, 0xc0, !PT ;  /* 0x7ff00000070e7812 */ /* 0x000fc800078ec0ff */
[----:B------:R-:W-:Y:S01]  /*0320*/  ISETP.GE.U32.AND P1, PT, R14, R16, PT ;  /* 0x000000100e00720c */ /* 0x000fe20003f26070 */
[----:B------:R-:W0:Y:S01]  /*0330*/  @!P0 DMUL R2, R4, 8.98846567431157953865e+307 ;  /* 0x7fe0000004028828 */ /* 0x000e220000000000 */
[----:B------:R-:W-:Y:S02]  /*0340*/  IMAD.MOV.U32 R17, RZ, RZ, R14 ;  /* 0x000000ffff117224 */ /* 0x000fe400078e000e */
[----:B------:R-:W-:Y:S02]  /*0350*/  SEL R15, R9, 0x63400000, !P1 ;  /* 0x63400000090f7807 */ /* 0x000fe40004800000 */
[----:B------:R-:W-:Y:S01]  /*0360*/  FSETP.GEU.AND P1, PT, |R7|, 1.469367938527859385e-39, PT ;  /* 0x001000000700780b */ /* 0x000fe20003f2e200 */
[----:B0-----:R-:W0:Y:S04]  /*0370*/  MUFU.RCP64H R11, R3 ;  /* 0x00000003000b7308 */ /* 0x001e280000001800 */
[----:B------:R-:W-:Y:S01]  /*0380*/  @!P0 LOP3.LUT R16, R3, 0x7ff00000, RZ, 0xc0, !PT ;  /* 0x7ff0000003108812 */ /* 0x000fe200078ec0ff */
[----:B0-----:R-:W0:-:S06]  /*0390*/  DFMA R12, R10, -R2, 1 ;  /* 0x3ff000000a0c742b */ /* 0x001e0c0000000802 */
[----:B0-----:R-:W0:-:S06]  /*03a0*/  DFMA R12, R12, R12, R12 ;  /* 0x0000000c0c0c722b */ /* 0x001e0c000000000c */
[----:B0-----:R-:W0:-:S06]  /*03b0*/  DFMA R12, R10, R12, R10 ;  /* 0x0000000c0a0c722b */ /* 0x001e0c000000000a */
[----:B0-----:R-:W0:-:S06]  /*03c0*/  DFMA R10, R12, -R2, 1 ;  /* 0x3ff000000c0a742b */ /* 0x001e0c0000000802 */
[----:B0-----:R0:W1:Y:S02]  /*03d0*/  DFMA R12, R12, R10, R12 ;  /* 0x0000000a0c0c722b */ /* 0x001064000000000c */
[----:B0-----:R-:W-:Y:S01]  /*03e0*/  LOP3.LUT R11, R15, 0x800fffff, R7, 0xf8, !PT ;  /* 0x800fffff0f0b7812 */ /* 0x001fe200078ef807 */
[----:B------:R-:W-:Y:S01]  /*03f0*/  IMAD.MOV.U32 R10, RZ, RZ, R6 ;  /* 0x000000ffff0a7224 */ /* 0x000fe200078e0006 */
[----:B------:R-:W-:Y:S05]  /*0400*/  @P1 BRA `(.L_x_3) ;  /* 0x0000008000001947 */ /* 0x000fea0003800000 */
[----:B-1----:R-:W-:Y:S01]  /*0410*/  LOP3.LUT R15, R5, 0x7ff00000, RZ, 0xc0, !PT ;  /* 0x7ff00000050f7812 */ /* 0x002fe200078ec0ff */
[----:B------:R-:W-:-:S03]  /*0420*/  IMAD.MOV.U32 R18, RZ, RZ, RZ ;  /* 0x000000ffff127224 */ /* 0x000fc600078e00ff */
[----:B------:R-:W-:-:S04]  /*0430*/  ISETP.GE.U32.AND P0, PT, R14, R15, PT ;  /* 0x0000000f0e00720c */ /* 0x000fc80003f06070 */
[----:B------:R-:W-:-:S04]  /*0440*/  SEL R15, R9, 0x63400000, !P0 ;  /* 0x63400000090f7807 */ /* 0x000fc80004000000 */
[----:B------:R-:W-:-:S04]  /*0450*/  LOP3.LUT R15, R15, 0x80000000, R7, 0xf8, !PT ;  /* 0x800000000f0f7812 */ /* 0x000fc800078ef807 */
[----:B------:R-:W-:-:S06]  /*0460*/  LOP3.LUT R19, R15, 0x100000, RZ, 0xfc, !PT ;  /* 0x001000000f137812 */ /* 0x000fcc00078efcff */
[----:B------:R-:W0:-:S10]  /*0470*/  DFMA R10, R10, 2, -R18 ;  /* 0x400000000a0a782b */ /* 0x000e140000000812 */
[----:B0-----:R-:W-:-:S04]  /*0480*/  LOP3.LUT R17, R11, 0x7ff00000, RZ, 0xc0, !PT ;  /* 0x7ff000000b117812 */ /* 0x001fc800078ec0ff */
.L_x_3:
[----:B-1----:R-:W-:Y:S01]  /*0490*/  IADD3 R15, R17, -0x1, RZ ;  /* 0xffffffff110f7810 */ /* 0x002fe20007ffe0ff */
[----:B------:R-:W0:Y:S01]  /*04a0*/  DMUL R18, R12, R10 ;  /* 0x0000000a0c127228 */ /* 0x000e220000000000 */
[----:B------:R-:W-:Y:S02]  /*04b0*/  IADD3 R22, R16, -0x1, RZ ;  /* 0xffffffff10167810 */ /* 0x000fe40007ffe0ff */
[----:B------:R-:W-:-:S03]  /*04c0*/  ISETP.GT.U32.AND P0, PT, R15, 0x7feffffe, PT ;  /* 0x7feffffe0f00780c */ /* 0x000fc60003f04070 */
[----:B0-----:R-:W0:Y:S01]  /*04d0*/  DFMA R20, R18, -R2, R10 ;  /* 0x800000021214722b */ /* 0x001e22000000000a */
[----:B------:R-:W-:-:S05]  /*04e0*/  ISETP.GT.U32.OR P0, PT, R22, 0x7feffffe, P0 ;  /* 0x7feffffe1600780c */ /* 0x000fca0000704470 */
[----:B0-----:R0:W1:-:S08]  /*04f0*/  DFMA R12, R12, R20, R18 ;  /* 0x000000140c0c722b */ /* 0x0010500000000012 */
[----:B------:R-:W-:Y:S05]  /*0500*/  @P0 BRA `(.L_x_4) ;  /* 0x000001c000000947 */ /* 0x000fea0003800000 */
[----:B01----:R-:W-:-:S04]  /*0510*/  LOP3.LUT R7, R5, 0x7ff00000, RZ, 0xc0, !PT ;  /* 0x7ff0000005077812 */ /* 0x003fc800078ec0ff */
[C---:B------:R-:W-:Y:S01]  /*0520*/  ISETP.GE.U32.AND P0, PT, R14.reuse, R7, PT ;  /* 0x000000070e00720c */ /* 0x040fe20003f06070 */
[----:B------:R-:W-:-:S03]  /*0530*/  IMAD.IADD R6, R14, 0x1, -R7 ;  /* 0x000000010e067824 */ /* 0x000fc600078e0a07 */
[----:B------:R-:W-:Y:S02]  /*0540*/  SEL R9, R9, 0x63400000, !P0 ;  /* 0x6340000009097807 */ /* 0x000fe40004000000 */
[----:B------:R-:W-:-:S04]  /*0550*/  IMNMX R6, R6, -0x46a00000, !PT ;  /* 0xb960000006067817 */ /* 0x000fc80007800200 */
[----:B------:R-:W-:-:S05]  /*0560*/  IMNMX R6, R6, 0x46a00000, PT ;  /* 0x46a0000006067817 */ /* 0x000fca0003800200 */
[----:B------:R-:W-:Y:S02]  /*0570*/  IMAD.IADD R9, R6, 0x1, -R9 ;  /* 0x0000000106097824 */ /* 0x000fe400078e0a09 */
[----:B------:R-:W-:-:S03]  /*0580*/  IMAD.MOV.U32 R6, RZ, RZ, RZ ;  /* 0x000000ffff067224 */ /* 0x000fc600078e00ff */
[----:B------:R-:W-:-:S06]  /*0590*/  IADD3 R7, R9, 0x7fe00000, RZ ;  /* 0x7fe0000009077810 */ /* 0x000fcc0007ffe0ff */
[----:B------:R-:W0:-:S10]  /*05a0*/  DMUL R14, R12, R6 ;  /* 0x000000060c0e7228 */ /* 0x000e140000000000 */
[----:B0-----:R-:W-:-:S13]  /*05b0*/  FSETP.GTU.AND P0, PT, |R15|, 1.469367938527859385e-39, PT ;  /* 0x001000000f00780b */ /* 0x001fda0003f0c200 */
[----:B------:R-:W-:Y:S05]  /*05c0*/  @P0 BRA `(.L_x_5) ;  /* 0x0000025000000947 */ /* 0x000fea0003800000 */
[----:B------:R-:W0:Y:S01]  /*05d0*/  DFMA R2, R12, -R2, R10 ;  /* 0x800000020c02722b */ /* 0x000e22000000000a */
[----:B------:R-:W-:-:S09]  /*05e0*/  IMAD.MOV.U32 R6, RZ, RZ, RZ ;  /* 0x000000ffff067224 */ /* 0x000fd200078e00ff */
[C---:B0-----:R-:W-:Y:S02]  /*05f0*/  FSETP.NEU.AND P0, PT, R3.reuse, RZ, PT ;  /* 0x000000ff0300720b */ /* 0x041fe40003f0d000 */
[----:B------:R-:W-:-:S04]  /*0600*/  LOP3.LUT R5, R3, 0x80000000, R5, 0x48, !PT ;  /* 0x8000000003057812 */ /* 0x000fc800078e4805 */
[----:B------:R-:W-:-:S07]  /*0610*/  LOP3.LUT R7, R5, R7, RZ, 0xfc, !PT ;  /* 0x0000000705077212 */ /* 0x000fce00078efcff */
[----:B------:R-:W-:Y:S05]  /*0620*/  @!P0 BRA `(.L_x_5) ;  /* 0x000001f000008947 */ /* 0x000fea0003800000 */
[----:B------:R-:W-:Y:S01]  /*0630*/  IMAD.MOV R3, RZ, RZ, -R9 ;  /* 0x000000ffff037224 */ /* 0x000fe200078e0a09 */
[----:B------:R-:W0:Y:S01]  /*0640*/  DMUL.RP R6, R12, R6 ;  /* 0x000000060c067228 */ /* 0x000e220000008000 */
[----:B------:R-:W-:Y:S01]  /*0650*/  IMAD.MOV.U32 R2, RZ, RZ, RZ ;  /* 0x000000ffff027224 */ /* 0x000fe200078e00ff */
[----:B------:R-:W-:-:S05]  /*0660*/  IADD3 R9, -R9, -0x43300000, RZ ;  /* 0xbcd0000009097810 */ /* 0x000fca0007ffe1ff */
[----:B------:R-:W1:-:S03]  /*0670*/  DFMA R2, R14, -R2, R12 ;  /* 0x800000020e02722b */ /* 0x000e46000000000c */
[----:B0-----:R-:W-:-:S07]  /*0680*/  LOP3.LUT R5, R7, R5, RZ, 0x3c, !PT ;  /* 0x0000000507057212 */ /* 0x001fce00078e3cff */
[----:B-1----:R-:W-:-:S04]  /*0690*/  FSETP.NEU.AND P0, PT, |R3|, R9, PT ;  /* 0x000000090300720b */ /* 0x002fc80003f0d200 */
[----:B------:R-:W-:Y:S02]  /*06a0*/  FSEL R14, R6, R14, !P0 ;  /* 0x0000000e060e7208 */ /* 0x000fe40004000000 */
[----:B------:R-:W-:Y:S01]  /*06b0*/  FSEL R15, R5, R15, !P0 ;  /* 0x0000000f050f7208 */ /* 0x000fe20004000000 */
[----:B------:R-:W-:Y:S05]  /*06c0*/  BRA `(.L_x_5) ;  /* 0x0000015000007947 */ /* 0x000fea0003800000 */
.L_x_4:
[----:B01----:R-:W0:-:S14]  /*06d0*/  DSETP.NAN.AND P0, PT, R6, R6, PT ;  /* 0x000000060600722a */ /* 0x003e1c0003f08000 */
[----:B0-----:R-:W-:Y:S05]  /*06e0*/  @P0 BRA `(.L_x_6) ;  /* 0x0000011000000947 */ /* 0x001fea0003800000 */
[----:B------:R-:W0:-:S14]  /*06f0*/  DSETP.NAN.AND P0, PT, R4, R4, PT ;  /* 0x000000040400722a */ /* 0x000e1c0003f08000 */
[----:B0-----:R-:W-:Y:S05]  /*0700*/  @P0 BRA `(.L_x_7) ;  /* 0x000000c000000947 */ /* 0x001fea0003800000 */
[----:B------:R-:W-:Y:S01]  /*0710*/  ISETP.NE.AND P0, PT, R17, R16, PT ;  /* 0x000000101100720c */ /* 0x000fe20003f05270 */
[----:B------:R-:W-:Y:S02]  /*0720*/  IMAD.MOV.U32 R14, RZ, RZ, 0x0 ;  /* 0x00000000ff0e7424 */ /* 0x000fe400078e00ff */
[----:B------:R-:W-:-:S10]  /*0730*/  IMAD.MOV.U32 R15, RZ, RZ, -0x80000 ;  /* 0xfff80000ff0f7424 */ /* 0x000fd400078e00ff */
[----:B------:R-:W-:Y:S05]  /*0740*/  @!P0 BRA `(.L_x_5) ;  /* 0x000000d000008947 */ /* 0x000fea0003800000 */
[----:B------:R-:W-:Y:S02]  /*0750*/  ISETP.NE.AND P0, PT, R17, 0x7ff00000, PT ;  /* 0x7ff000001100780c */ /* 0x000fe40003f05270 */
[----:B------:R-:W-:Y:S02]  /*0760*/  LOP3.LUT R15, R7, 0x80000000, R5, 0x48, !PT ;  /* 0x80000000070f7812 */ /* 0x000fe400078e4805 */
[----:B------:R-:W-:-:S13]  /*0770*/  ISETP.EQ.OR P0, PT, R16, RZ, !P0 ;  /* 0x000000ff1000720c */ /* 0x000fda0004702670 */
[----:B------:R-:W-:Y:S01]  /*0780*/  @P0 LOP3.LUT R2, R15, 0x7ff00000, RZ, 0xfc, !PT ;  /* 0x7ff000000f020812 */ /* 0x000fe200078efcff */
[----:B------:R-:W-:Y:S02]  /*0790*/  @!P0 IMAD.MOV.U32 R14, RZ, RZ, RZ ;  /* 0x000000ffff0e8224 */ /* 0x000fe400078e00ff */
[----:B------:R-:W-:Y:S02]  /*07a0*/  @P0 IMAD.MOV.U32 R14, RZ, RZ, RZ ;  /* 0x000000ffff0e0224 */ /* 0x000fe400078e00ff */
[----:B------:R-:W-:Y:S01]  /*07b0*/  @P0 IMAD.MOV.U32 R15, RZ, RZ, R2 ;  /* 0x000000ffff0f0224 */ /* 0x000fe200078e0002 */
[----:B------:R-:W-:Y:S05]  /*07c0*/  BRA `(.L_x_5) ;  /* 0x0000005000007947 */ /* 0x000fea0003800000 */
.L_x_7:
[----:B------:R-:W-:Y:S01]  /*07d0*/  LOP3.LUT R15, R5, 0x80000, RZ, 0xfc, !PT ;  /* 0x00080000050f7812 */ /* 0x000fe200078efcff */
[----:B------:R-:W-:Y:S01]  /*07e0*/  IMAD.MOV.U32 R14, RZ, RZ, R4 ;  /* 0x000000ffff0e7224 */ /* 0x000fe200078e0004 */
[----:B------:R-:W-:Y:S05]  /*07f0*/  BRA `(.L_x_5) ;  /* 0x0000002000007947 */ /* 0x000fea0003800000 */
.L_x_6:
[----:B------:R-:W-:Y:S01]  /*0800*/  LOP3.LUT R15, R7, 0x80000, RZ, 0xfc, !PT ;  /* 0x00080000070f7812 */ /* 0x000fe200078efcff */
[----:B------:R-:W-:Y:S02]  /*0810*/  IMAD.MOV.U32 R14, RZ, RZ, R6 ;  /* 0x000000ffff0e7224 */ /* 0x000fe400078e0006 */
.L_x_5:
[----:B------:R-:W-:Y:S02]  /*0820*/  IMAD.MOV.U32 R9, RZ, RZ, 0x0 ;  /* 0x00000000ff097424 */ /* 0x000fe400078e00ff */
[----:B------:R-:W-:-:S02]  /*0830*/  IMAD.MOV.U32 R2, RZ, RZ, R14 ;  /* 0x000000ffff027224 */ /* 0x000fc400078e000e */
[----:B------:R-:W-:Y:S01]  /*0840*/  IMAD.MOV.U32 R3, RZ, RZ, R15 ;  /* 0x000000ffff037224 */ /* 0x000fe200078e000f */
[----:B------:R-:W-:Y:S06]  /*0850*/  RET.REL.NODEC R8 `(_Z31focal_loss_backward_cuda_kernelILi2EddfEvPT0_PKT2_PKfm) ;  /* 0xfffff7a008007950 */ /* 0x000fec0003c3ffff */
.L_x_8:
        /* <DEDUP_REMOVED lines=10> */
.L_x_213:


//--------------------- .text._Z30focal_loss_forward_cuda_kernelILb1ELi8EN3c104HalfElffEvPT4_PT1_PKS4_PKT2_PKflllfff --------------------------
	.section	.text._Z30focal_loss_forward_cuda_kernelILb1ELi8EN3c104HalfElffEvPT4_PT1_PKS4_PKT2_PKflllfff,"ax",@progbits
	.sectioninfo	@"SHI_REGISTERS=37"
	.align	128
        .global         _Z30focal_loss_forward_cuda_kernelILb1ELi8EN3c104HalfElffEvPT4_PT1_PKS4_PKT2_PKflllfff
        .type           _Z30focal_loss_forward_cuda_kernelILb1ELi8EN3c104HalfElffEvPT4_PT1_PKS4_PKT2_PKflllfff,@function
        .size           _Z30focal_loss_forward_cuda_kernelILb1ELi8EN3c104HalfElffEvPT4_PT1_PKS4_PKT2_PKflllfff,(.L_x_214 - _Z30focal_loss_forward_cuda_kernelILb1ELi8EN3c104HalfElffEvPT4_PT1_PKS4_PKT2_PKflllfff)
        .other          _Z30focal_loss_forward_cuda_kernelILb1ELi8EN3c104HalfElffEvPT4_PT1_PKS4_PKT2_PKflllfff,@"STO_CUDA_ENTRY STV_DEFAULT"
_Z30focal_loss_forward_cuda_kernelILb1ELi8EN3c104HalfElffEvPT4_PT1_PKS4_PKT2_PKflllfff:
.text._Z30focal_loss_forward_cuda_kernelILb1ELi8EN3c104HalfElffEvPT4_PT1_PKS4_PKT2_PKflllfff:
[----:B------:R-:W-:Y:S02]  /*0000*/  IMAD.MOV.U32 R1, RZ, RZ, c[0x0][0x28] ;  /* 0x00000a00ff017624 */ /* 0x000fe400078e00ff */
[----:B------:R-:W0:Y:S01]  /*0010*/  S2R R2, SR_TID.X ;  /* 0x0000000000027919 */ /* 0x000e220000002100 */
[----:B------:R-:W-:Y:S01]  /*0020*/  ULDC.64 UR8, c[0x0][0x188] ;  /* 0x0000620000087ab9 */ /* 0x000fe20000000a00 */
[----:B------:R-:W-:Y:S01]  /*0030*/  IMAD.MOV.U32 R4, RZ, RZ, c[0x0][0x180] ;  /* 0x00006000ff047624 */ /* 0x000fe200078e00ff */
[----:B------:R-:W-:Y:S01]  /*0040*/  ULDC.64 UR10, c[0x0][0x190] ;  /* 0x00006400000a7ab9 */ /* 0x000fe20000000a00 */
[----:B------:R-:W1:Y:S01]  /*0050*/  S2R R3, SR_CTAID.X ;  /* 0x0000000000037919 */ /* 0x000e620000002500 */
[----:B------:R-:W-:Y:S01]  /*0060*/  UIMAD UR6, UR8, UR11, URZ ;  /* 0x0000000b080672a4 */ /* 0x000fe2000f8e023f */
[----:B------:R-:W-:Y:S01]  /*0070*/  IMAD.MOV.U32 R5, RZ, RZ, c[0x0][0x184] ;  /* 0x00006100ff057624 */ /* 0x000fe200078e00ff */
[----:B------:R-:W-:Y:S02]  /*0080*/  UIMAD.WIDE.U32 UR4, UR8, UR10, URZ ;  /* 0x0000000a080472a5 */ /* 0x000fe4000f8e003f */
[----:B------:R-:W-:Y:S02]  /*0090*/  UIMAD UR6, UR10, UR9, UR6 ;  /* 0x000000090a0672a4 */ /* 0x000fe4000f8e0206 */
[----:B------:R-:W-:-:S02]  /*00a0*/  ULDC.64 UR12, c[0x0][0x118] ;  /* 0x00004600000c7ab9 */ /* 0x000fc40000000a00 */
[----:B------:R-:W-:Y:S01]  /*00b0*/  UIADD3 UR8, UR5, UR6, URZ ;  /* 0x0000000605087290 */ /* 0x000fe2000fffe03f */
[----:B------:R-:W-:Y:S01]  /*00c0*/  BSSY B0, `(.L_x_9) ;  /* 0x00001d6000007945 */ /* 0x000fe20003800000 */
[----:B------:R2:W5:Y:S04]  /*00d0*/  LDG.E.CONSTANT R0, [R4.64] ;  /* 0x0000000c04007981 */ /* 0x000568000c1e9900 */
[----:B0-----:R0:W-:Y:S01]  /*00e0*/  STS [R2.X4], RZ ;  /* 0x000000ff02007388 */ /* 0x0011e20000004800 */
[----:B--2---:R-:W-:Y:S02]  /*00f0*/  IMAD.SHL.U32 R4, R2, 0x4, RZ ;  /* 0x0000000402047824 */ /* 0x004fe400078e00ff */
[----:B-1----:R-:W-:-:S05]  /*0100*/  IMAD R3, R3, c[0x0][0x0], R2 ;  /* 0x0000000003037a24 */ /* 0x002fca00078e0202 */
[----:B------:R-:W-:Y:S01]  /*0110*/  SHF.L.U32 R6, R3, 0x3, RZ ;  /* 0x0000000303067819 */ /* 0x000fe200000006ff */
[----:B------:R-:W-:-:S03]  /*0120*/  IMAD.U32 R3, RZ, RZ, UR8 ;  /* 0x00000008ff037e24 */ /* 0x000fc6000f8e00ff */
[----:B------:R-:W-:-:S04]  /*0130*/  ISETP.LT.U32.AND P0, PT, R6, UR4, PT ;  /* 0x0000000406007c0c */ /* 0x000fc8000bf01070 */
[----:B------:R-:W-:Y:S01]  /*0140*/  ISETP.GT.AND.EX P0, PT, R3, RZ, PT, P0 ;  /* 0x000000ff0300720c */ /* 0x000fe20003f04300 */
[----:B------:R-:W-:-:S12]  /*0150*/  IMAD.MOV.U32 R3, RZ, RZ, RZ ;  /* 0x000000ffff037224 */ /* 0x000fd800078e00ff */
[----:B------:R-:W-:Y:S05]  /*0160*/  @!P0 BRA `(.L_x_10) ;  /* 0x00001cb000008947 */ /* 0x000fea0003800000 */
[----:B0-----:R-:W-:Y:S01]  /*0170*/  HFMA2.MMA R12, -RZ, RZ, 1.875, 0 ;  /* 0x3f800000ff0c7435 */ /* 0x001fe200000001ff */
[----:B------:R-:W-:Y:S01]  /*0180*/  IMAD.MOV.U32 R16, RZ, RZ, c[0x0][0x1a8] ;  /* 0x00006a00ff107624 */ /* 0x000fe200078e00ff */
[----:B------:R-:W-:Y:S01]  /*0190*/  MOV R3, RZ ;  /* 0x000000ff00037202 */ /* 0x000fe20000000f00 */
[----:B------:R-:W-:Y:S02]  /*01a0*/  IMAD.MOV.U32 R17, RZ, RZ, c[0x0][0x0] ;  /* 0x00000000ff117624 */ /* 0x000fe400078e00ff */
[----:B------:R-:W-:Y:S02]  /*01b0*/  IMAD.MOV.U32 R7, RZ, RZ, RZ ;  /* 0x000000ffff077224 */ /* 0x000fe400078e00ff */
[----:B------:R-:W-:Y:S02]  /*01c0*/  FADD.FTZ R5, -RZ, -c[0x0][0x1a4] ;  /* 0x80006900ff057621 */ /* 0x000fe40000010100 */
[----:B------:R-:W-:Y:S02]  /*01d0*/  IMAD R17, R17, c[0x0][0xc], RZ ;  /* 0x0000030011117a24 */ /* 0x000fe400078e02ff */
[----:B------:R-:W-:-:S02]  /*01e0*/  FADD.FTZ R13, R12, -c[0x0][0x1a8] ;  /* 0x80006a000c0d7621 */ /* 0x000fc40000010000 */
[----:B------:R-:W-:Y:S02]  /*01f0*/  FADD.FTZ R12, R12, -c[0x0][0x1a0] ;  /* 0x800068000c0c7621 */ /* 0x000fe40000010000 */
[C---:B------:R-:W-:Y:S02]  /*0200*/  FFMA.FTZ R13, R16.reuse, 0.5, R13 ;  /* 0x3f000000100d7823 */ /* 0x040fe4000001000d */
[----:B------:R-:W-:Y:S02]  /*0210*/  FMUL.FTZ R16, R16, 0.5 ;  /* 0x3f00000010107820 */ /* 0x000fe40000410000 */
.L_x_33:
[----:B0-----:R-:W-:Y:S01]  /*0220*/  LOP3.LUT R8, R7, c[0x0][0x194], RZ, 0xfc, !PT ;  /* 0x0000650007087a12 */ /* 0x001fe200078efcff */
[----:B------:R-:W-:Y:S03]  /*0230*/  BSSY B1, `(.L_x_11) ;  /* 0x0000022000017945 */ /* 0x000fe60003800000 */
[----:B------:R-:W-:-:S13]  /*0240*/  ISETP.NE.U32.AND P0, PT, R8, RZ, PT ;  /* 0x000000ff0800720c */ /* 0x000fda0003f05070 */
[----:B------:R-:W-:Y:S05]  /*0250*/  @!P0 BRA `(.L_x_12) ;  /* 0x0000009000008947 */ /* 0x000fea0003800000 */
[----:B------:R-:W-:Y:S02]  /*0260*/  MOV R14, 0x280 ;  /* 0x00000280000e7802 */ /* 0x000fe40000000f00 */
[----:B-----5:R-:W-:Y:S05]  /*0270*/  CALL.REL.NOINC `($__internal_1_$__cuda_sm20_div_s64) ;  /* 0x00001d5000007944 */ /* 0x020fea0003c00000 */
[----:B------:R-:W-:-:S05]  /*0280*/  IADD3 R19, P0, RZ, -R30, RZ ;  /* 0x8000001eff137210 */ /* 0x000fca0007f1e0ff */
[----:B------:R-:W-:Y:S02]  /*0290*/  IMAD.X R8, RZ, RZ, ~R31, P0 ;  /* 0x000000ffff087224 */ /* 0x000fe400000e0e1f */
[----:B------:R-:W-:-:S04]  /*02a0*/  IMAD.WIDE.U32 R20, R19, c[0x0][0x190], R6 ;  /* 0x0000640013147a25 */ /* 0x000fc800078e0006 */
[----:B------:R-:W-:-:S04]  /*02b0*/  IMAD R8, R8, c[0x0][0x190], RZ ;  /* 0x0000640008087a24 */ /* 0x000fc800078e02ff */
[----:B------:R-:W-:-:S04]  /*02c0*/  IMAD R19, R19, c[0x0][0x194], R8 ;  /* 0x0000650013137a24 */ /* 0x000fc800078e0208 */
[----:B------:R-:W-:Y:S01]  /*02d0*/  IMAD.IADD R19, R21, 0x1, R19 ;  /* 0x0000000115137824 */ /* 0x000fe200078e0213 */
[----:B------:R-:W-:Y:S05]  /*02e0*/  BRA `(.L_x_13) ;  /* 0x0000016000007947 */ /* 0x000fea0003800000 */
.L_x_12:
[----:B------:R-:W0:Y:S01]  /*02f0*/  I2F.U32.RP R10, c[0x0][0x190] ;  /* 0x00006400000a7b06 */ /* 0x000e220000209000 */
[----:B------:R-:W-:Y:S01]  /*0300*/  ISETP.NE.U32.AND P2, PT, RZ, c[0x0][0x190], PT ;  /* 0x00006400ff007a0c */ /* 0x000fe20003f45070 */
[----:B------:R-:W-:Y:S01]  /*0310*/  IMAD.MOV.U32 R19, RZ, RZ, RZ ;  /* 0x000000ffff137224 */ /* 0x000fe200078e00ff */
[----:B------:R-:W-:-:S05]  /*0320*/  MOV R31, RZ ;  /* 0x000000ff001f7202 */ /* 0x000fca0000000f00 */
[----:B0-----:R-:W0:Y:S02]  /*0330*/  MUFU.RCP R10, R10 ;  /* 0x0000000a000a7308 */ /* 0x001e240000001000 */
[----:B0-----:R-:W-:-:S06]  /*0340*/  IADD3 R8, R10, 0xffffffe, RZ ;  /* 0x0ffffffe0a087810 */ /* 0x001fcc0007ffe0ff */
[----:B------:R0:W1:Y:S02]  /*0350*/  F2I.FTZ.U32.TRUNC.NTZ R9, R8 ;  /* 0x0000000800097305 */ /* 0x000064000021f000 */
[----:B0-----:R-:W-:Y:S01]  /*0360*/  HFMA2.MMA R8, -RZ, RZ, 0, 0 ;  /* 0x00000000ff087435 */ /* 0x001fe200000001ff */
[----:B-1----:R-:W-:-:S04]  /*0370*/  IMAD.MOV R11, RZ, RZ, -R9 ;  /* 0x000000ffff0b7224 */ /* 0x002fc800078e0a09 */
[----:B------:R-:W-:-:S05]  /*0380*/  IMAD R11, R11, c[0x0][0x190], RZ ;  /* 0x000064000b0b7a24 */ /* 0x000fca00078e02ff */
[----:B------:R-:W-:-:S06]  /*0390*/  IMAD.HI.U32 R9, R9, R11, R8 ;  /* 0x0000000b09097227 */ /* 0x000fcc00078e0008 */
[----:B------:R-:W-:-:S04]  /*03a0*/  IMAD.HI.U32 R30, R9, R6, RZ ;  /* 0x00000006091e7227 */ /* 0x000fc800078e00ff */
[----:B------:R-:W-:-:S04]  /*03b0*/  IMAD.MOV R9, RZ, RZ, -R30 ;  /* 0x000000ffff097224 */ /* 0x000fc800078e0a1e */
[----:B------:R-:W-:-:S05]  /*03c0*/  IMAD R9, R9, c[0x0][0x190], R6 ;  /* 0x0000640009097a24 */ /* 0x000fca00078e0206 */
[----:B------:R-:W-:-:S13]  /*03d0*/  ISETP.GE.U32.AND P0, PT, R9, c[0x0][0x190], PT ;  /* 0x0000640009007a0c */ /* 0x000fda0003f06070 */
[----:B------:R-:W-:Y:S02]  /*03e0*/  @P0 IADD3 R9, R9, -c[0x0][0x190], RZ ;  /* 0x8000640009090a10 */ /* 0x000fe40007ffe0ff */
[----:B------:R-:W-:Y:S02]  /*03f0*/  @P0 IADD3 R30, R30, 0x1, RZ ;  /* 0x000000011e1e0810 */ /* 0x000fe40007ffe0ff */
[----:B------:R-:W-:-:S13]  /*0400*/  ISETP.GE.U32.AND P1, PT, R9, c[0x0][0x190], PT ;  /* 0x0000640009007a0c */ /* 0x000fda0003f26070 */
[----:B------:R-:W-:Y:S02]  /*0410*/  @P1 IADD3 R30, R30, 0x1, RZ ;  /* 0x000000011e1e1810 */ /* 0x000fe40007ffe0ff */
[----:B------:R-:W-:-:S05]  /*0420*/  @!P2 LOP3.LUT R30, RZ, c[0x0][0x190], RZ, 0x33, !PT ;  /* 0x00006400ff1eaa12 */ /* 0x000fca00078e33ff */
[----:B------:R-:W-:-:S04]  /*0430*/  IMAD.MOV R9, RZ, RZ, -R30 ;  /* 0x000000ffff097224 */ /* 0x000fc800078e0a1e */
[----:B------:R-:W-:Y:S02]  /*0440*/  IMAD R20, R9, c[0x0][0x190], R6 ;  /* 0x0000640009147a24 */ /* 0x000fe400078e0206 */
.L_x_13:
[----:B------:R-:W-:Y:S05]  /*0450*/  BSYNC B1 ;  /* 0x0000000000017941 */ /* 0x000fea0003800000 */
.L_x_11:
[----:B------:R-:W-:-:S04]  /*0460*/  LEA R32, P0, R30, c[0x0][0x178], 0x3 ;  /* 0x00005e001e207a11 */ /* 0x000fc800078018ff */
[----:B------:R-:W-:-:S06]  /*0470*/  LEA.HI.X R33, R30, c[0x0][0x17c], R31, 0x3, P0 ;  /* 0x00005f001e217a11 */ /* 0x000fcc00000f1c1f */
[----:B------:R-:W2:Y:S01]  /*0480*/  LDG.E.64.CONSTANT R32, [R32.64] ;  /* 0x0000000c20207981 */ /* 0x000ea2000c1e9b00 */
[C---:B------:R-:W-:Y:S01]  /*0490*/  IMAD.SHL.U32 R14, R6.reuse, 0x2, RZ ;  /* 0x00000002060e7824 */ /* 0x040fe200078e00ff */
[----:B------:R-:W-:Y:S01]  /*04a0*/  SHF.L.U64.HI R10, R6, 0x1, R7 ;  /* 0x00000001060a7819 */ /* 0x000fe20000010207 */
[----:B------:R-:W-:Y:S01]  /*04b0*/  IMAD R21, R31, c[0x0][0x190], RZ ;  /* 0x000064001f157a24 */ /* 0x000fe200078e02ff */
[----:B------:R-:W-:Y:S02]  /*04c0*/  BSSY B1, `(.L_x_14) ;  /* 0x000018f000017945 */ /* 0x000fe40003800000 */
[----:B------:R-:W-:Y:S01]  /*04d0*/  IADD3 R8, P1, R14, c[0x0][0x170], RZ ;  /* 0x00005c000e087a10 */ /* 0x000fe20007f3e0ff */
[----:B------:R-:W-:Y:S01]  /*04e0*/  IMAD R21, R30, c[0x0][0x194], R21 ;  /* 0x000065001e157a24 */ /* 0x000fe200078e0215 */
[----:B------:R-:W-:Y:S02]  /*04f0*/  IADD3 R14, P2, R14, c[0x0][0x168], RZ ;  /* 0x00005a000e0e7a10 */ /* 0x000fe40007f5e0ff */
[----:B------:R-:W-:-:S02]  /*0500*/  IADD3.X R9, R10, c[0x0][0x174], RZ, P1, !PT ;  /* 0x00005d000a097a10 */ /* 0x000fc40000ffe4ff */
[----:B------:R-:W-:Y:S02]  /*0510*/  IADD3.X R15, R10, c[0x0][0x16c], RZ, P2, !PT ;  /* 0x00005b000a0f7a10 */ /* 0x000fe400017fe4ff */
[----:B--2---:R-:W-:-:S04]  /*0520*/  ISETP.NE.U32.AND P0, PT, R32, -0x2, PT ;  /* 0xfffffffe2000780c */ /* 0x004fc80003f05070 */
[----:B------:R-:W-:-:S13]  /*0530*/  ISETP.NE.AND.EX P0, PT, R33, -0x1, PT, P0 ;  /* 0xffffffff2100780c */ /* 0x000fda0003f05300 */
[----:B------:R-:W-:Y:S05]  /*0540*/  @!P0 BRA `(.L_x_15) ;  /* 0x0000185000008947 */ /* 0x000fea0003800000 */
[----:B------:R-:W5:Y:S01]  /*0550*/  LDG.E.128.CONSTANT R8, [R8.64] ;  /* 0x0000000c08087981 */ /* 0x000f62000c1e9d00 */
[----:B------:R-:W-:Y:S01]  /*0560*/  ISETP.GE.U32.AND P4, PT, R20, c[0x0][0x198], PT ;  /* 0x0000660014007a0c */ /* 0x000fe20003f86070 */
[----:B------:R-:W-:Y:S01]  /*0570*/  IMAD.WIDE.U32 R30, R30, c[0x0][0x190], R32 ;  /* 0x000064001e1e7a25 */ /* 0x000fe200078e0020 */
[----:B------:R-:W-:Y:S01]  /*0580*/  IADD3 R18, P5, R20, 0x1, RZ ;  /* 0x0000000114127810 */ /* 0x000fe20007fbe0ff */
[----:B------:R-:W-:Y:S01]  /*0590*/  BSSY B2, `(.L_x_16) ;  /* 0x0000034000027945 */ /* 0x000fe20003800000 */
[----:B------:R-:W-:Y:S02]  /*05a0*/  ISETP.GE.AND.EX P4, PT, R19, c[0x0][0x19c], PT, P4 ;  /* 0x0000670013007a0c */ /* 0x000fe40003f86340 */
[----:B------:R-:W-:Y:S02]  /*05b0*/  ISETP.GE.U32.AND P0, PT, R18, c[0x0][0x198], PT ;  /* 0x0000660012007a0c */ /* 0x000fe40003f06070 */
[C---:B------:R-:W-:Y:S02]  /*05c0*/  IADD3 R22, P6, R20.reuse, 0x2, RZ ;  /* 0x0000000214167810 */ /* 0x040fe40007fde0ff */
[----:B------:R-:W-:-:S02]  /*05d0*/  IADD3 R18, P1, R20, 0x3, RZ ;  /* 0x0000000314127810 */ /* 0x000fc40007f3e0ff */
[----:B------:R-:W-:Y:S01]  /*05e0*/  ISETP.GE.U32.AND P3, PT, R22, c[0x0][0x198], PT ;  /* 0x0000660016007a0c */ /* 0x000fe20003f66070 */
[--C-:B------:R-:W-:Y:S01]  /*05f0*/  IMAD.X R22, RZ, RZ, R19.reuse, P5 ;  /* 0x000000ffff167224 */ /* 0x100fe200028e0613 */
[----:B------:R-:W-:Y:S01]  /*0600*/  ISETP.GE.U32.AND P2, PT, R18, c[0x0][0x198], PT ;  /* 0x0000660012007a0c */ /* 0x000fe20003f46070 */
[----:B------:R-:W-:-:S03]  /*0610*/  IMAD.X R18, RZ, RZ, R19, P6 ;  /* 0x000000ffff127224 */ /* 0x000fc600030e0613 */
[----:B------:R-:W-:Y:S02]  /*0620*/  ISETP.GE.AND.EX P0, PT, R22, c[0x0][0x19c], PT, P0 ;  /* 0x0000670016007a0c */ /* 0x000fe40003f06300 */
[----:B------:R-:W-:Y:S02]  /*0630*/  ISETP.GE.AND.EX P3, PT, R18, c[0x0][0x19c], PT, P3 ;  /* 0x0000670012007a0c */ /* 0x000fe40003f66330 */
[----:B------:R-:W-:Y:S02]  /*0640*/  IADD3 R18, R31, R21, RZ ;  /* 0x000000151f127210 */ /* 0x000fe40007ffe0ff */
[----:B------:R-:W-:Y:S01]  /*0650*/  @P4 PRMT R21, RZ, 0x7610, R21 ;  /* 0x00007610ff154816 */ /* 0x000fe20000000015 */
[----:B------:R-:W-:Y:S05]  /*0660*/  @P4 BRA `(.L_x_17) ;  /* 0x0000026000004947 */ /* 0x000fea0003800000 */
[----:B-----5:R-:W-:Y:S01]  /*0670*/  HADD2.F32 R22, -RZ, R8.H0_H0 ;  /* 0x20000008ff167230 */ /* 0x020fe20000004100 */
[----:B------:R-:W-:Y:S01]  /*0680*/  ISETP.NE.U32.AND P6, PT, R6, R30, PT ;  /* 0x0000001e0600720c */ /* 0x000fe20003fc5070 */
[----:B------:R-:W-:Y:S01]  /*0690*/  IMAD.MOV.U32 R25, RZ, RZ, c[0x0][0x1a8] ;  /* 0x00006a00ff197624 */ /* 0x000fe200078e00ff */
[----:B------:R-:W-:-:S02]  /*06a0*/  ISETP.GT.U32.AND P4, PT, R32, -0x1, PT ;  /* 0xffffffff2000780c */ /* 0x000fc40003f84070 */
[C---:B------:R-:W-:Y:S01]  /*06b0*/  FMUL.FTZ R24, R22.reuse, -1.4426950216293334961 ;  /* 0xbfb8aa3b16187820 */ /* 0x040fe20000410000 */
[C---:B------:R-:W-:Y:S01]  /*06c0*/  FSETP.GE.FTZ.AND P5, PT, R22.reuse, RZ, PT ;  /* 0x000000ff1600720b */ /* 0x040fe20003fb6000 */
[----:B------:R-:W-:Y:S01]  /*06d0*/  FMUL.FTZ R26, R22, 1.4426950216293334961 ;  /* 0x3fb8aa3b161a7820 */ /* 0x000fe20000410000 */
[----:B------:R-:W-:Y:S01]  /*06e0*/  ISETP.NE.AND.EX P6, PT, R7, R18, PT, P6 ;  /* 0x000000120700720c */ /* 0x000fe20003fc5360 */
[----:B------:R0:W1:Y:S03]  /*06f0*/  MUFU.EX2 R23, R24 ;  /* 0x0000001800177308 */ /* 0x0000660000000800 */
[----:B------:R-:W-:-:S04]  /*0700*/  ISETP.GT.AND.EX P4, PT, R33, -0x1, !P6, P4 ;  /* 0xffffffff2100780c */ /* 0x000fc80007784340 */
[----:B------:R-:W-:Y:S01]  /*0710*/  FSEL R25, R25, 1, P4 ;  /* 0x3f80000019197808 */ /* 0x000fe20002000000 */
[----:B0-----:R-:W-:-:S04]  /*0720*/  FADD.FTZ R24, -R22, -RZ ;  /* 0x800000ff16187221 */ /* 0x001fc80000010100 */
[----:B------:R-:W-:Y:S01]  /*0730*/  FADD.FTZ R25, -R16, R25 ;  /* 0x0000001910197221 */ /* 0x000fe20000010100 */
[----:B------:R-:W-:Y:S01]  /*0740*/  FSEL R24, R24, RZ, !P5 ;  /* 0x000000ff18187208 */ /* 0x000fe20006800000 */
[----:B-1----:R-:W-:Y:S02]  /*0750*/  FADD.FTZ R21, R23, 1 ;  /* 0x3f80000017157421 */ /* 0x002fe40000010000 */
[----:B------:R-:W0:Y:S08]  /*0760*/  @!P5 MUFU.EX2 R23, R26 ;  /* 0x0000001a0017d308 */ /* 0x000e300000000800 */
[----:B------:R-:W-:Y:S01]  /*0770*/  MUFU.RCP R21, R21 ;  /* 0x0000001500157308 */ /* 0x000fe20000001000 */
[----:B0-----:R-:W-:-:S07]  /*0780*/  FADD.FTZ R23, R23, 1 ;  /* 0x3f80000017177421 */ /* 0x001fce0000010000 */
[----:B------:R-:W0:Y:S02]  /*0790*/  MUFU.LG2 R23, R23 ;  /* 0x0000001700177308 */ /* 0x000e240000000c00 */
[----:B0-----:R-:W-:Y:S02]  /*07a0*/  FFMA.FTZ R27, R23, 0.69314718246459960938, R24 ;  /* 0x3f317218171b7823 */ /* 0x001fe40000010018 */
[----:B------:R-:W-:Y:S02]  /*07b0*/  FADD.FTZ R24, R21, -RZ ;  /* 0x800000ff15187221 */ /* 0x000fe40000010000 */
[----:B------:R-:W-:Y:S01]  /*07c0*/  FFMA.FTZ R22, R22, R25, R27 ;  /* 0x0000001916167223 */ /* 0x000fe2000001001b */
[----:B------:R-:W-:Y:S01]  /*07d0*/  FSEL R25, R13, R16, P4 ;  /* 0x000000100d197208 */ /* 0x000fe20002000000 */
[----:B------:R-:W-:-:S04]  /*07e0*/  FADD.FTZ R27, -R24, 1 ;  /* 0x3f800000181b7421 */ /* 0x000fc80000010100 */
[C---:B------:R-:W-:Y:S01]  /*07f0*/  FADD.FTZ R25, -R24.reuse, R25 ;  /* 0x0000001918197221 */ /* 0x040fe20000010100 */
[----:B------:R-:W-:Y:S02]  /*0800*/  FSEL R23, R27, R24, P4 ;  /* 0x000000181b177208 */ /* 0x000fe40002000000 */
[----:B------:R-:W-:Y:S02]  /*0810*/  FSEL R21, R24, R27, P4 ;  /* 0x0000001b18157208 */ /* 0x000fe40002000000 */
[----:B------:R-:W-:Y:S02]  /*0820*/  FSEL R24, R5, c[0x0][0x1a4], P4 ;  /* 0x0000690005187a08 */ /* 0x000fe40002000000 */
[----:B------:R-:W0:Y:S03]  /*0830*/  MUFU.LG2 R23, R23 ;  /* 0x0000001700177308 */ /* 0x000e260000000c00 */
[----:B------:R-:W-:Y:S01]  /*0840*/  FMUL.FTZ R21, R24, R21 ;  /* 0x0000001518157220 */ /* 0x000fe20000410000 */
[----:B------:R-:W-:-:S03]  /*0850*/  FSEL R24, R12, c[0x0][0x1a0], !P4 ;  /* 0x000068000c187a08 */ /* 0x000fc60006000000 */
[----:B------:R-:W-:Y:S02]  /*0860*/  FFMA.FTZ R21, R21, R22, -R25 ;  /* 0x0000001615157223 */ /* 0x000fe40000010819 */
[----:B0-----:R-:W-:-:S06]  /*0870*/  FMUL.FTZ R25, R23, c[0x0][0x1a4] ;  /* 0x0000690017197a20 */ /* 0x001fcc0000410000 */
[----:B------:R-:W0:Y:S02]  /*0880*/  MUFU.EX2 R25, R25 ;  /* 0x0000001900197308 */ /* 0x000e240000000800 */
[----:B0-----:R-:W-:-:S04]  /*0890*/  FMUL.FTZ R24, R24, R25 ;  /* 0x0000001918187220 */ /* 0x001fc80000410000 */
[C---:B------:R-:W-:Y:S02]  /*08a0*/  FMUL.FTZ R21, R24.reuse, R21 ;  /* 0x0000001518157220 */ /* 0x040fe40000410000 */
[----:B------:R-:W-:-:S03]  /*08b0*/  FFMA.FTZ R3, R24, R22, R3 ;  /* 0x0000001618037223 */ /* 0x000fc60000010003 */
[----:B------:R-:W-:Y:S02]  /*08c0*/  F2FP.PACK_AB R21, RZ, R21 ;  /* 0x00000015ff15723e */ /* 0x000fe400000000ff */
.L_x_17:
[----:B------:R-:W-:Y:S05]  /*08d0*/  BSYNC B2 ;  /* 0x0000000000027941 */ /* 0x000fea0003800000 */
.L_x_16:
[----:B------:R-:W-:Y:S01]  /*08e0*/  BSSY B2, `(.L_x_18) ;  /* 0x000002b000027945 */ /* 0x000fe20003800000 */
[----:B------:R-:W-:Y:S01]  /*08f0*/  @P0 PRMT R22, RZ, 0x7610, R22 ;  /* 0x00007610ff160816 */ /* 0x000fe20000000016 */
[----:B------:R-:W-:Y:S05]  /*0900*/  @P0 BRA `(.L_x_19) ;  /* 0x0000028000000947 */ /* 0x000fea0003800000 */
[----:B-----5:R-:W-:Y:S01]  /*0910*/  HADD2.F32 R8, -RZ, R8.H1_H1 ;  /* 0x30000008ff087230 */ /* 0x020fe20000004100 */
[----:B------:R-:W-:-:S04]  /*0920*/  IADD3 R29, P4, R6, 0x1, RZ ;  /* 0x00000001061d7810 */ /* 0x000fc80007f9e0ff */
[C---:B------:R-:W-:Y:S01]  /*0930*/  FMUL.FTZ R25, R8.reuse, -1.4426950216293334961 ;  /* 0xbfb8aa3b08197820 */ /* 0x040fe20000410000 */
[C---:B------:R-:W-:Y:S01]  /*0940*/  FSETP.GE.FTZ.AND P0, PT, R8.reuse, RZ, PT ;  /* 0x000000ff0800720b */ /* 0x040fe20003f16000 */
[----:B------:R-:W-:Y:S02]  /*0950*/  FMUL.FTZ R26, R8, 1.4426950216293334961 ;  /* 0x3fb8aa3b081a7820 */ /* 0x000fe40000410000 */
[----:B------:R0:W1:Y:S02]  /*0960*/  MUFU.EX2 R22, R25 ;  /* 0x0000001900167308 */ /* 0x0000640000000800 */
[----:B0-----:R-:W-:Y:S01]  /*0970*/  IMAD.X R25, RZ, RZ, R7, P4 ;  /* 0x000000ffff197224 */ /* 0x001fe200020e0607 */
[----:B------:R-:W-:Y:S01]  /*0980*/  ISETP.GT.U32.AND P4, PT, R32, -0x1, PT ;  /* 0xffffffff2000780c */ /* 0x000fe20003f84070 */
[----:B-1----:R-:W-:-:S06]  /*0990*/  FADD.FTZ R24, R22, 1 ;  /* 0x3f80000016187421 */ /* 0x002fcc0000010000 */
[----:B------:R-:W0:Y:S08]  /*09a0*/  @!P0 MUFU.EX2 R22, R26 ;  /* 0x0000001a00168308 */ /* 0x000e300000000800 */
[----:B------:R-:W-:Y:S01]  /*09b0*/  MUFU.RCP R24, R24 ;  /* 0x0000001800187308 */ /* 0x000fe20000001000 */
[----:B0-----:R-:W-:Y:S02]  /*09c0*/  FADD.FTZ R27, R22, 1 ;  /* 0x3f800000161b7421 */ /* 0x001fe40000010000 */
[----:B------:R-:W-:-:S05]  /*09d0*/  FADD.FTZ R22, -R8, -RZ ;  /* 0x800000ff08167221 */ /* 0x000fca0000010100 */
[----:B------:R-:W0:Y:S01]  /*09e0*/  MUFU.LG2 R23, R27 ;  /* 0x0000001b00177308 */ /* 0x000e220000000c00 */
[----:B------:R-:W-:Y:S02]  /*09f0*/  FSEL R22, R22, RZ, !P0 ;  /* 0x000000ff16167208 */ /* 0x000fe40004000000 */
[----:B------:R-:W-:-:S04]  /*0a00*/  ISETP.NE.U32.AND P0, PT, R29, R30, PT ;  /* 0x0000001e1d00720c */ /* 0x000fc80003f05070 */
[----:B------:R-:W-:Y:S01]  /*0a10*/  ISETP.NE.AND.EX P0, PT, R25, R18, PT, P0 ;  /* 0x000000121900720c */ /* 0x000fe20003f05300 */
[----:B------:R-:W-:-:S03]  /*0a20*/  IMAD.MOV.U32 R25, RZ, RZ, c[0x0][0x1a8] ;  /* 0x00006a00ff197624 */ /* 0x000fc600078e00ff */
[----:B------:R-:W-:Y:S01]  /*0a30*/  ISETP.GT.AND.EX P0, PT, R33, -0x1, !P0, P4 ;  /* 0xffffffff2100780c */ /* 0x000fe20004704340 */
[----:B0-----:R-:W-:-:S03]  /*0a40*/  FFMA.FTZ R23, R23, 0.69314718246459960938, R22 ;  /* 0x3f31721817177823 */ /* 0x001fc60000010016 */
[----:B------:R-:W-:Y:S02]  /*0a50*/  FSEL R25, R25, 1, P0 ;  /* 0x3f80000019197808 */ /* 0x000fe40000000000 */
[----:B------:R-:W-:Y:S02]  /*0a60*/  FSEL R26, R13, R16, P0 ;  /* 0x000000100d1a7208 */ /* 0x000fe40000000000 */
[----:B------:R-:W-:Y:S01]  /*0a70*/  FSEL R27, R5, c[0x0][0x1a4], P0 ;  /* 0x00006900051b7a08 */ /* 0x000fe20000000000 */
[----:B------:R-:W-:-:S04]  /*0a80*/  FADD.FTZ R25, -R16, R25 ;  /* 0x0000001910197221 */ /* 0x000fc80000010100 */
[----:B------:R-:W-:Y:S02]  /*0a90*/  FFMA.FTZ R8, R8, R25, R23 ;  /* 0x0000001908087223 */ /* 0x000fe40000010017 */
[----:B------:R-:W-:Y:S01]  /*0aa0*/  FADD.FTZ R25, R24, -RZ ;  /* 0x800000ff18197221 */ /* 0x000fe20000010000 */
[----:B------:R-:W-:-:S03]  /*0ab0*/  FSEL R24, R12, c[0x0][0x1a0], !P0 ;  /* 0x000068000c187a08 */ /* 0x000fc60004000000 */
[----:B------:R-:W-:-:S05]  /*0ac0*/  FADD.FTZ R22, -R25, 1 ;  /* 0x3f80000019167421 */ /* 0x000fca0000010100 */
[----:B------:R-:W-:Y:S02]  /*0ad0*/  FSEL R23, R22, R25, P0 ;  /* 0x0000001916177208 */ /* 0x000fe40000000000 */
[C---:B------:R-:W-:Y:S01]  /*0ae0*/  FSEL R22, R25.reuse, R22, P0 ;  /* 0x0000001619167208 */ /* 0x040fe20000000000 */
[----:B------:R-:W-:-:S03]  /*0af0*/  FADD.FTZ R25, -R25, R26 ;  /* 0x0000001a19197221 */ /* 0x000fc60000010100 */
[----:B------:R-:W0:Y:S01]  /*0b00*/  MUFU.LG2 R23, R23 ;  /* 0x0000001700177308 */ /* 0x000e220000000c00 */
[----:B------:R-:W-:-:S04]  /*0b10*/  FMUL.FTZ R22, R27, R22 ;  /* 0x000000161b167220 */ /* 0x000fc80000410000 */
[----:B------:R-:W-:Y:S02]  /*0b20*/  FFMA.FTZ R22, R22, R8, -R25 ;  /* 0x0000000816167223 */ /* 0x000fe40000010819 */
[----:B0-----:R-:W-:-:S06]  /*0b30*/  FMUL.FTZ R25, R23, c[0x0][0x1a4] ;  /* 0x0000690017197a20 */ /* 0x001fcc0000410000 */
[----:B------:R-:W0:Y:S02]  /*0b40*/  MUFU.EX2 R25, R25 ;  /* 0x0000001900197308 */ /* 0x000e240000000800 */
[----:B0-----:R-:W-:-:S04]  /*0b50*/  FMUL.FTZ R27, R24, R25 ;  /* 0x00000019181b7220 */ /* 0x001fc80000410000 */
[C---:B------:R-:W-:Y:S02]  /*0b60*/  FMUL.FTZ R22, R27.reuse, R22 ;  /* 0x000000161b167220 */ /* 0x040fe40000410000 */
[----:B------:R-:W-:-:S03]  /*0b70*/  FFMA.FTZ R3, R27, R8, R3 ;  /* 0x000000081b037223 */ /* 0x000fc60000010003 */
[----:B------:R-:W-:Y:S02]  /*0b80*/  F2FP.PACK_AB R22, RZ, R22 ;  /* 0x00000016ff16723e */ /* 0x000fe400000000ff */
.L_x_19:
[----:B------:R-:W-:Y:S05]  /*0b90*/  BSYNC B2 ;  /* 0x0000000000027941 */ /* 0x000fea0003800000 */
.L_x_18:
[----:B------:R-:W-:Y:S01]  /*0ba0*/  BSSY B2, `(.L_x_20) ;  /* 0x000002b000027945 */ /* 0x000fe20003800000 */
[----:B------:R-:W-:Y:S01]  /*0bb0*/  @P3 PRMT R23, RZ, 0x7610, R23 ;  /* 0x00007610ff173816 */ /* 0x000fe20000000017 */
[----:B------:R-:W-:Y:S05]  /*0bc0*/  @P3 BRA `(.L_x_21) ;  /* 0x0000028000003947 */ /* 0x000fea0003800000 */
[----:B-----5:R-:W-:Y:S01]  /*0bd0*/  HADD2.F32 R26, -RZ, R9.H0_H0 ;  /* 0x20000009ff1a7230 */ /* 0x020fe20000004100 */
[----:B------:R-:W-:-:S04]  /*0be0*/  IADD3 R23, P3, R6, 0x2, RZ ;  /* 0x0000000206177810 */ /* 0x000fc80007f7e0ff */
[C---:B------:R-:W-:Y:S01]  /*0bf0*/  FMUL.FTZ R24, R26.reuse, -1.4426950216293334961 ;  /* 0xbfb8aa3b1a187820 */ /* 0x040fe20000410000 */
[C---:B------:R-:W-:Y:S01]  /*0c00*/  FSETP.GE.FTZ.AND P4, PT, R26.reuse, RZ, PT ;  /* 0x000000ff1a00720b */ /* 0x040fe20003f96000 */
[C---:B------:R-:W-:Y:S01]  /*0c10*/  FMUL.FTZ R27, R26.reuse, 1.4426950216293334961 ;  /* 0x3fb8aa3b1a1b7820 */ /* 0x040fe20000410000 */
[----:B------:R-:W-:Y:S01]  /*0c20*/  ISETP.NE.U32.AND P0, PT, R23, R30, PT ;  /* 0x0000001e1700720c */ /* 0x000fe20003f05070 */
[----:B------:R0:W1:Y:S01]  /*0c30*/  MUFU.EX2 R8, R24 ;  /* 0x0000001800087308 */ /* 0x0000620000000800 */
[----:B------:R-:W-:Y:S01]  /*0c40*/  IADD3.X R23, RZ, R7, RZ, P3, !PT ;  /* 0x00000007ff177210 */ /* 0x000fe20001ffe4ff */
[----:B------:R-:W-:Y:S01]  /*0c50*/  FADD.FTZ R25, -R26, -RZ ;  /* 0x800000ff1a197221 */ /* 0x000fe20000010100 */
[----:B------:R-:W-:Y:S02]  /*0c60*/  ISETP.GT.U32.AND P3, PT, R32, -0x1, PT ;  /* 0xffffffff2000780c */ /* 0x000fe40003f64070 */
[----:B------:R-:W-:Y:S02]  /*0c70*/  ISETP.NE.AND.EX P0, PT, R23, R18, PT, P0 ;  /* 0x000000121700720c */ /* 0x000fe40003f05300 */
[----:B------:R-:W-:Y:S01]  /*0c80*/  FSEL R25, R25, RZ, !P4 ;  /* 0x000000ff19197208 */ /* 0x000fe20006000000 */
[----:B0-----:R-:W-:Y:S01]  /*0c90*/  IMAD.MOV.U32 R24, RZ, RZ, c[0x0][0x1a8] ;  /* 0x00006a00ff187624 */ /* 0x001fe200078e00ff */
[----:B------:R-:W-:Y:S01]  /*0ca0*/  ISETP.GT.AND.EX P0, PT, R33, -0x1, !P0, P3 ;  /* 0xffffffff2100780c */ /* 0x000fe20004704330 */
[----:B-1----:R-:W-:-:S02]  /*0cb0*/  FADD.FTZ R28, R8, 1 ;  /* 0x3f800000081c7421 */ /* 0x002fc40000010000 */
[----:B------:R0:W1:Y:S08]  /*0cc0*/  @!P4 MUFU.EX2 R8, R27 ;  /* 0x0000001b0008c308 */ /* 0x0000700000000800 */
[----:B------:R-:W2:Y:S01]  /*0cd0*/  MUFU.RCP R23, R28 ;  /* 0x0000001c00177308 */ /* 0x000ea20000001000 */
[----:B0-----:R-:W-:-:S05]  /*0ce0*/  FSEL R27, R24, 1, P0 ;  /* 0x3f800000181b7808 */ /* 0x001fca0000000000 */
[----:B------:R-:W-:Y:S02]  /*0cf0*/  FADD.FTZ R27, -R16, R27 ;  /* 0x0000001b101b7221 */ /* 0x000fe40000010100 */
[----:B-1----:R-:W-:-:S06]  /*0d00*/  FADD.FTZ R8, R8, 1 ;  /* 0x3f80000008087421 */ /* 0x002fcc0000010000 */
[----:B------:R-:W0:Y:S01]  /*0d10*/  MUFU.LG2 R8, R8 ;  /* 0x0000000800087308 */ /* 0x000e220000000c00 */
[----:B--2---:R-:W-:-:S04]  /*0d20*/  FADD.FTZ R24, R23, -RZ ;  /* 0x800000ff17187221 */ /* 0x004fc80000010000 */
[----:B------:R-:W-:Y:S02]  /*0d30*/  FADD.FTZ R23, -R24, 1 ;  /* 0x3f80000018177421 */ /* 0x000fe40000010100 */
[----:B0-----:R-:W-:-:S04]  /*0d40*/  FFMA.FTZ R25, R8, 0.69314718246459960938, R25 ;  /* 0x3f31721808197823 */ /* 0x001fc80000010019 */
[----:B------:R-:W-:Y:S01]  /*0d50*/  FFMA.FTZ R8, R26, R27, R25 ;  /* 0x0000001b1a087223 */ /* 0x000fe20000010019 */
[----:B------:R-:W-:Y:S02]  /*0d60*/  FSEL R26, R23, R24, P0 ;  /* 0x00000018171a7208 */ /* 0x000fe40000000000 */
[----:B------:R-:W-:Y:S02]  /*0d70*/  FSEL R25, R13, R16, P0 ;  /* 0x000000100d197208 */ /* 0x000fe40000000000 */
[C---:B------:R-:W-:Y:S02]  /*0d80*/  FSEL R23, R24.reuse, R23, P0 ;  /* 0x0000001718177208 */ /* 0x040fe40000000000 */
[----:B------:R-:W0:Y:S01]  /*0d90*/  MUFU.LG2 R26, R26 ;  /* 0x0000001a001a7308 */ /* 0x000e220000000c00 */
[----:B------:R-:W-:Y:S01]  /*0da0*/  FADD.FTZ R25, -R24, R25 ;  /* 0x0000001918197221 */ /* 0x000fe20000010100 */
[----:B------:R-:W-:-:S05]  /*0db0*/  FSEL R24, R5, c[0x0][0x1a4], P0 ;  /* 0x0000690005187a08 */ /* 0x000fca0000000000 */
[----:B------:R-:W-:-:S04]  /*0dc0*/  FMUL.FTZ R23, R24, R23 ;  /* 0x0000001718177220 */ /* 0x000fc80000410000 */
[----:B------:R-:W-:Y:S01]  /*0dd0*/  FFMA.FTZ R25, R23, R8, -R25 ;  /* 0x0000000817197223 */ /* 0x000fe20000010819 */
[----:B------:R-:W-:Y:S01]  /*0de0*/  FSEL R23, R12, c[0x0][0x1a0], !P0 ;  /* 0x000068000c177a08 */ /* 0x000fe20004000000 */
[----:B0-----:R-:W-:-:S06]  /*0df0*/  FMUL.FTZ R24, R26, c[0x0][0x1a4] ;  /* 0x000069001a187a20 */ /* 0x001fcc0000410000 */
[----:B------:R-:W0:Y:S02]  /*0e00*/  MUFU.EX2 R24, R24 ;  /* 0x0000001800187308 */ /* 0x000e240000000800 */
[----:B0-----:R-:W-:-:S04]  /*0e10*/  FMUL.FTZ R28, R23, R24 ;  /* 0x00000018171c7220 */ /* 0x001fc80000410000 */
[C---:B------:R-:W-:Y:S02]  /*0e20*/  FMUL.FTZ R23, R28.reuse, R25 ;  /* 0x000000191c177220 */ /* 0x040fe40000410000 */
[----:B------:R-:W-:-:S03]  /*0e30*/  FFMA.FTZ R3, R28, R8, R3 ;  /* 0x000000081c037223 */ /* 0x000fc60000010003 */
[----:B------:R-:W-:Y:S02]  /*0e40*/  F2FP.PACK_AB R23, RZ, R23 ;  /* 0x00000017ff17723e */ /* 0x000fe400000000ff */
.L_x_21:
[----:B------:R-:W-:Y:S05]  /*0e50*/  BSYNC B2 ;  /* 0x0000000000027941 */ /* 0x000fea0003800000 */
.L_x_20:
[----:B-----5:R-:W-:Y:S01]  /*0e60*/  IADD3 R8, P6, R20, 0x4, RZ ;  /* 0x0000000414087810 */ /* 0x020fe20007fde0ff */
[--C-:B------:R-:W-:Y:S01]  /*0e70*/  IMAD.X R24, RZ, RZ, R19.reuse, P1 ;  /* 0x000000ffff187224 */ /* 0x100fe200008e0613 */
[----:B------:R-:W-:Y:S02]  /*0e80*/  BSSY B2, `(.L_x_22) ;  /* 0x000003b000027945 */ /* 0x000fe40003800000 */
[----:B------:R-:W-:Y:S02]  /*0e90*/  ISETP.GE.U32.AND P4, PT, R8, c[0x0][0x198], PT ;  /* 0x0000660008007a0c */ /* 0x000fe40003f86070 */
[----:B------:R-:W-:Y:S02]  /*0ea0*/  IADD3 R8, P3, R20, 0x5, RZ ;  /* 0x0000000514087810 */ /* 0x000fe40007f7e0ff */
[----:B------:R-:W-:Y:S01]  /*0eb0*/  ISETP.GE.AND.EX P2, PT, R24, c[0x0][0x19c], PT, P2 ;  /* 0x0000670018007a0c */ /* 0x000fe20003f46320 */
[----:B------:R-:W-:Y:S01]  /*0ec0*/  IMAD.X R24, RZ, RZ, R19, P6 ;  /* 0x000000ffff187224 */ /* 0x000fe200030e0613 */
[----:B------:R-:W-:-:S02]  /*0ed0*/  ISETP.GE.U32.AND P0, PT, R8, c[0x0][0x198], PT ;  /* 0x0000660008007a0c */ /* 0x000fc40003f06070 */
[C---:B------:R-:W-:Y:S02]  /*0ee0*/  IADD3 R8, P5, R20.reuse, 0x6, RZ ;  /* 0x0000000614087810 */ /* 0x040fe40007fbe0ff */
[----:B------:R-:W-:Y:S02]  /*0ef0*/  IADD3 R20, P6, R20, 0x7, RZ ;  /* 0x0000000714147810 */ /* 0x000fe40007fde0ff */
[----:B------:R-:W-:Y:S02]  /*0f00*/  ISETP.GE.U32.AND P1, PT, R8, c[0x0][0x198], PT ;  /* 0x0000660008007a0c */ /* 0x000fe40003f26070 */
[----:B------:R-:W-:Y:S02]  /*0f10*/  IADD3.X R8, RZ, R19, RZ, P3, !PT ;  /* 0x00000013ff087210 */ /* 0x000fe40001ffe4ff */
[----:B------:R-:W-:Y:S02]  /*0f20*/  ISETP.GE.U32.AND P3, PT, R20, c[0x0][0x198], PT ;  /* 0x0000660014007a0c */ /* 0x000fe40003f66070 */
[----:B------:R-:W-:Y:S01]  /*0f30*/  ISETP.GE.AND.EX P0, PT, R8, c[0x0][0x19c], PT, P0 ;  /* 0x0000670008007a0c */ /* 0x000fe20003f06300 */
[--C-:B------:R-:W-:Y:S01]  /*0f40*/  IMAD.X R8, RZ, RZ, R19.reuse, P5 ;  /* 0x000000ffff087224 */ /* 0x100fe200028e0613 */
[----:B------:R-:W-:Y:S01]  /*0f50*/  ISETP.GE.AND.EX P4, PT, R24, c[0x0][0x19c], PT, P4 ;  /* 0x0000670018007a0c */ /* 0x000fe20003f86340 */
[----:B------:R-:W-:Y:S01]  /*0f60*/  IMAD.X R19, RZ, RZ, R19, P6 ;  /* 0x000000ffff137224 */ /* 0x000fe200030e0613 */
[----:B------:R-:W-:-:S02]  /*0f70*/  @P2 PRMT R24, RZ, 0x7610, R24 ;  /* 0x00007610ff182816 */ /* 0x000fc40000000018 */
[----:B------:R-:W-:Y:S02]  /*0f80*/  ISETP.GE.AND.EX P1, PT, R8, c[0x0][0x19c], PT, P1 ;  /* 0x0000670008007a0c */ /* 0x000fe40003f26310 */
[----:B------:R-:W-:Y:S01]  /*0f90*/  ISETP.GE.AND.EX P3, PT, R19, c[0x0][0x19c], PT, P3 ;  /* 0x0000670013007a0c */ /* 0x000fe20003f66330 */
[----:B------:R-:W-:Y:S07]  /*0fa0*/  @P2 BRA `(.L_x_23) ;  /* 0x0000028000002947 */ /* 0x000fee0003800000 */
[----:B------:R-:W-:Y:S01]  /*0fb0*/  HADD2.F32 R9, -RZ, R9.H1_H1 ;  /* 0x30000009ff097230 */ /* 0x000fe20000004100 */
[----:B------:R-:W-:-:S04]  /*0fc0*/  IADD3 R27, P5, R6, 0x3, RZ ;  /* 0x00000003061b7810 */ /* 0x000fc80007fbe0ff */
[C---:B------:R-:W-:Y:S01]  /*0fd0*/  FMUL.FTZ R20, R9.reuse, -1.4426950216293334961 ;  /* 0xbfb8aa3b09147820 */ /* 0x040fe20000410000 */
[C---:B------:R-:W-:Y:S01]  /*0fe0*/  FSETP.GE.FTZ.AND P2, PT, R9.reuse, RZ, PT ;  /* 0x000000ff0900720b */ /* 0x040fe20003f56000 */
[----:B------:R-:W-:Y:S02]  /*0ff0*/  FMUL.FTZ R24, R9, 1.4426950216293334961 ;  /* 0x3fb8aa3b09187820 */ /* 0x000fe40000410000 */
[----:B------:R-:W0:Y:S02]  /*1000*/  MUFU.EX2 R8, R20 ;  /* 0x0000001400087308 */ /* 0x000e240000000800 */
[----:B0-----:R-:W-:-:S08]  /*1010*/  FADD.FTZ R19, R8, 1 ;  /* 0x3f80000008137421 */ /* 0x001fd00000010000 */
[----:B------:R-:W0:Y:S08]  /*1020*/  @!P2 MUFU.EX2 R8, R24 ;  /* 0x000000180008a308 */ /* 0x000e300000000800 */
[----:B------:R-:W1:Y:S01]  /*1030*/  MUFU.RCP R19, R19 ;  /* 0x0000001300137308 */ /* 0x000e620000001000 */
[----:B0-----:R-:W-:Y:S02]  /*1040*/  FADD.FTZ R25, R8, 1 ;  /* 0x3f80000008197421 */ /* 0x001fe40000010000 */
[----:B------:R-:W-:-:S05]  /*1050*/  FADD.FTZ R8, -R9, -RZ ;  /* 0x800000ff09087221 */ /* 0x000fca0000010100 */
[----:B------:R-:W0:Y:S01]  /*1060*/  MUFU.LG2 R25, R25 ;  /* 0x0000001900197308 */ /* 0x000e220000000c00 */
[----:B------:R-:W-:Y:S01]  /*1070*/  FSEL R8, R8, RZ, !P2 ;  /* 0x000000ff08087208 */ /* 0x000fe20005000000 */
[----:B-1----:R-:W-:Y:S01]  /*1080*/  FADD.FTZ R24, R19, -RZ ;  /* 0x800000ff13187221 */ /* 0x002fe20000010000 */
[----:B------:R-:W-:Y:S01]  /*1090*/  ISETP.NE.U32.AND P2, PT, R27, R30, PT ;  /* 0x0000001e1b00720c */ /* 0x000fe20003f45070 */
[----:B------:R-:W-:Y:S01]  /*10a0*/  IMAD.X R27, RZ, RZ, R7, P5 ;  /* 0x000000ffff1b7224 */ /* 0x000fe200028e0607 */
[----:B------:R-:W-:-:S04]  /*10b0*/  ISETP.GT.U32.AND P5, PT, R32, -0x1, PT ;  /* 0xffffffff2000780c */ /* 0x000fc80003fa4070 */
[----:B------:R-:W-:-:S04]  /*10c0*/  ISETP.NE.AND.EX P2, PT, R27, R18, PT, P2 ;  /* 0x000000121b00720c */ /* 0x000fc80003f45320 */
[----:B------:R-:W-:Y:S01]  /*10d0*/  ISETP.GT.AND.EX P2, PT, R33, -0x1, !P2, P5 ;  /* 0xffffffff2100780c */ /* 0x000fe20005744350 */
[----:B0-----:R-:W-:Y:S01]  /*10e0*/  FFMA.FTZ R8, R25, 0.69314718246459960938, R8 ;  /* 0x3f31721819087823 */ /* 0x001fe20000010008 */
[----:B------:R-:W-:Y:S02]  /*10f0*/  MOV R25, c[0x0][0x1a8] ;  /* 0x00006a0000197a02 */ /* 0x000fe40000000f00 */
[----:B------:R-:W-:Y:S02]  /*1100*/  FSEL R27, R13, R16, P2 ;  /* 0x000000100d1b7208 */ /* 0x000fe40001000000 */
[----:B------:R-:W-:-:S03]  /*1110*/  FSEL R25, R25, 1, P2 ;  /* 0x3f80000019197808 */ /* 0x000fc60001000000 */
[----:B------:R-:W-:Y:S02]  /*1120*/  FADD.FTZ R19, -R24, R27 ;  /* 0x0000001b18137221 */ /* 0x000fe40000010100 */
[----:B------:R-:W-:-:S04]  /*1130*/  FADD.FTZ R25, -R16, R25 ;  /* 0x0000001910197221 */ /* 0x000fc80000010100 */
[----:B------:R-:W-:Y:S02]  /*1140*/  FFMA.FTZ R8, R9, R25, R8 ;  /* 0x0000001909087223 */ /* 0x000fe40000010008 */
[----:B------:R-:W-:-:S05]  /*1150*/  FADD.FTZ R25, -R24, 1 ;  /* 0x3f80000018197421 */ /* 0x000fca0000010100 */
[----:B------:R-:W-:Y:S02]  /*1160*/  FSEL R9, R25, R24, P2 ;  /* 0x0000001819097208 */ /* 0x000fe40001000000 */
[----:B------:R-:W-:Y:S02]  /*1170*/  FSEL R20, R24, R25, P2 ;  /* 0x0000001918147208 */ /* 0x000fe40001000000 */
[----:B------:R-:W-:Y:S02]  /*1180*/  FSEL R25, R5, c[0x0][0x1a4], P2 ;  /* 0x0000690005197a08 */ /* 0x000fe40001000000 */
[----:B------:R-:W0:Y:S03]  /*1190*/  MUFU.LG2 R9, R9 ;  /* 0x0000000900097308 */ /* 0x000e260000000c00 */
[----:B------:R-:W-:-:S04]  /*11a0*/  FMUL.FTZ R20, R25, R20 ;  /* 0x0000001419147220 */ /* 0x000fc80000410000 */
[----:B------:R-:W-:Y:S01]  /*11b0*/  FFMA.FTZ R20, R20, R8, -R19 ;  /* 0x0000000814147223 */ /* 0x000fe20000010813 */
[----:B------:R-:W-:Y:S01]  /*11c0*/  FSEL R19, R12, c[0x0][0x1a0], !P2 ;  /* 0x000068000c137a08 */ /* 0x000fe20005000000 */
[----:B0-----:R-:W-:-:S04]  /*11d0*/  FMUL.FTZ R25, R9, c[0x0][0x1a4] ;  /* 0x0000690009197a20 */ /* 0x001fc80000410000 */
[----:B------:R-:W0:Y:S02]  /*11e0*/  MUFU.EX2 R24, R25 ;  /* 0x0000001900187308 */ /* 0x000e240000000800 */
[----:B0-----:R-:W-:-:S04]  /*11f0*/  FMUL.FTZ R19, R19, R24 ;  /* 0x0000001813137220 */ /* 0x001fc80000410000 */
[C---:B------:R-:W-:Y:S02]  /*1200*/  FMUL.FTZ R24, R19.reuse, R20 ;  /* 0x0000001413187220 */ /* 0x040fe40000410000 */
[----:B------:R-:W-:-:S03]  /*1210*/  FFMA.FTZ R3, R19, R8, R3 ;  /* 0x0000000813037223 */ /* 0x000fc60000010003 */
[----:B------:R-:W-:Y:S02]  /*1220*/  F2FP.PACK_AB R24, RZ, R24 ;  /* 0x00000018ff18723e */ /* 0x000fe400000000ff */
.L_x_23:
[----:B------:R-:W-:Y:S05]  /*1230*/  BSYNC B2 ;  /* 0x0000000000027941 */ /* 0x000fea0003800000 */
.L_x_22:
[----:B------:R-:W-:Y:S01]  /*1240*/  BSSY B2, `(.L_x_24) ;  /* 0x000002e000027945 */ /* 0x000fe20003800000 */
[----:B------:R-:W-:Y:S02]  /*1250*/  @P0 PRMT R25, RZ, 0x7610, R25 ;  /* 0x00007610ff190816 */ /* 0x000fe40000000019 */
[----:B------:R-:W-:Y:S02]  /*1260*/  @P1 PRMT R19, RZ, 0x7610, R19 ;  /* 0x00007610ff131816 */ /* 0x000fe40000000013 */
[----:B------:R-:W-:Y:S02]  /*1270*/  @P3 PRMT R20, RZ, 0x7610, R20 ;  /* 0x00007610ff143816 */ /* 0x000fe40000000014 */
[----:B------:R-:W-:Y:S01]  /*1280*/  @P4 PRMT R26, RZ, 0x7610, R26 ;  /* 0x00007610ff1a4816 */ /* 0x000fe2000000001a */
[----:B------:R-:W-:Y:S05]  /*1290*/  @P4 BRA `(.L_x_25) ;  /* 0x0000028000004947 */ /* 0x000fea0003800000 */
[----:B------:R-:W-:Y:S01]  /*12a0*/  HADD2.F32 R28, -RZ, R10.H0_H0 ;  /* 0x2000000aff1c7230 */ /* 0x000fe20000004100 */
[----:B------:R-:W-:-:S04]  /*12b0*/  IADD3 R9, P5, R6, 0x4, RZ ;  /* 0x0000000406097810 */ /* 0x000fc80007fbe0ff */
[C---:B------:R-:W-:Y:S01]  /*12c0*/  FMUL.FTZ R27, R28.reuse, -1.4426950216293334961 ;  /* 0xbfb8aa3b1c1b7820 */ /* 0x040fe20000410000 */
[C---:B------:R-:W-:Y:S01]  /*12d0*/  FSETP.GE.FTZ.AND P4, PT, R28.reuse, RZ, PT ;  /* 0x000000ff1c00720b */ /* 0x040fe20003f96000 */
[----:B------:R-:W-:Y:S01]  /*12e0*/  FMUL.FTZ R8, R28, 1.4426950216293334961 ;  /* 0x3fb8aa3b1c087820 */ /* 0x000fe20000410000 */
[----:B------:R-:W-:Y:S01]  /*12f0*/  ISETP.NE.U32.AND P2, PT, R9, R30, PT ;  /* 0x0000001e0900720c */ /* 0x000fe20003f45070 */
[----:B------:R0:W1:Y:S01]  /*1300*/  MUFU.EX2 R26, R27 ;  /* 0x0000001b001a7308 */ /* 0x0000620000000800 */
[----:B------:R-:W-:Y:S01]  /*1310*/  IMAD.X R9, RZ, RZ, R7, P5 ;  /* 0x000000ffff097224 */ /* 0x000fe200028e0607 */
[----:B------:R-:W-:-:S04]  /*1320*/  ISETP.GT.U32.AND P5, PT, R32, -0x1, PT ;  /* 0xffffffff2000780c */ /* 0x000fc80003fa4070 */
[----:B------:R-:W-:Y:S01]  /*1330*/  ISETP.NE.AND.EX P2, PT, R9, R18, PT, P2 ;  /* 0x000000120900720c */ /* 0x000fe20003f45320 */
[----:B0-----:R-:W-:-:S03]  /*1340*/  FADD.FTZ R27, -R28, -RZ ;  /* 0x800000ff1c1b7221 */ /* 0x001fc60000010100 */
[----:B------:R-:W-:Y:S02]  /*1350*/  ISETP.GT.AND.EX P2, PT, R33, -0x1, !P2, P5 ;  /* 0xffffffff2100780c */ /* 0x000fe40005744350 */
[----:B------:R-:W-:Y:S01]  /*1360*/  FSEL R27, R27, RZ, !P4 ;  /* 0x000000ff1b1b7208 */ /* 0x000fe20006000000 */
[----:B-1----:R-:W-:Y:S02]  /*1370*/  FADD.FTZ R34, R26, 1 ;  /* 0x3f8000001a227421 */ /* 0x002fe40000010000 */
[----:B------:R0:W1:Y:S08]  /*1380*/  @!P4 MUFU.EX2 R26, R8 ;  /* 0x00000008001ac308 */ /* 0x0000700000000800 */
[----:B------:R-:W-:Y:S01]  /*1390*/  MUFU.RCP R9, R34 ;  /* 0x0000002200097308 */ /* 0x000fe20000001000 */
[----:B0-----:R-:W-:-:S05]  /*13a0*/  IMAD.MOV.U32 R8, RZ, RZ, c[0x0][0x1a8] ;  /* 0x00006a00ff087624 */ /* 0x001fca00078e00ff */
[----:B------:R-:W-:Y:S01]  /*13b0*/  FSEL R29, R8, 1, P2 ;  /* 0x3f800000081d7808 */ /* 0x000fe20001000000 */
[----:B-1----:R-:W-:-:S04]  /*13c0*/  FADD.FTZ R26, R26, 1 ;  /* 0x3f8000001a1a7421 */ /* 0x002fc80000010000 */
[----:B------:R-:W-:Y:S02]  /*13d0*/  FADD.FTZ R8, -R16, R29 ;  /* 0x0000001d10087221 */ /* 0x000fe40000010100 */
[----:B------:R-:W0:Y:S02]  /*13e0*/  MUFU.LG2 R26, R26 ;  /* 0x0000001a001a7308 */ /* 0x000e240000000c00 */
[----:B0-----:R-:W-:-:S04]  /*13f0*/  FFMA.FTZ R27, R26, 0.69314718246459960938, R27 ;  /* 0x3f3172181a1b7823 */ /* 0x001fc8000001001b */
[----:B------:R-:W-:Y:S01]  /*1400*/  FFMA.FTZ R8, R28, R8, R27 ;  /* 0x000000081c087223 */ /* 0x000fe2000001001b */
[----:B------:R-:W-:Y:S01]  /*1410*/  FSEL R27, R13, R16, P2 ;  /* 0x000000100d1b7208 */ /* 0x000fe20001000000 */
[----:B------:R-:W-:-:S04]  /*1420*/  FADD.FTZ R28, R9, -RZ ;  /* 0x800000ff091c7221 */ /* 0x000fc80000010000 */
[C---:B------:R-:W-:Y:S02]  /*1430*/  FADD.FTZ R29, -R28.reuse, 1 ;  /* 0x3f8000001c1d7421 */ /* 0x040fe40000010100 */
[----:B------:R-:W-:-:S03]  /*1440*/  FADD.FTZ R27, -R28, R27 ;  /* 0x0000001b1c1b7221 */ /* 0x000fc60000010100 */
[----:B------:R-:W-:Y:S02]  /*1450*/  FSEL R9, R29, R28, P2 ;  /* 0x0000001c1d097208 */ /* 0x000fe40001000000 */
[----:B------:R-:W-:Y:S02]  /*1460*/  FSEL R26, R28, R29, P2 ;  /* 0x0000001d1c1a7208 */ /* 0x000fe40001000000 */
[----:B------:R-:W-:Y:S02]  /*1470*/  FSEL R29, R5, c[0x0][0x1a4], P2 ;  /* 0x00006900051d7a08 */ /* 0x000fe40001000000 */
[----:B------:R-:W0:Y:S01]  /*1480*/  MUFU.LG2 R9, R9 ;  /* 0x0000000900097308 */ /* 0x000e220000000c00 */
[----:B------:R-:W-:Y:S02]  /*1490*/  FSEL R28, R12, c[0x0][0x1a0], !P2 ;  /* 0x000068000c1c7a08 */ /* 0x000fe40005000000 */
[----:B------:R-:W-:-:S04]  /*14a0*/  FMUL.FTZ R26, R29, R26 ;  /* 0x0000001a1d1a7220 */ /* 0x000fc80000410000 */
[----:B------:R-:W-:Y:S02]  /*14b0*/  FFMA.FTZ R26, R26, R8, -R27 ;  /* 0x000000081a1a7223 */ /* 0x000fe4000001081b */
[----:B0-----:R-:W-:-:S04]  /*14c0*/  FMUL.FTZ R29, R9, c[0x0][0x1a4] ;  /* 0x00006900091d7a20 */ /* 0x001fc80000410000 */
[----:B------:R-:W0:Y:S02]  /*14d0*/  MUFU.EX2 R27, R29 ;  /* 0x0000001d001b7308 */ /* 0x000e240000000800 */
[----:B0-----:R-:W-:-:S04]  /*14e0*/  FMUL.FTZ R27, R28, R27 ;  /* 0x0000001b1c1b7220 */ /* 0x001fc80000410000 */
[C---:B------:R-:W-:Y:S02]  /*14f0*/  FMUL.FTZ R26, R27.reuse, R26 ;  /* 0x0000001a1b1a7220 */ /* 0x040fe40000410000 */
[----:B------:R-:W-:-:S03]  /*1500*/  FFMA.FTZ R3, R27, R8, R3 ;  /* 0x000000081b037223 */ /* 0x000fc60000010003 */
[----:B------:R-:W-:Y:S02]  /*1510*/  F2FP.PACK_AB R26, RZ, R26 ;  /* 0x0000001aff1a723e */ /* 0x000fe400000000ff */
.L_x_25:
[----:B------:R-:W-:Y:S05]  /*1520*/  BSYNC B2 ;  /* 0x0000000000027941 */ /* 0x000fea0003800000 */
.L_x_24:
[----:B------:R-:W-:Y:S01]  /*1530*/  BSSY B2, `(.L_x_26) ;  /* 0x000002a000027945 */ /* 0x000fe20003800000 */
[----:B------:R-:W-:Y:S05]  /*1540*/  @P0 BRA `(.L_x_27) ;  /* 0x0000028000000947 */ /* 0x000fea0003800000 */
[----:B------:R-:W-:-:S05]  /*1550*/  HADD2.F32 R25, -RZ, R10.H1_H1 ;  /* 0x3000000aff197230 */ /* 0x000fca0000004100 */
[C---:B------:R-:W-:Y:S01]  /*1560*/  FMUL.FTZ R27, R25.reuse, -1.4426950216293334961 ;  /* 0xbfb8aa3b191b7820 */ /* 0x040fe20000410000 */
[C---:B------:R-:W-:Y:S01]  /*1570*/  FSETP.GE.FTZ.AND P0, PT, R25.reuse, RZ, PT ;  /* 0x000000ff1900720b */ /* 0x040fe20003f16000 */
[C---:B------:R-:W-:Y:S02]  /*1580*/  FMUL.FTZ R10, R25.reuse, 1.4426950216293334961 ;  /* 0x3fb8aa3b190a7820 */ /* 0x040fe40000410000 */
[----:B------:R-:W0:Y:S01]  /*1590*/  MUFU.EX2 R8, R27 ;  /* 0x0000001b00087308 */ /* 0x000e220000000800 */
[----:B------:R-:W-:-:S05]  /*15a0*/  FADD.FTZ R9, -R25, -RZ ;  /* 0x800000ff19097221 */ /* 0x000fca0000010100 */
[----:B------:R-:W-:Y:S01]  /*15b0*/  FSEL R9, R9, RZ, !P0 ;  /* 0x000000ff09097208 */ /* 0x000fe20004000000 */
[----:B0-----:R-:W-:-:S03]  /*15c0*/  FADD.FTZ R29, R8, 1 ;  /* 0x3f800000081d7421 */ /* 0x001fc60000010000 */
[----:B------:R-:W0:Y:S08]  /*15d0*/  @!P0 MUFU.EX2 R8, R10 ;  /* 0x0000000a00088308 */ /* 0x000e300000000800 */
[----:B------:R-:W1:Y:S01]  /*15e0*/  MUFU.RCP R28, R29 ;  /* 0x0000001d001c7308 */ /* 0x000e620000001000 */
[----:B0-----:R-:W-:-:S07]  /*15f0*/  FADD.FTZ R34, R8, 1 ;  /* 0x3f80000008227421 */ /* 0x001fce0000010000 */
[----:B------:R-:W0:Y:S01]  /*1600*/  MUFU.LG2 R8, R34 ;  /* 0x0000002200087308 */ /* 0x000e220000000c00 */
[----:B-1----:R-:W-:Y:S02]  /*1610*/  FADD.FTZ R28, R28, -RZ ;  /* 0x800000ff1c1c7221 */ /* 0x002fe40000010000 */
[----:B0-----:R-:W-:Y:S01]  /*1620*/  FFMA.FTZ R8, R8, 0.69314718246459960938, R9 ;  /* 0x3f31721808087823 */ /* 0x001fe20000010009 */
[----:B------:R-:W-:-:S04]  /*1630*/  IADD3 R9, P2, R6, 0x5, RZ ;  /* 0x0000000506097810 */ /* 0x000fc80007f5e0ff */
[----:B------:R-:W-:Y:S01]  /*1640*/  ISETP.NE.U32.AND P0, PT, R9, R30, PT ;  /* 0x0000001e0900720c */ /* 0x000fe20003f05070 */
[----:B------:R-:W-:Y:S01]  /*1650*/  IMAD.X R9, RZ, RZ, R7, P2 ;  /* 0x000000ffff097224 */ /* 0x000fe200010e0607 */
[----:B------:R-:W-:-:S04]  /*1660*/  ISETP.GT.U32.AND P2, PT, R32, -0x1, PT ;  /* 0xffffffff2000780c */ /* 0x000fc80003f44070 */
[----:B------:R-:W-:Y:S02]  /*1670*/  ISETP.NE.AND.EX P0, PT, R9, R18, PT, P0 ;  /* 0x000000120900720c */ /* 0x000fe40003f05300 */
[----:B------:R-:W-:Y:S02]  /*1680*/  MOV R9, c[0x0][0x1a8] ;  /* 0x00006a0000097a02 */ /* 0x000fe40000000f00 */
[----:B------:R-:W-:-:S04]  /*1690*/  ISETP.GT.AND.EX P0, PT, R33, -0x1, !P0, P2 ;  /* 0xffffffff2100780c */ /* 0x000fc80004704320 */
[----:B------:R-:W-:-:S05]  /*16a0*/  FSEL R9, R9, 1, P0 ;  /* 0x3f80000009097808 */ /* 0x000fca0000000000 */
[----:B------:R-:W-:-:S04]  /*16b0*/  FADD.FTZ R9, -R16, R9 ;  /* 0x0000000910097221 */ /* 0x000fc80000010100 */
        /* <DEDUP_REMOVED lines=11> */
[----:B0-----:R-:W-:-:S04]  /*1770*/  FMUL.FTZ R28, R27, c[0x0][0x1a4] ;  /* 0x000069001b1c7a20 */ /* 0x001fc80000410000 */
[----:B------:R-:W0:Y:S02]  /*1780*/  MUFU.EX2 R10, R28 ;  /* 0x0000001c000a7308 */ /* 0x000e240000000800 */
[----:B0-----:R-:W-:-:S04]  /*1790*/  FMUL.FTZ R10, R25, R10 ;  /* 0x0000000a190a7220 */ /* 0x001fc80000410000 */
[C---:B------:R-:W-:Y:S02]  /*17a0*/  FMUL.FTZ R25, R10.reuse, R9 ;  /* 0x000000090a197220 */ /* 0x040fe40000410000 */
[----:B------:R-:W-:-:S03]  /*17b0*/  FFMA.FTZ R3, R10, R8, R3 ;  /* 0x000000080a037223 */ /* 0x000fc60000010003 */
[----:B------:R-:W-:Y:S02]  /*17c0*/  F2FP.PACK_AB R25, RZ, R25 ;  /* 0x00000019ff19723e */ /* 0x000fe400000000ff */
.L_x_27:
[----:B------:R-:W-:Y:S05]  /*17d0*/  BSYNC B2 ;  /* 0x0000000000027941 */ /* 0x000fea0003800000 */
.L_x_26:
[----:B------:R-:W-:Y:S01]  /*17e0*/  BSSY B2, `(.L_x_28) ;  /* 0x000002c000027945 */ /* 0x000fe20003800000 */
[----:B------:R-:W-:Y:S02]  /*17f0*/  PRMT R8, R21, 0x5410, R22 ;  /* 0x0000541015087816 */ /* 0x000fe40000000016 */
[----:B------:R-:W-:Y:S01]  /*1800*/  PRMT R9, R23, 0x5410, R24 ;  /* 0x0000541017097816 */ /* 0x000fe20000000018 */
        /* <DEDUP_REMOVED lines=14> */
[----:B-1----:R-:W-:Y:S01]  /*18f0*/  FADD.FTZ R10, R21, 1 ;  /* 0x3f800000150a7421 */ /* 0x002fe20000010000 */
[----:B------:R-:W-:Y:S01]  /*1900*/  FSEL R24, R13, R16, P0 ;  /* 0x000000100d187208 */ /* 0x000fe20000000000 */
[----:B------:R0:W1:Y:S08]  /*1910*/  @!P2 MUFU.EX2 R21, R23 ;  /* 0x000000170015a308 */ /* 0x0000700000000800 */
[----:B------:R-:W-:Y:S01]  /*1920*/  MUFU.RCP R10, R10 ;  /* 0x0000000a000a7308 */ /* 0x000fe20000001000 */
[----:B0-----:R-:W-:-:S05]  /*1930*/  IMAD.MOV.U32 R23, RZ, RZ, c[0x0][0x1a8] ;  /* 0x00006a00ff177624 */ /* 0x001fca00078e00ff */
[----:B------:R-:W-:Y:S01]  /*1940*/  FSEL R23, R23, 1, P0 ;  /* 0x3f80000017177808 */ /* 0x000fe20000000000 */
[----:B-1----:R-:W-:-:S04]  /*1950*/  FADD.FTZ R21, R21, 1 ;  /* 0x3f80000015157421 */ /* 0x002fc80000010000 */
[----:B------:R-:W-:Y:S02]  /*1960*/  FADD.FTZ R23, -R16, R23 ;  /* 0x0000001710177221 */ /* 0x000fe40000010100 */
[----:B------:R-:W0:Y:S02]  /*1970*/  MUFU.LG2 R21, R21 ;  /* 0x0000001500157308 */ /* 0x000e240000000c00 */
[----:B0-----:R-:W-:Y:S02]  /*1980*/  FFMA.FTZ R22, R21, 0.69314718246459960938, R22 ;  /* 0x3f31721815167823 */ /* 0x001fe40000010016 */
[----:B------:R-:W-:Y:S02]  /*1990*/  FADD.FTZ R21, R10, -RZ ;  /* 0x800000ff0a157221 */ /* 0x000fe40000010000 */
[----:B------:R-:W-:Y:S02]  /*19a0*/  FFMA.FTZ R22, R19, R23, R22 ;  /* 0x0000001713167223 */ /* 0x000fe40000010016 */
[----:B------:R-:W-:-:S05]  /*19b0*/  FADD.FTZ R28, -R21, 1 ;  /* 0x3f800000151c7421 */ /* 0x000fca0000010100 */
[----:B------:R-:W-:Y:S02]  /*19c0*/  FSEL R10, R28, R21, P0 ;  /* 0x000000151c0a7208 */ /* 0x000fe40000000000 */
[C---:B------:R-:W-:Y:S01]  /*19d0*/  FSEL R19, R21.reuse, R28, P0 ;  /* 0x0000001c15137208 */ /* 0x040fe20000000000 */
[----:B------:R-:W-:Y:S01]  /*19e0*/  FADD.FTZ R21, -R21, R24 ;  /* 0x0000001815157221 */ /* 0x000fe20000010100 */
        /* <DEDUP_REMOVED lines=11> */
.L_x_29:
[----:B------:R-:W-:Y:S05]  /*1aa0*/  BSYNC B2 ;  /* 0x0000000000027941 */ /* 0x000fea0003800000 */
.L_x_28:
[----:B------:R-:W-:Y:S01]  /*1ab0*/  BSSY B2, `(.L_x_30) ;  /* 0x000002a000027945 */ /* 0x000fe20003800000 */
[----:B------:R-:W-:Y:S05]  /*1ac0*/  @P3 BRA `(.L_x_31) ;  /* 0x0000028000003947 */ /* 0x000fea0003800000 */
[----:B------:R-:W-:Y:S01]  /*1ad0*/  HADD2.F32 R11, -RZ, R11.H1_H1 ;  /* 0x3000000bff0b7230 */ /* 0x000fe20000004100 */
[----:B------:R-:W-:-:S04]  /*1ae0*/  IADD3 R27, P1, R6, 0x7, RZ ;  /* 0x00000007061b7810 */ /* 0x000fc80007f3e0ff */
[C---:B------:R-:W-:Y:S01]  /*1af0*/  FMUL.FTZ R21, R11.reuse, -1.4426950216293334961 ;  /* 0xbfb8aa3b0b157820 */ /* 0x040fe20000410000 */
[C---:B------:R-:W-:Y:S01]  /*1b00*/  FSETP.GE.FTZ.AND P2, PT, R11.reuse, RZ, PT ;  /* 0x000000ff0b00720b */ /* 0x040fe20003f56000 */
[----:B------:R-:W-:Y:S01]  /*1b10*/  FMUL.FTZ R22, R11, 1.4426950216293334961 ;  /* 0x3fb8aa3b0b167820 */ /* 0x000fe20000410000 */
[----:B------:R-:W-:Y:S01]  /*1b20*/  ISETP.NE.U32.AND P0, PT, R27, R30, PT ;  /* 0x0000001e1b00720c */ /* 0x000fe20003f05070 */
[----:B------:R-:W0:Y:S01]  /*1b30*/  MUFU.EX2 R20, R21 ;  /* 0x0000001500147308 */ /* 0x000e220000000800 */
[----:B------:R-:W-:Y:S01]  /*1b40*/  IMAD.X R27, RZ, RZ, R7, P1 ;  /* 0x000000ffff1b7224 */ /* 0x000fe200008e0607 */
[----:B------:R-:W-:-:S04]  /*1b50*/  ISETP.GT.U32.AND P1, PT, R32, -0x1, PT ;  /* 0xffffffff2000780c */ /* 0x000fc80003f24070 */
[----:B------:R-:W-:Y:S01]  /*1b60*/  ISETP.NE.AND.EX P0, PT, R27, R18, PT, P0 ;  /* 0x000000121b00720c */ /* 0x000fe20003f05300 */
[----:B------:R-:W-:Y:S01]  /*1b70*/  FADD.FTZ R18, -R11, -RZ ;  /* 0x800000ff0b127221 */ /* 0x000fe20000010100 */
[----:B------:R-:W-:Y:S02]  /*1b80*/  MOV R27, c[0x0][0x1a8] ;  /* 0x00006a00001b7a02 */ /* 0x000fe40000000f00 */
[----:B------:R-:W-:-:S04]  /*1b90*/  ISETP.GT.AND.EX P0, PT, R33, -0x1, !P0, P1 ;  /* 0xffffffff2100780c */ /* 0x000fc80004704310 */
[----:B------:R-:W-:Y:S01]  /*1ba0*/  FSEL R27, R27, 1, P0 ;  /* 0x3f8000001b1b7808 */ /* 0x000fe20000000000 */
[----:B0-----:R-:W-:Y:S01]  /*1bb0*/  FADD.FTZ R23, R20, 1 ;  /* 0x3f80000014177421 */ /* 0x001fe20000010000 */
[----:B------:R-:W-:Y:S01]  /*1bc0*/  FSEL R29, R13, R16, P0 ;  /* 0x000000100d1d7208 */ /* 0x000fe20000000000 */
[----:B------:R-:W0:Y:S02]  /*1bd0*/  @!P2 MUFU.EX2 R20, R22 ;  /* 0x000000160014a308 */ /* 0x000e240000000800 */
[----:B------:R-:W-:-:S06]  /*1be0*/  FADD.FTZ R27, -R16, R27 ;  /* 0x0000001b101b7221 */ /* 0x000fcc0000010100 */
[----:B------:R0:W1:Y:S02]  /*1bf0*/  MUFU.RCP R10, R23 ;  /* 0x00000017000a7308 */ /* 0x0000640000001000 */
[----:B0-----:R-:W-:Y:S01]  /*1c00*/  FADD.FTZ R23, R20, 1 ;  /* 0x3f80000014177421 */ /* 0x001fe20000010000 */
[----:B------:R-:W-:-:S05]  /*1c10*/  FSEL R20, R18, RZ, !P2 ;  /* 0x000000ff12147208 */ /* 0x000fca0005000000 */
[----:B------:R-:W0:Y:S01]  /*1c20*/  MUFU.LG2 R23, R23 ;  /* 0x0000001700177308 */ /* 0x000e220000000c00 */
[----:B-1----:R-:W-:-:S04]  /*1c30*/  FADD.FTZ R10, R10, -RZ ;  /* 0x800000ff0a0a7221 */ /* 0x002fc80000010000 */
[C---:B------:R-:W-:Y:S02]  /*1c40*/  FADD.FTZ R21, -R10.reuse, 1 ;  /* 0x3f8000000a157421 */ /* 0x040fe40000010100 */
[----:B------:R-:W-:-:S03]  /*1c50*/  FADD.FTZ R29, -R10, R29 ;  /* 0x0000001d0a1d7221 */ /* 0x000fc60000010100 */
[----:B------:R-:W-:Y:S02]  /*1c60*/  FSEL R24, R21, R10, P0 ;  /* 0x0000000a15187208 */ /* 0x000fe40000000000 */
[----:B------:R-:W-:Y:S02]  /*1c70*/  FSEL R22, R10, R21, P0 ;  /* 0x000000150a167208 */ /* 0x000fe40000000000 */
[----:B------:R-:W-:Y:S02]  /*1c80*/  FSEL R21, R5, c[0x0][0x1a4], P0 ;  /* 0x0000690005157a08 */ /* 0x000fe40000000000 */
[----:B------:R-:W1:Y:S01]  /*1c90*/  MUFU.LG2 R24, R24 ;  /* 0x0000001800187308 */ /* 0x000e620000000c00 */
[----:B0-----:R-:W-:Y:S02]  /*1ca0*/  FFMA.FTZ R20, R23, 0.69314718246459960938, R20 ;  /* 0x3f31721817147823 */ /* 0x001fe40000010014 */
[----:B------:R-:W-:Y:S02]  /*1cb0*/  FMUL.FTZ R22, R21, R22 ;  /* 0x0000001615167220 */ /* 0x000fe40000410000 */
[----:B------:R-:W-:Y:S01]  /*1cc0*/  FFMA.FTZ R20, R11, R27, R20 ;  /* 0x0000001b0b147223 */ /* 0x000fe20000010014 */
[----:B------:R-:W-:-:S03]  /*1cd0*/  FSEL R11, R12, c[0x0][0x1a0], !P0 ;  /* 0x000068000c0b7a08 */ /* 0x000fc60004000000 */
[----:B------:R-:W-:Y:S02]  /*1ce0*/  FFMA.FTZ R29, R22, R20, -R29 ;  /* 0x00000014161d7223 */ /* 0x000fe4000001081d */
[----:B-1----:R-:W-:-:S06]  /*1cf0*/  FMUL.FTZ R18, R24, c[0x0][0x1a4] ;  /* 0x0000690018127a20 */ /* 0x002fcc0000410000 */
[----:B------:R-:W0:Y:S02]  /*1d00*/  MUFU.EX2 R18, R18 ;  /* 0x0000001200127308 */ /* 0x000e240000000800 */
[----:B0-----:R-:W-:-:S04]  /*1d10*/  FMUL.FTZ R18, R11, R18 ;  /* 0x000000120b127220 */ /* 0x001fc80000410000 */
[C---:B------:R-:W-:Y:S02]  /*1d20*/  FMUL.FTZ R29, R18.reuse, R29 ;  /* 0x0000001d121d7220 */ /* 0x040fe40000410000 */
[----:B------:R-:W-:-:S03]  /*1d30*/  FFMA.FTZ R3, R18, R20, R3 ;  /* 0x0000001412037223 */ /* 0x000fc60000010003 */
[----:B------:R-:W-:Y:S02]  /*1d40*/  F2FP.PACK_AB R20, RZ, R29 ;  /* 0x0000001dff14723e */ /* 0x000fe400000000ff */
.L_x_31:
[----:B------:R-:W-:Y:S05]  /*1d50*/  BSYNC B2 ;  /* 0x0000000000027941 */ /* 0x000fea0003800000 */
.L_x_30:
[----:B------:R-:W-:Y:S02]  /*1d60*/  PRMT R10, R26, 0x5410, R25 ;  /* 0x000054101a0a7816 */ /* 0x000fe40000000019 */
[----:B------:R-:W-:-:S05]  /*1d70*/  PRMT R11, R19, 0x5410, R20 ;  /* 0x00005410130b7816 */ /* 0x000fca0000000014 */
[----:B------:R0:W-:Y:S01]  /*1d80*/  STG.E.128 [R14.64], R8 ;  /* 0x000000080e007986 */ /* 0x0001e2000c101d0c */
[----:B------:R-:W-:Y:S05]  /*1d90*/  BRA `(.L_x_32) ;  /* 0x0000001000007947 */ /* 0x000fea0003800000 */
.L_x_15:
[----:B------:R0:W-:Y:S02]  /*1da0*/  STG.E.128 [R14.64], RZ ;  /* 0x000000ff0e007986 */ /* 0x0001e4000c101d0c */
.L_x_32:
[----:B------:R-:W-:Y:S05]  /*1db0*/  BSYNC B1 ;  /* 0x0000000000017941 */ /* 0x000fea0003800000 */
.L_x_14:
[----:B------:R-:W-:-:S05]  /*1dc0*/  LEA R6, P0, R17, R6, 0x3 ;  /* 0x0000000611067211 */ /* 0x000fca00078018ff */
[----:B------:R-:W-:Y:S01]  /*1dd0*/  IMAD.X R7, RZ, RZ, R7, P0 ;  /* 0x000000ffff077224 */ /* 0x000fe200000e0607 */
[----:B------:R-:W-:-:S04]  /*1de0*/  ISETP.GE.U32.AND P0, PT, R6, UR4, PT ;  /* 0x0000000406007c0c */ /* 0x000fc8000bf06070 */
[----:B------:R-:W-:-:S13]  /*1df0*/  ISETP.GE.AND.EX P0, PT, R7, UR8, PT, P0 ;  /* 0x0000000807007c0c */ /* 0x000fda000bf06300 */
[----:B------:R-:W-:Y:S01]  /*1e00*/  @P0 CALL.REL.NOINC `(.L_x_10) ;  /* 0x0000001000000944 */ /* 0x000fe20003c00000 */
[----:B------:R-:W-:Y:S05]  /*1e10*/  BRA `(.L_x_33) ;  /* 0xffffe40000007947 */ /* 0x000fea000383ffff */
.L_x_10:
[----:B0-----:R-:W-:Y:S05]  /*1e20*/  BSYNC B0 ;  /* 0x0000000000007941 */ /* 0x001fea0003800000 */
.L_x_9:
[----:B------:R-:W-:Y:S01]  /*1e30*/  ULDC UR4, c[0x0][0x0] ;  /* 0x0000000000047ab9 */ /* 0x000fe20000000800 */
[----:B------:R0:W-:Y:S01]  /*1e40*/  STS [R2.X4], R3 ;  /* 0x0000000302007388 */ /* 0x0001e20000004800 */
[----:B------:R-:W-:-:S03]  /*1e50*/  USHF.R.U32.HI UR4, URZ, 0x1, UR4 ;  /* 0x000000013f047899 */ /* 0x000fc60008011604 */
[----:B------:R-:W-:Y:S01]  /*1e60*/  BAR.SYNC.DEFER_BLOCKING 0x0 ;  /* 0x0000000000007b1d */ /* 0x000fe20000010000 */
[----:B------:R-:W-:Y:S02]  /*1e70*/  ISETP.NE.AND P1, PT, R2, RZ, PT ;  /* 0x000000ff0200720c */ /* 0x000fe40003f25270 */
[----:B------:R-:W-:-:S13]  /*1e80*/  ISETP.NE.AND P0, PT, RZ, UR4, PT ;  /* 0x00000004ff007c0c */ /* 0x000fda000bf05270 */
[----:B------:R-:W-:Y:S05]  /*1e90*/  @!P0 BRA `(.L_x_34) ;  /* 0x000000b000008947 */ /* 0x000fea0003800000 */
[----:B0-----:R-:W-:-:S05]  /*1ea0*/  IMAD.U32 R3, RZ, RZ, UR4 ;  /* 0x00000004ff037e24 */ /* 0x001fca000f8e00ff */
.L_x_35:
[----:B------:R-:W-:-:S13]  /*1eb0*/  ISETP.GE.U32.AND P0, PT, R2, R3, PT ;  /* 0x000000030200720c */ /* 0x000fda0003f06070 */
[----:B------:R-:W-:Y:S01]  /*1ec0*/  @!P0 IMAD R5, R3, 0x4, R4 ;  /* 0x0000000403058824 */ /* 0x000fe200078e0204 */
[----:B------:R-:W-:Y:S01]  /*1ed0*/  @!P0 LDS R6, [R2.X4] ;  /* 0x0000000002068984 */ /* 0x000fe20000004800 */
[----:B------:R-:W-:-:S04]  /*1ee0*/  SHF.R.U32.HI R3, RZ, 0x1, R3 ;  /* 0x00000001ff037819 */ /* 0x000fc80000011603 */
[----:B------:R-:W0:Y:S02]  /*1ef0*/  @!P0 LDS R5, [R5] ;  /* 0x0000000005058984 */ /* 0x000e240000000800 */
[----:B0-----:R-:W-:-:S05]  /*1f00*/  @!P0 FADD.FTZ R7, R6, R5 ;  /* 0x0000000506078221 */ /* 0x001fca0000010000 */
[----:B------:R0:W-:Y:S04]  /*1f10*/  @!P0 STS [R2.X4], R7 ;  /* 0x0000000702008388 */ /* 0x0001e80000004800 */
[----:B------:R-:W-:Y:S01]  /*1f20*/  BAR.SYNC.DEFER_BLOCKING 0x0 ;  /* 0x0000000000007b1d */ /* 0x000fe20000010000 */
[----:B------:R-:W-:-:S13]  /*1f30*/  ISETP.NE.AND P0, PT, R3, RZ, PT ;  /* 0x000000ff0300720c */ /* 0x000fda0003f05270 */
[----:B0-----:R-:W-:Y:S05]  /*1f40*/  @P0 BRA `(.L_x_35) ;  /* 0xffffff6000000947 */ /* 0x001fea000383ffff */
.L_x_34:
[----:B0-----:R-:W-:Y:S05]  /*1f50*/  @P1 EXIT ;  /* 0x000000000000194d */ /* 0x001fea0003800000 */
[----:B------:R-:W0:Y:S01]  /*1f60*/  LDS R4, [RZ] ;  /* 0x00000000ff047984 */ /* 0x000e220000000800 */
[----:B-----5:R-:W0:Y:S01]  /*1f70*/  MUFU.RCP R5, R0 ;  /* 0x0000000000057308 */ /* 0x020e220000001000 */
[----:B------:R-:W-:Y:S01]  /*1f80*/  MOV R2, c[0x0][0x160] ;  /* 0x0000580000027a02 */ /* 0x000fe20000000f00 */
[----:B------:R-:W-:Y:S02]  /*1f90*/  IMAD.MOV.U32 R3, RZ, RZ, c[0x0][0x164] ;  /* 0x00005900ff037624 */ /* 0x000fe400078e00ff */
[----:B0-----:R-:W-:-:S05]  /*1fa0*/  FMUL.FTZ R5, R4, R5 ;  /* 0x0000000504057220 */ /* 0x001fca0000410000 */
[----:B------:R-:W-:Y:S01]  /*1fb0*/  RED.E.ADD.F32.FTZ.RN.STRONG.GPU [R2.64], R5 ;  /* 0x000000050200798e */ /* 0x000fe2000c10e78c */
[----:B------:R-:W-:Y:S05]  /*1fc0*/  EXIT ;  /* 0x000000000000794d */ /* 0x000fea0003800000 */
        .weak           $__internal_1_$__cuda_sm20_div_s64
        .type           $__internal_1_$__cuda_sm20_div_s64,@function
        .size           $__internal_1_$__cuda_sm20_div_s64,(.L_x_214 - $__internal_1_$__cuda_sm20_div_s64)
$__internal_1_$__cuda_sm20_div_s64:
[----:B------:R-:W-:Y:S01]  /*1fd0*/  ULDC.64 UR10, c[0x0][0x190] ;  /* 0x00006400000a7ab9 */ /* 0x000fe20000000a00 */
[----:B------:R-:W-:Y:S01]  /*1fe0*/  ISETP.GE.AND P3, PT, R7, RZ, PT ;  /* 0x000000ff0700720c */ /* 0x000fe20003f66270 */
[----:B------:R-:W-:Y:S02]  /*1ff0*/  UIADD3 UR6, UP1, URZ, -UR10, URZ ;  /* 0x8000000a3f067290 */ /* 0x000fe4000ff3e03f */
[----:B------:R-:W-:Y:S02]  /*2000*/  UISETP.LE.AND UP0, UPT, URZ, UR11, UPT ;  /* 0x0000000b3f00728c */ /* 0x000fe4000bf03270 */
[----:B------:R-:W-:Y:S02]  /*2010*/  UIADD3.X UR7, URZ, ~UR11, URZ, UP1, !UPT ;  /* 0x8000000b3f077290 */ /* 0x000fe40008ffe43f */
[----:B------:R-:W-:Y:S02]  /*2020*/  USEL UR6, UR6, UR10, !UP0 ;  /* 0x0000000a06067287 */ /* 0x000fe4000c000000 */
[----:B------:R-:W-:-:S09]  /*2030*/  USEL UR7, UR7, UR11, !UP0 ;  /* 0x0000000b07077287 */ /* 0x000fd2000c000000 */
[----:B------:R-:W0:Y:S08]  /*2040*/  I2F.U64.RP R15, UR6 ;  /* 0x00000006000f7d12 */ /* 0x000e300008309000 */
[----:B0-----:R-:W0:Y:S02]  /*2050*/  MUFU.RCP R15, R15 ;  /* 0x0000000f000f7308 */ /* 0x001e240000001000 */
[----:B0-----:R-:W-:-:S06]  /*2060*/  IADD3 R8, R15, 0x1ffffffe, RZ ;  /* 0x1ffffffe0f087810 */ /* 0x001fcc0007ffe0ff */
[----:B------:R-:W0:Y:S02]  /*2070*/  F2I.U64.TRUNC R8, R8 ;  /* 0x0000000800087311 */ /* 0x000e24000020d800 */
[----:B0-----:R-:W-:-:S04]  /*2080*/  IMAD.WIDE.U32 R10, R8, UR6, RZ ;  /* 0x00000006080a7c25 */ /* 0x001fc8000f8e00ff */
[----:B------:R-:W-:Y:S01]  /*2090*/  IMAD R11, R8, UR7, R11 ;  /* 0x00000007080b7c24 */ /* 0x000fe2000f8e020b */
[----:B------:R-:W-:-:S03]  /*20a0*/  IADD3 R19, P0, RZ, -R10, RZ ;  /* 0x8000000aff137210 */ /* 0x000fc60007f1e0ff */
[----:B------:R-:W-:Y:S02]  /*20b0*/  IMAD R11, R9, UR6, R11 ;  /* 0x00000006090b7c24 */ /* 0x000fe4000f8e020b */
[----:B------:R-:W-:-:S04]  /*20c0*/  IMAD.HI.U32 R10, R8, R19, RZ ;  /* 0x00000013080a7227 */ /* 0x000fc800078e00ff */
[----:B------:R-:W-:Y:S02]  /*20d0*/  IMAD.X R21, RZ, RZ, ~R11, P0 ;  /* 0x000000ffff157224 */ /* 0x000fe400000e0e0b */
[----:B------:R-:W-:Y:S02]  /*20e0*/  IMAD.MOV.U32 R11, RZ, RZ, R8 ;  /* 0x000000ffff0b7224 */ /* 0x000fe400078e0008 */
[-C--:B------:R-:W-:Y:S02]  /*20f0*/  IMAD R23, R9, R21.reuse, RZ ;  /* 0x0000001509177224 */ /* 0x080fe400078e02ff */
[----:B------:R-:W-:-:S04]  /*2100*/  IMAD.WIDE.U32 R10, P0, R8, R21, R10 ;  /* 0x00000015080a7225 */ /* 0x000fc8000780000a */
[----:B------:R-:W-:-:S04]  /*2110*/  IMAD.HI.U32 R15, R9, R21, RZ ;  /* 0x00000015090f7227 */ /* 0x000fc800078e00ff */
[----:B------:R-:W-:Y:S01]  /*2120*/  IMAD.HI.U32 R10, P1, R9, R19, R10 ;  /* 0x00000013090a7227 */ /* 0x000fe2000782000a */
[----:B------:R-:W-:-:S04]  /*2130*/  IADD3.X R15, R15, R9, RZ, P0, !PT ;  /* 0x000000090f0f7210 */ /* 0x000fc800007fe4ff */
[----:B------:R-:W-:-:S04]  /*2140*/  IADD3 R11, P2, R23, R10, RZ ;  /* 0x0000000a170b7210 */ /* 0x000fc80007f5e0ff */
[----:B------:R-:W-:Y:S01]  /*2150*/  IADD3.X R15, RZ, RZ, R15, P2, P1 ;  /* 0x000000ffff0f7210 */ /* 0x000fe200017e240f */
[----:B------:R-:W-:-:S04]  /*2160*/  IMAD.WIDE.U32 R8, R11, UR6, RZ ;  /* 0x000000060b087c25 */ /* 0x000fc8000f8e00ff */
[----:B------:R-:W-:Y:S01]  /*2170*/  IMAD R10, R11, UR7, R9 ;  /* 0x000000070b0a7c24 */ /* 0x000fe2000f8e0209 */
[----:B------:R-:W-:Y:S02]  /*2180*/  IADD3 R19, P0, RZ, -R8, RZ ;  /* 0x80000008ff137210 */ /* 0x000fe40007f1e0ff */
[----:B------:R-:W-:Y:S01]  /*2190*/  IADD3 R9, P4, RZ, -R6, RZ ;  /* 0x80000006ff097210 */ /* 0x000fe20007f9e0ff */
[----:B------:R-:W-:Y:S02]  /*21a0*/  IMAD R8, R15, UR6, R10 ;  /* 0x000000060f087c24 */ /* 0x000fe4000f8e020a */
[----:B------:R-:W-:-:S04]  /*21b0*/  IMAD.HI.U32 R10, R11, R19, RZ ;  /* 0x000000130b0a7227 */ /* 0x000fc800078e00ff */
[----:B------:R-:W-:Y:S02]  /*21c0*/  IMAD.X R8, RZ, RZ, ~R8, P0 ;  /* 0x000000ffff087224 */ /* 0x000fe400000e0e08 */
[----:B------:R-:W-:Y:S02]  /*21d0*/  IMAD.X R18, RZ, RZ, ~R7, P4 ;  /* 0x000000ffff127224 */ /* 0x000fe400020e0e07 */
[----:B------:R-:W-:-:S06]  /*21e0*/  IMAD.WIDE.U32 R10, P0, R11, R8, R10 ;  /* 0x000000080b0a7225 */ /* 0x000fcc000780000a */
[----:B------:R-:W-:Y:S01]  /*21f0*/  IMAD.HI.U32 R10, P1, R15, R19, R10 ;  /* 0x000000130f0a7227 */ /* 0x000fe2000782000a */
[----:B------:R-:W-:-:S03]  /*2200*/  SEL R11, R9, R6, !P3 ;  /* 0x00000006090b7207 */ /* 0x000fc60005800000 */
[CC--:B------:R-:W-:Y:S02]  /*2210*/  IMAD R19, R15.reuse, R8.reuse, RZ ;  /* 0x000000080f137224 */ /* 0x0c0fe400078e02ff */
[----:B------:R-:W-:-:S03]  /*2220*/  IMAD.HI.U32 R8, R15, R8, RZ ;  /* 0x000000080f087227 */ /* 0x000fc600078e00ff */
[----:B------:R-:W-:Y:S01]  /*2230*/  IADD3 R10, P2, R19, R10, RZ ;  /* 0x0000000a130a7210 */ /* 0x000fe20007f5e0ff */
[----:B------:R-:W-:Y:S01]  /*2240*/  IMAD.X R9, R8, 0x1, R15, P0 ;  /* 0x0000000108097824 */ /* 0x000fe200000e060f */
[----:B------:R-:W-:-:S03]  /*2250*/  SEL R15, R18, R7, !P3 ;  /* 0x00000007120f7207 */ /* 0x000fc60005800000 */
[----:B------:R-:W-:Y:S01]  /*2260*/  IMAD.HI.U32 R8, R10, R11, RZ ;  /* 0x0000000b0a087227 */ /* 0x000fe200078e00ff */
[----:B------:R-:W-:Y:S01]  /*2270*/  IADD3.X R18, RZ, RZ, R9, P2, P1 ;  /* 0x000000ffff127210 */ /* 0x000fe200017e2409 */
[----:B------:R-:W-:-:S04]  /*2280*/  HFMA2.MMA R9, -RZ, RZ, 0, 0 ;  /* 0x00000000ff097435 */ /* 0x000fc800000001ff */
[----:B------:R-:W-:-:S06]  /*2290*/  IMAD R19, R18, R15, RZ ;  /* 0x0000000f12137224 */ /* 0x000fcc00078e02ff */
[----:B------:R-:W-:-:S04]  /*22a0*/  IMAD.WIDE.U32 R8, R10, R15, R8 ;  /* 0x0000000f0a087225 */ /* 0x000fc800078e0008 */
[----:B------:R-:W-:-:S04]  /*22b0*/  IMAD.HI.U32 R10, R18, R15, RZ ;  /* 0x0000000f120a7227 */ /* 0x000fc800078e00ff */
[----:B------:R-:W-:-:S04]  /*22c0*/  IMAD.HI.U32 R8, P0, R18, R11, R8 ;  /* 0x0000000b12087227 */ /* 0x000fc80007800008 */
[----:B------:R-:W-:Y:S01]  /*22d0*/  IMAD.X R10, RZ, RZ, R10, P0 ;  /* 0x000000ffff0a7224 */ /* 0x000fe200000e060a */
[----:B------:R-:W-:-:S05]  /*22e0*/  IADD3 R19, P1, R19, R8, RZ ;  /* 0x0000000813137210 */ /* 0x000fca0007f3e0ff */
[----:B------:R-:W-:-:S04]  /*22f0*/  IMAD.WIDE.U32 R8, R19, UR6, RZ ;  /* 0x0000000613087c25 */ /* 0x000fc8000f8e00ff */
[----:B------:R-:W-:Y:S01]  /*2300*/  IMAD.X R10, RZ, RZ, R10, P1 ;  /* 0x000000ffff0a7224 */ /* 0x000fe200008e060a */
[----:B------:R-:W-:Y:S01]  /*2310*/  IADD3 R18, P1, -R8, R11, RZ ;  /* 0x0000000b08127210 */ /* 0x000fe20007f3e1ff */
[----:B------:R-:W-:-:S03]  /*2320*/  IMAD R9, R19, UR7, R9 ;  /* 0x0000000713097c24 */ /* 0x000fc6000f8e0209 */
[----:B------:R-:W-:Y:S01]  /*2330*/  ISETP.GE.U32.AND P0, PT, R18, UR6, PT ;  /* 0x0000000612007c0c */ /* 0x000fe2000bf06070 */
[----:B------:R-:W-:-:S05]  /*2340*/  IMAD R8, R10, UR6, R9 ;  /* 0x000000060a087c24 */ /* 0x000fca000f8e0209 */
[----:B------:R-:W-:Y:S02]  /*2350*/  IADD3.X R20, ~R8, R15, RZ, P1, !PT ;  /* 0x0000000f08147210 */ /* 0x000fe40000ffe5ff */
[----:B------:R-:W-:Y:S02]  /*2360*/  IADD3 R11, P1, R18, -UR6, RZ ;  /* 0x80000006120b7c10 */ /* 0x000fe4000ff3e0ff */
[C---:B------:R-:W-:Y:S02]  /*2370*/  ISETP.GE.U32.AND.EX P0, PT, R20.reuse, UR7, PT, P0 ;  /* 0x0000000714007c0c */ /* 0x040fe4000bf06100 */
[----:B------:R-:W-:Y:S02]  /*2380*/  IADD3 R8, P2, R19, 0x1, RZ ;  /* 0x0000000113087810 */ /* 0x000fe40007f5e0ff */
[----:B------:R-:W-:Y:S02]  /*2390*/  IADD3.X R15, R20, ~UR7, RZ, P1, !PT ;  /* 0x80000007140f7c10 */ /* 0x000fe40008ffe4ff */
[----:B------:R-:W-:Y:S01]  /*23a0*/  SEL R11, R11, R18, P0 ;  /* 0x000000120b0b7207 */ /* 0x000fe20000000000 */
[----:B------:R-:W-:Y:S01]  /*23b0*/  IMAD.X R9, RZ, RZ, R10, P2 ;  /* 0x000000ffff097224 */ /* 0x000fe200010e060a */
[----:B------:R-:W-:-:S02]  /*23c0*/  SEL R19, R8, R19, P0 ;  /* 0x0000001308137207 */ /* 0x000fc40000000000 */
[----:B------:R-:W-:Y:S02]  /*23d0*/  SEL R15, R15, R20, P0 ;  /* 0x000000140f0f7207 */ /* 0x000fe40000000000 */
[----:B------:R-:W-:Y:S02]  /*23e0*/  ISETP.GE.U32.AND P1, PT, R11, UR6, PT ;  /* 0x000000060b007c0c */ /* 0x000fe4000bf26070 */
[----:B------:R-:W-:Y:S02]  /*23f0*/  SEL R10, R9, R10, P0 ;  /* 0x0000000a090a7207 */ /* 0x000fe40000000000 */
[----:B------:R-:W-:Y:S02]  /*2400*/  IADD3 R30, P2, R19, 0x1, RZ ;  /* 0x00000001131e7810 */ /* 0x000fe40007f5e0ff */
[----:B------:R-:W-:Y:S01]  /*2410*/  ISETP.GE.U32.AND.EX P0, PT, R15, UR7, PT, P1 ;  /* 0x000000070f007c0c */ /* 0x000fe2000bf06110 */
[----:B------:R-:W-:Y:S01]  /*2420*/  IMAD.MOV.U32 R15, RZ, RZ, 0x0 ;  /* 0x00000000ff0f7424 */ /* 0x000fe200078e00ff */
[----:B------:R-:W-:Y:S01]  /*2430*/  LOP3.LUT R8, R7, c[0x0][0x194], RZ, 0x3c, !PT ;  /* 0x0000650007087a12 */ /* 0x000fe200078e3cff */
[----:B------:R-:W-:Y:S01]  /*2440*/  IMAD.X R31, RZ, RZ, R10, P2 ;  /* 0x000000ffff1f7224 */ /* 0x000fe200010e060a */
[----:B------:R-:W-:-:S02]  /*2450*/  SEL R30, R30, R19, P0 ;  /* 0x000000131e1e7207 */ /* 0x000fc40000000000 */
[----:B------:R-:W-:Y:S02]  /*2460*/  ISETP.GE.AND P1, PT, R8, RZ, PT ;  /* 0x000000ff0800720c */ /* 0x000fe40003f26270 */
[----:B------:R-:W-:Y:S02]  /*2470*/  SEL R31, R31, R10, P0 ;  /* 0x0000000a1f1f7207 */ /* 0x000fe40000000000 */
[----:B------:R-:W-:Y:S02]  /*2480*/  IADD3 R9, P2, RZ, -R30, RZ ;  /* 0x8000001eff097210 */ /* 0x000fe40007f5e0ff */
[----:B------:R-:W-:Y:S02]  /*2490*/  ISETP.NE.U32.AND P0, PT, RZ, c[0x0][0x190], PT ;  /* 0x00006400ff007a0c */ /* 0x000fe40003f05070 */
[----:B------:R-:W-:Y:S02]  /*24a0*/  IADD3.X R8, RZ, ~R31, RZ, P2, !PT ;  /* 0x8000001fff087210 */ /* 0x000fe400017fe4ff */
[----:B------:R-:W-:-:S02]  /*24b0*/  ISETP.NE.AND.EX P0, PT, RZ, c[0x0][0x194], PT, P0 ;  /* 0x00006500ff007a0c */ /* 0x000fc40003f05300 */
[----:B------:R-:W-:Y:S02]  /*24c0*/  SEL R30, R9, R30, !P1 ;  /* 0x0000001e091e7207 */ /* 0x000fe40004800000 */
[----:B------:R-:W-:Y:S02]  /*24d0*/  SEL R31, R8, R31, !P1 ;  /* 0x0000001f081f7207 */ /* 0x000fe40004800000 */
[----:B------:R-:W-:Y:S02]  /*24e0*/  SEL R30, R30, 0xffffffff, P0 ;  /* 0xffffffff1e1e7807 */ /* 0x000fe40000000000 */
[----:B------:R-:W-:Y:S01]  /*24f0*/  SEL R31, R31, 0xffffffff, P0 ;  /* 0xffffffff1f1f7807 */ /* 0x000fe20000000000 */
[----:B------:R-:W-:Y:S06]  /*2500*/  RET.REL.NODEC R14 `(_Z30focal_loss_forward_cuda_kernelILb1ELi8EN3c104HalfElffEvPT4_PT1_PKS4_PKT2_PKflllfff) ;  /* 0xffffdaf00e007950 */ /* 0x000fec0003c3ffff */
.L_x_36:
        /* <DEDUP_REMOVED lines=15> */
.L_x_214:


//--------------------- .text._Z30focal_loss_forward_cuda_kernelILb1ELi4EflffEvPT4_PT1_PKS2_PKT2_PKflllfff --------------------------
	.section	.text._Z30focal_loss_forward_cuda_kernelILb1ELi4EflffEvPT4_PT1_PKS2_PKT2_PKflllfff,"ax",@progbits
	.sectioninfo	@"SHI_REGISTERS=38"
	.align	128
        .global         _Z30focal_loss_forward_cuda_kernelILb1ELi4EflffEvPT4_PT1_PKS2_PKT2_PKflllfff
        .type           _Z30focal_loss_forward_cuda_kernelILb1ELi4EflffEvPT4_PT1_PKS2_PKT2_PKflllfff,@function
        .size           _Z30focal_loss_forward_cuda_kernelILb1ELi4EflffEvPT4_PT1_PKS2_PKT2_PKflllfff,(.L_x_215 - _Z30focal_loss_forward_cuda_kernelILb1ELi4EflffEvPT4_PT1_PKS2_PKT2_PKflllfff)
        .other          _Z30focal_loss_forward_cuda_kernelILb1ELi4EflffEvPT4_PT1_PKS2_PKT2_PKflllfff,@"STO_CUDA_ENTRY STV_DEFAULT"
_Z30focal_loss_forward_cuda_kernelILb1ELi4EflffEvPT4_PT1_PKS2_PKT2_PKflllfff:
.text._Z30focal_loss_forward_cuda_kernelILb1ELi4EflffEvPT4_PT1_PKS2_PKT2_PKflllfff:
[----:B------:R-:W-:Y:S02]  /*0000*/  IMAD.MOV.U32 R1, RZ, RZ, c[0x0][0x28] ;  /* 0x00000a00ff017624 */ /* 0x000fe400078e00ff */
[----:B------:R-:W0:Y:S01]  /*0010*/  S2R R18, SR_TID.X ;  /* 0x0000000000127919 */ /* 0x000e220000002100 */
[----:B------:R-:W-:Y:S01]  /*0020*/  ULDC.64 UR8, c[0x0][0x188] ;  /* 0x0000620000087ab9 */ /* 0x000fe20000000a00 */
[----:B------:R-:W-:Y:S01]  /*0030*/  IMAD.MOV.U32 R2, RZ, RZ, c[0x0][0x180] ;  /* 0x00006000ff027624 */ /* 0x000fe200078e00ff */
[----:B------:R-:W-:Y:S01]  /*0040*/  ULDC.64 UR10, c[0x0][0x190] ;  /* 0x00006400000a7ab9 */ /* 0x000fe20000000a00 */
[----:B------:R-:W1:Y:S01]  /*0050*/  S2R R5, SR_CTAID.X ;  /* 0x0000000000057919 */ /* 0x000e620000002500 */
[----:B------:R-:W-:Y:S01]  /*0060*/  UIMAD UR6, UR8, UR11, URZ ;  /* 0x0000000b080672a4 */ /* 0x000fe2000f8e023f */
[----:B------:R-:W-:Y:S01]  /*0070*/  MOV R3, c[0x0][0x184] ;  /* 0x0000610000037a02 */ /* 0x000fe20000000f00 */
[----:B------:R-:W-:Y:S02]  /*0080*/  UIMAD.WIDE.U32 UR4, UR8, UR10, URZ ;  /* 0x0000000a080472a5 */ /* 0x000fe4000f8e003f */
[----:B------:R-:W-:Y:S02]  /*0090*/  UIMAD UR6, UR10, UR9, UR6 ;  /* 0x000000090a0672a4 */ /* 0x000fe4000f8e0206 */
[----:B------:R-:W-:-:S02]  /*00a0*/  ULDC.64 UR12, c[0x0][0x118] ;  /* 0x00004600000c7ab9 */ /* 0x000fc40000000a00 */
[----:B------:R-:W-:Y:S01]  /*00b0*/  UIADD3 UR8, UR5, UR6, URZ ;  /* 0x0000000605087290 */ /* 0x000fe2000fffe03f */
[----:B------:R2:W5:Y:S01]  /*00c0*/  LDG.E.CONSTANT R0, [R2.64] ;  /* 0x0000000c02007981 */ /* 0x000562000c1e9900 */
[----:B------:R-:W-:Y:S01]  /*00d0*/  BSSY B0, `(.L_x_37) ;  /* 0x000010d000007945 */ /* 0x000fe20003800000 */
[----:B------:R-:W-:Y:S02]  /*00e0*/  HFMA2.MMA R19, -RZ, RZ, 0, 0 ;  /* 0x00000000ff137435 */ /* 0x000fe400000001ff */
[----:B0-----:R0:W-:Y:S01]  /*00f0*/  STS [R18.X4], RZ ;  /* 0x000000ff12007388 */ /* 0x0011e20000004800 */
[----:B--2---:R-:W-:Y:S02]  /*0100*/  IMAD.U32 R2, RZ, RZ, UR8 ;  /* 0x00000008ff027e24 */ /* 0x004fe4000f8e00ff */
[----:B------:R-:W-:Y:S02]  /*0110*/  IMAD.SHL.U32 R20, R18, 0x4, RZ ;  /* 0x0000000412147824 */ /* 0x000fe400078e00ff */
[----:B-1----:R-:W-:-:S04]  /*0120*/  IMAD R4, R5, c[0x0][0x0], R18 ;  /* 0x0000000005047a24 */ /* 0x002fc800078e0212 */
[----:B------:R-:W-:-:S05]  /*0130*/  IMAD.SHL.U32 R21, R4, 0x4, RZ ;  /* 0x0000000404157824 */ /* 0x000fca00078e00ff */
[----:B------:R-:W-:-:S04]  /*0140*/  ISETP.LT.U32.AND P0, PT, R21, UR4, PT ;  /* 0x0000000415007c0c */ /* 0x000fc8000bf01070 */
[----:B------:R-:W-:-:S13]  /*0150*/  ISETP.GT.AND.EX P0, PT, R2, RZ, PT, P0 ;  /* 0x000000ff0200720c */ /* 0x000fda0003f04300 */
[----:B------:R-:W-:Y:S05]  /*0160*/  @!P0 BRA `(.L_x_38) ;  /* 0x0000103000008947 */ /* 0x000fea0003800000 */
[----:B0-----:R-:W-:Y:S01]  /*0170*/  IMAD.MOV.U32 R26, RZ, RZ, RZ ;  /* 0x000000ffff1a7224 */ /* 0x001fe200078e00ff */
[----:B------:R-:W-:Y:S01]  /*0180*/  MOV R25, c[0x0][0x0] ;  /* 0x0000000000197a02 */ /* 0x000fe20000000f00 */
[C---:B------:R-:W-:Y:S01]  /*0190*/  IMAD.SHL.U32 R12, R21.reuse, 0x4, RZ ;  /* 0x00000004150c7824 */ /* 0x040fe200078e00ff */
[----:B------:R-:W-:Y:S01]  /*01a0*/  MOV R19, RZ ;  /* 0x000000ff00137202 */ /* 0x000fe20000000f00 */
[----:B------:R-:W-:Y:S01]  /*01b0*/  IMAD.MOV.U32 R23, RZ, RZ, c[0x0][0x1a8] ;  /* 0x00006a00ff177624 */ /* 0x000fe200078e00ff */
[----:B------:R-:W-:Y:S01]  /*01c0*/  SHF.L.U64.HI R13, R21, 0x2, R26 ;  /* 0x00000002150d7819 */ /* 0x000fe2000001021a */
[----:B------:R-:W-:Y:S01]  /*01d0*/  IMAD.MOV.U32 R24, RZ, RZ, c[0x0][0x1a0] ;  /* 0x00006800ff187624 */ /* 0x000fe200078e00ff */
[C---:B------:R-:W-:Y:S01]  /*01e0*/  IADD3 R2, P0, R12.reuse, c[0x0][0x170], RZ ;  /* 0x00005c000c027a10 */ /* 0x040fe20007f1e0ff */
[----:B------:R-:W-:Y:S01]  /*01f0*/  FADD.FTZ R22, -R23, 1 ;  /* 0x3f80000017167421 */ /* 0x000fe20000010100 */
[----:B------:R-:W-:Y:S01]  /*0200*/  IADD3 R12, P1, R12, c[0x0][0x168], RZ ;  /* 0x00005a000c0c7a10 */ /* 0x000fe20007f3e0ff */
[----:B------:R-:W-:Y:S01]  /*0210*/  IMAD R25, R25, c[0x0][0xc], RZ ;  /* 0x0000030019197a24 */ /* 0x000fe200078e02ff */
[----:B------:R-:W-:Y:S01]  /*0220*/  IADD3.X R3, R13, c[0x0][0x174], RZ, P0, !PT ;  /* 0x00005d000d037a10 */ /* 0x000fe200007fe4ff */
[----:B------:R-:W-:Y:S01]  /*0230*/  FFMA.FTZ R22, R23, 0.5, R22 ;  /* 0x3f00000017167823 */ /* 0x000fe20000010016 */
[----:B------:R-:W-:Y:S01]  /*0240*/  IADD3.X R13, R13, c[0x0][0x16c], RZ, P1, !PT ;  /* 0x00005b000d0d7a10 */ /* 0x000fe20000ffe4ff */
[----:B------:R-:W-:-:S02]  /*0250*/  FADD.FTZ R28, -RZ, -c[0x0][0x1a4] ;  /* 0x80006900ff1c7621 */ /* 0x000fc40000010100 */
[----:B------:R-:W-:Y:S02]  /*0260*/  FMUL.FTZ R23, R23, 0.5 ;  /* 0x3f00000017177820 */ /* 0x000fe40000410000 */
[----:B------:R-:W-:Y:S02]  /*0270*/  FADD.FTZ R24, -R24, 1 ;  /* 0x3f80000018187421 */ /* 0x000fe40000010100 */
[----:B------:R-:W-:Y:S02]  /*0280*/  IMAD.SHL.U32 R25, R25, 0x4, RZ ;  /* 0x0000000419197824 */ /* 0x000fe400078e00ff */
.L_x_53:
[----:B-----5:R-:W-:Y:S01]  /*0290*/  LOP3.LUT R4, R26, c[0x0][0x194], RZ, 0xfc, !PT ;  /* 0x000065001a047a12 */ /* 0x020fe200078efcff */
[----:B------:R-:W-:Y:S03]  /*02a0*/  BSSY B1, `(.L_x_39) ;  /* 0x0000025000017945 */ /* 0x000fe60003800000 */
[----:B------:R-:W-:-:S13]  /*02b0*/  ISETP.NE.U32.AND P0, PT, R4, RZ, PT ;  /* 0x000000ff0400720c */ /* 0x000fda0003f05070 */
[----:B------:R-:W-:Y:S05]  /*02c0*/  @!P0 BRA `(.L_x_40) ;  /* 0x000000c000008947 */ /* 0x000fea0003800000 */
[----:B------:R-:W-:Y:S02]  /*02d0*/  MOV R8, 0x2f0 ;  /* 0x000002f000087802 */ /* 0x000fe40000000f00 */
[----:B-----5:R-:W-:Y:S05]  /*02e0*/  CALL.REL.NOINC `($__internal_2_$__cuda_sm20_div_s64) ;  /* 0x0000106000007944 */ /* 0x020fea0003c00000 */
[----:B------:R-:W-:Y:S01]  /*02f0*/  IADD3 R7, P0, RZ, -R16, RZ ;  /* 0x80000010ff077210 */ /* 0x000fe20007f1e0ff */
[----:B------:R-:W-:Y:S02]  /*0300*/  IMAD.MOV.U32 R4, RZ, RZ, R21 ;  /* 0x000000ffff047224 */ /* 0x000fe400078e0015 */
[----:B------:R-:W-:Y:S01]  /*0310*/  IMAD.MOV.U32 R5, RZ, RZ, R26 ;  /* 0x000000ffff057224 */ /* 0x000fe200078e001a */
[----:B------:R-:W-:-:S03]  /*0320*/  IADD3.X R6, RZ, ~R17, RZ, P0, !PT ;  /* 0x80000011ff067210 */ /* 0x000fc600007fe4ff */
[----:B------:R-:W-:-:S04]  /*0330*/  IMAD.WIDE.U32 R4, R7, c[0x0][0x190], R4 ;  /* 0x0000640007047a25 */ /* 0x000fc800078e0004 */
[----:B------:R-:W-:Y:S01]  /*0340*/  IMAD R6, R6, c[0x0][0x190], RZ ;  /* 0x0000640006067a24 */ /* 0x000fe200078e02ff */
[----:B------:R-:W-:-:S03]  /*0350*/  MOV R9, R4 ;  /* 0x0000000400097202 */ /* 0x000fc60000000f00 */
[----:B------:R-:W-:-:S04]  /*0360*/  IMAD R7, R7, c[0x0][0x194], R6 ;  /* 0x0000650007077a24 */ /* 0x000fc800078e0206 */
[----:B------:R-:W-:Y:S01]  /*0370*/  IMAD.IADD R8, R5, 0x1, R7 ;  /* 0x0000000105087824 */ /* 0x000fe200078e0207 */
[----:B------:R-:W-:Y:S05]  /*0380*/  BRA `(.L_x_41) ;  /* 0x0000016000007947 */ /* 0x000fea0003800000 */
.L_x_40:
[----:B------:R-:W0:Y:S01]  /*0390*/  I2F.U32.RP R6, c[0x0][0x190] ;  /* 0x0000640000067b06 */ /* 0x000e220000209000 */
[----:B------:R-:W-:Y:S01]  /*03a0*/  ISETP.NE.U32.AND P2, PT, RZ, c[0x0][0x190], PT ;  /* 0x00006400ff007a0c */ /* 0x000fe20003f45070 */
[----:B------:R-:W-:-:S06]  /*03b0*/  IMAD.MOV.U32 R17, RZ, RZ, RZ ;  /* 0x000000ffff117224 */ /* 0x000fcc00078e00ff */
        /* <DEDUP_REMOVED lines=9> */
[----:B------:R-:W-:Y:S01]  /*0450*/  IMAD R5, R8, c[0x0][0x190], R21 ;  /* 0x0000640008057a24 */ /* 0x000fe200078e0215 */
[----:B------:R-:W-:-:S04]  /*0460*/  MOV R8, RZ ;  /* 0x000000ff00087202 */ /* 0x000fc80000000f00 */
        /* <DEDUP_REMOVED lines=8> */
.L_x_41:
[----:B------:R-:W-:Y:S05]  /*04f0*/  BSYNC B1 ;  /* 0x0000000000017941 */ /* 0x000fea0003800000 */
.L_x_39:
[----:B------:R-:W-:-:S04]  /*0500*/  LEA R14, P0, R16, c[0x0][0x178], 0x3 ;  /* 0x00005e00100e7a11 */ /* 0x000fc800078018ff */
[----:B------:R-:W-:-:S06]  /*0510*/  LEA.HI.X R15, R16, c[0x0][0x17c], R17, 0x3, P0 ;  /* 0x00005f00100f7a11 */ /* 0x000fcc00000f1c11 */
[----:B------:R-:W2:Y:S01]  /*0520*/  LDG.E.64.CONSTANT R14, [R14.64] ;  /* 0x0000000c0e0e7981 */ /* 0x000ea2000c1e9b00 */
[----:B------:R-:W-:Y:S01]  /*0530*/  IMAD R5, R17, c[0x0][0x190], RZ ;  /* 0x0000640011057a24 */ /* 0x000fe200078e02ff */
[----:B------:R-:W-:Y:S03]  /*0540*/  BSSY B1, `(.L_x_42) ;  /* 0x00000bd000017945 */ /* 0x000fe60003800000 */
[----:B------:R-:W-:Y:S01]  /*0550*/  IMAD R27, R16, c[0x0][0x194], R5 ;  /* 0x00006500101b7a24 */ /* 0x000fe200078e0205 */
[----:B--2---:R-:W-:-:S04]  /*0560*/  ISETP.NE.U32.AND P0, PT, R14, -0x2, PT ;  /* 0xfffffffe0e00780c */ /* 0x004fc80003f05070 */
[----:B------:R-:W-:-:S13]  /*0570*/  ISETP.NE.AND.EX P0, PT, R15, -0x1, PT, P0 ;  /* 0xffffffff0f00780c */ /* 0x000fda0003f05300 */
[----:B------:R-:W-:Y:S05]  /*0580*/  @!P0 BRA `(.L_x_43) ;  /* 0x00000b7000008947 */ /* 0x000fea0003800000 */
[----:B------:R0:W5:Y:S01]  /*0590*/  LDG.E.128.CONSTANT R4, [R2.64] ;  /* 0x0000000c02047981 */ /* 0x000162000c1e9d00 */
[C---:B------:R-:W-:Y:S01]  /*05a0*/  ISETP.GE.U32.AND P3, PT, R9.reuse, c[0x0][0x198], PT ;  /* 0x0000660009007a0c */ /* 0x040fe20003f66070 */
[----:B------:R-:W-:Y:S01]  /*05b0*/  BSSY B2, `(.L_x_44) ;  /* 0x0000036000027945 */ /* 0x000fe20003800000 */
[C---:B------:R-:W-:Y:S02]  /*05c0*/  IADD3 R10, P6, R9.reuse, 0x3, RZ ;  /* 0x00000003090a7810 */ /* 0x040fe40007fde0ff */
[----:B------:R-:W-:Y:S02]  /*05d0*/  ISETP.GE.AND.EX P3, PT, R8, c[0x0][0x19c], PT, P3 ;  /* 0x0000670008007a0c */ /* 0x000fe40003f66330 */
[C---:B------:R-:W-:Y:S02]  /*05e0*/  IADD3 R17, P4, R9.reuse, 0x1, RZ ;  /* 0x0000000109117810 */ /* 0x040fe40007f9e0ff */
[----:B------:R-:W-:Y:S01]  /*05f0*/  IADD3 R11, P5, R9, 0x2, RZ ;  /* 0x00000002090b7810 */ /* 0x000fe20007fbe0ff */
[----:B------:R-:W-:Y:S01]  /*0600*/  IMAD.X R9, RZ, RZ, R8, P6 ;  /* 0x000000ffff097224 */ /* 0x000fe200030e0608 */
[----:B------:R-:W-:Y:S01]  /*0610*/  ISETP.GE.U32.AND P0, PT, R17, c[0x0][0x198], PT ;  /* 0x0000660011007a0c */ /* 0x000fe20003f06070 */
[----:B------:R-:W-:Y:S01]  /*0620*/  IMAD.WIDE.U32 R16, R16, c[0x0][0x190], R14 ;  /* 0x0000640010107a25 */ /* 0x000fe200078e000e */
[----:B------:R-:W-:-:S02]  /*0630*/  ISETP.GE.U32.AND P1, PT, R11, c[0x0][0x198], PT ;  /* 0x000066000b007a0c */ /* 0x000fc40003f26070 */
[----:B------:R-:W-:Y:S01]  /*0640*/  ISETP.GE.U32.AND P2, PT, R10, c[0x0][0x198], PT ;  /* 0x000066000a007a0c */ /* 0x000fe20003f46070 */
[----:B------:R-:W-:Y:S01]  /*0650*/  IMAD.X R11, RZ, RZ, R8, P4 ;  /* 0x000000ffff0b7224 */ /* 0x000fe200020e0608 */
[----:B------:R-:W-:Y:S01]  /*0660*/  IADD3.X R10, RZ, R8, RZ, P5, !PT ;  /* 0x00000008ff0a7210 */ /* 0x000fe20002ffe4ff */
[----:B------:R-:W-:Y:S01]  /*0670*/  IMAD.IADD R27, R17, 0x1, R27 ;  /* 0x00000001111b7824 */ /* 0x000fe200078e021b */
[----:B------:R-:W-:Y:S02]  /*0680*/  ISETP.GE.AND.EX P2, PT, R9, c[0x0][0x19c], PT, P2 ;  /* 0x0000670009007a0c */ /* 0x000fe40003f46320 */
[----:B------:R-:W-:Y:S01]  /*0690*/  ISETP.GE.AND.EX P0, PT, R11, c[0x0][0x19c], PT, P0 ;  /* 0x000067000b007a0c */ /* 0x000fe20003f06300 */
[----:B------:R-:W-:Y:S01]  /*06a0*/  CS2R R8, SRZ ;  /* 0x0000000000087805 */ /* 0x000fe2000001ff00 */
[----:B------:R-:W-:Y:S01]  /*06b0*/  ISETP.GE.AND.EX P1, PT, R10, c[0x0][0x19c], PT, P1 ;  /* 0x000067000a007a0c */ /* 0x000fe20003f26310 */
[----:B------:R-:W-:Y:S07]  /*06c0*/  @P3 BRA `(.L_x_45) ;  /* 0x0000024000003947 */ /* 0x000fee0003800000 */
[C---:B0----5:R-:W-:Y:S01]  /*06d0*/  FMUL.FTZ R10, R4.reuse, -1.4426950216293334961 ;  /* 0xbfb8aa3b040a7820 */ /* 0x061fe20000410000 */
[C---:B------:R-:W-:Y:S01]  /*06e0*/  FSETP.GE.FTZ.AND P4, PT, R4.reuse, RZ, PT ;  /* 0x000000ff0400720b */ /* 0x040fe20003f96000 */
[----:B------:R-:W-:Y:S01]  /*06f0*/  FMUL.FTZ R30, R4, 1.4426950216293334961 ;  /* 0x3fb8aa3b041e7820 */ /* 0x000fe20000410000 */
[----:B------:R-:W-:Y:S01]  /*0700*/  ISETP.NE.U32.AND P3, PT, R21, R16, PT ;  /* 0x000000101500720c */ /* 0x000fe20003f65070 */
[----:B------:R0:W1:Y:S01]  /*0710*/  MUFU.EX2 R29, R10 ;  /* 0x0000000a001d7308 */ /* 0x0000620000000800 */
[----:B------:R-:W-:-:S02]  /*0720*/  ISETP.GT.U32.AND P5, PT, R14, -0x1, PT ;  /* 0xffffffff0e00780c */ /* 0x000fc40003fa4070 */
[----:B------:R-:W-:-:S04]  /*0730*/  ISETP.NE.AND.EX P3, PT, R26, R27, PT, P3 ;  /* 0x0000001b1a00720c */ /* 0x000fc80003f65330 */
[----:B------:R-:W-:Y:S01]  /*0740*/  ISETP.GT.AND.EX P3, PT, R15, -0x1, !P3, P5 ;  /* 0xffffffff0f00780c */ /* 0x000fe20005f64350 */
[----:B0-----:R-:W-:-:S03]  /*0750*/  FADD.FTZ R10, -R4, -RZ ;  /* 0x800000ff040a7221 */ /* 0x001fc60000010100 */
[----:B------:R-:W-:Y:S01]  /*0760*/  FSEL R33, R22, R23, P3 ;  /* 0x0000001716217208 */ /* 0x000fe20001800000 */
[----:B-1----:R-:W-:Y:S02]  /*0770*/  FADD.FTZ R31, R29, 1 ;  /* 0x3f8000001d1f7421 */ /* 0x002fe40000010000 */
[----:B------:R0:W1:Y:S08]  /*0780*/  @!P4 MUFU.EX2 R29, R30 ;  /* 0x0000001e001dc308 */ /* 0x0000700000000800 */
[----:B------:R1:W2:Y:S01]  /*0790*/  MUFU.RCP R8, R31 ;  /* 0x0000001f00087308 */ /* 0x0002a20000001000 */
[----:B0-----:R-:W-:-:S04]  /*07a0*/  MOV R30, c[0x0][0x1a8] ;  /* 0x00006a00001e7a02 */ /* 0x001fc80000000f00 */
[----:B------:R-:W-:Y:S01]  /*07b0*/  FSEL R30, R30, 1, P3 ;  /* 0x3f8000001e1e7808 */ /* 0x000fe20001800000 */
[----:B-1----:R-:W-:Y:S01]  /*07c0*/  FADD.FTZ R31, R29, 1 ;  /* 0x3f8000001d1f7421 */ /* 0x002fe20000010000 */
[----:B------:R-:W-:-:S03]  /*07d0*/  FSEL R29, R10, RZ, !P4 ;  /* 0x000000ff0a1d7208 */ /* 0x000fc60006000000 */
[----:B------:R-:W-:Y:S01]  /*07e0*/  FADD.FTZ R30, -R23, R30 ;  /* 0x0000001e171e7221 */ /* 0x000fe20000010100 */
[----:B------:R0:W1:Y:S01]  /*07f0*/  MUFU.LG2 R32, R31 ;  /* 0x0000001f00207308 */ /* 0x0000620000000c00 */
[----:B--2---:R-:W-:-:S04]  /*0800*/  FADD.FTZ R8, R8, -RZ ;  /* 0x800000ff08087221 */ /* 0x004fc80000010000 */
[----:B------:R-:W-:Y:S01]  /*0810*/  FADD.FTZ R11, -R8, 1 ;  /* 0x3f800000080b7421 */ /* 0x000fe20000010100 */
[----:B0-----:R-:W-:Y:S01]  /*0820*/  FSEL R31, R28, c[0x0][0x1a4], P3 ;  /* 0x000069001c1f7a08 */ /* 0x001fe20001800000 */
[----:B------:R-:W-:-:S03]  /*0830*/  FADD.FTZ R33, -R8, R33 ;  /* 0x0000002108217221 */ /* 0x000fc60000010100 */
[----:B------:R-:W-:Y:S01]  /*0840*/  FSEL R34, R11, R8, P3 ;  /* 0x000000080b227208 */ /* 0x000fe20001800000 */
[----:B-1----:R-:W-:Y:S01]  /*0850*/  FFMA.FTZ R29, R32, 0.69314718246459960938, R29 ;  /* 0x3f317218201d7823 */ /* 0x002fe2000001001d */
[----:B------:R-:W-:-:S04]  /*0860*/  FSEL R32, R8, R11, P3 ;  /* 0x0000000b08207208 */ /* 0x000fc80001800000 */
[----:B------:R-:W0:Y:S01]  /*0870*/  MUFU.LG2 R34, R34 ;  /* 0x0000002200227308 */ /* 0x000e220000000c00 */
[----:B------:R-:W-:Y:S01]  /*0880*/  FSEL R11, R24, c[0x0][0x1a0], !P3 ;  /* 0x00006800180b7a08 */ /* 0x000fe20005800000 */
[----:B------:R-:W-:Y:S02]  /*0890*/  FFMA.FTZ R29, R4, R30, R29 ;  /* 0x0000001e041d7223 */ /* 0x000fe4000001001d */
[----:B------:R-:W-:-:S04]  /*08a0*/  FMUL.FTZ R32, R31, R32 ;  /* 0x000000201f207220 */ /* 0x000fc80000410000 */
[----:B------:R-:W-:Y:S02]  /*08b0*/  FFMA.FTZ R33, R32, R29, -R33 ;  /* 0x0000001d20217223 */ /* 0x000fe40000010821 */
[----:B0-----:R-:W-:-:S04]  /*08c0*/  FMUL.FTZ R35, R34, c[0x0][0x1a4] ;  /* 0x0000690022237a20 */ /* 0x001fc80000410000 */
[----:B------:R-:W0:Y:S02]  /*08d0*/  MUFU.EX2 R10, R35 ;  /* 0x00000023000a7308 */ /* 0x000e240000000800 */
[----:B0-----:R-:W-:-:S04]  /*08e0*/  FMUL.FTZ R10, R11, R10 ;  /* 0x0000000a0b0a7220 */ /* 0x001fc80000410000 */
[C---:B------:R-:W-:Y:S02]  /*08f0*/  FFMA.FTZ R19, R10.reuse, R29, R19 ;  /* 0x0000001d0a137223 */ /* 0x040fe40000010013 */
[----:B------:R-:W-:Y:S02]  /*0900*/  FMUL.FTZ R8, R10, R33 ;  /* 0x000000210a087220 */ /* 0x000fe40000410000 */
.L_x_45:
[----:B0-----:R-:W-:Y:S05]  /*0910*/  BSYNC B2 ;  /* 0x0000000000027941 */ /* 0x001fea0003800000 */
.L_x_44:
[----:B------:R-:W-:Y:S01]  /*0920*/  BSSY B2, `(.L_x_46) ;  /* 0x0000028000027945 */ /* 0x000fe20003800000 */
[----:B------:R-:W-:Y:S05]  /*0930*/  @P0 BRA `(.L_x_47) ;  /* 0x0000026000000947 */ /* 0x000fea0003800000 */
[----:B-----5:R-:W-:Y:S01]  /*0940*/  FMUL.FTZ R4, R5, -1.4426950216293334961 ;  /* 0xbfb8aa3b05047820 */ /* 0x020fe20000410000 */
[----:B------:R-:W-:Y:S01]  /*0950*/  IADD3 R11, P3, R21, 0x1, RZ ;  /* 0x00000001150b7810 */ /* 0x000fe20007f7e0ff */
[----:B------:R-:W-:Y:S01]  /*0960*/  IMAD.MOV.U32 R32, RZ, RZ, c[0x0][0x1a8] ;  /* 0x00006a00ff207624 */ /* 0x000fe200078e00ff */
[----:B------:R-:W-:Y:S01]  /*0970*/  FSETP.GE.FTZ.AND P4, PT, R5, RZ, PT ;  /* 0x000000ff0500720b */ /* 0x000fe20003f96000 */
[----:B------:R-:W0:Y:S01]  /*0980*/  MUFU.EX2 R10, R4 ;  /* 0x00000004000a7308 */ /* 0x000e220000000800 */
[----:B------:R-:W-:Y:S01]  /*0990*/  ISETP.NE.U32.AND P0, PT, R11, R16, PT ;  /* 0x000000100b00720c */ /* 0x000fe20003f05070 */
[----:B------:R-:W-:Y:S01]  /*09a0*/  IMAD.X R30, RZ, RZ, R26, P3 ;  /* 0x000000ffff1e7224 */ /* 0x000fe200018e061a */
[----:B------:R-:W-:Y:S01]  /*09b0*/  ISETP.GT.U32.AND P3, PT, R14, -0x1, PT ;  /* 0xffffffff0e00780c */ /* 0x000fe20003f64070 */
[----:B------:R-:W-:-:S03]  /*09c0*/  FMUL.FTZ R11, R5, 1.4426950216293334961 ;  /* 0x3fb8aa3b050b7820 */ /* 0x000fc60000410000 */
[----:B------:R-:W-:-:S04]  /*09d0*/  ISETP.NE.AND.EX P0, PT, R30, R27, PT, P0 ;  /* 0x0000001b1e00720c */ /* 0x000fc80003f05300 */
[----:B------:R-:W-:-:S04]  /*09e0*/  ISETP.GT.AND.EX P0, PT, R15, -0x1, !P0, P3 ;  /* 0xffffffff0f00780c */ /* 0x000fc80004704330 */
[----:B------:R-:W-:Y:S01]  /*09f0*/  FSEL R32, R32, 1, P0 ;  /* 0x3f80000020207808 */ /* 0x000fe20000000000 */
[----:B0-----:R-:W-:Y:S01]  /*0a00*/  FADD.FTZ R29, R10, 1 ;  /* 0x3f8000000a1d7421 */ /* 0x001fe20000010000 */
[----:B------:R-:W-:Y:S01]  /*0a10*/  FSEL R34, R22, R23, P0 ;  /* 0x0000001716227208 */ /* 0x000fe20000000000 */
[----:B------:R-:W0:Y:S02]  /*0a20*/  @!P4 MUFU.EX2 R10, R11 ;  /* 0x0000000b000ac308 */ /* 0x000e240000000800 */
[----:B------:R-:W-:-:S06]  /*0a30*/  FADD.FTZ R32, -R23, R32 ;  /* 0x0000002017207221 */ /* 0x000fcc0000010100 */
[----:B------:R0:W1:Y:S02]  /*0a40*/  MUFU.RCP R9, R29 ;  /* 0x0000001d00097308 */ /* 0x0000640000001000 */
[----:B0-----:R-:W-:Y:S02]  /*0a50*/  FADD.FTZ R29, R10, 1 ;  /* 0x3f8000000a1d7421 */ /* 0x001fe40000010000 */
[----:B------:R-:W-:-:S04]  /*0a60*/  FADD.FTZ R10, -R5, -RZ ;  /* 0x800000ff050a7221 */ /* 0x000fc80000010100 */
[----:B------:R-:W0:Y:S01]  /*0a70*/  MUFU.LG2 R30, R29 ;  /* 0x0000001d001e7308 */ /* 0x000e220000000c00 */
[----:B-1----:R-:W-:Y:S01]  /*0a80*/  FADD.FTZ R9, R9, -RZ ;  /* 0x800000ff09097221 */ /* 0x002fe20000010000 */
[----:B------:R-:W-:-:S03]  /*0a90*/  FSEL R11, R10, RZ, !P4 ;  /* 0x000000ff0a0b7208 */ /* 0x000fc60006000000 */
[C---:B------:R-:W-:Y:S02]  /*0aa0*/  FADD.FTZ R4, -R9.reuse, 1 ;  /* 0x3f80000009047421 */ /* 0x040fe40000010100 */
[----:B------:R-:W-:-:S03]  /*0ab0*/  FADD.FTZ R34, -R9, R34 ;  /* 0x0000002209227221 */ /* 0x000fc60000010100 */
[----:B------:R-:W-:Y:S02]  /*0ac0*/  FSEL R31, R4, R9, P0 ;  /* 0x00000009041f7208 */ /* 0x000fe40000000000 */
[----:B------:R-:W-:Y:S01]  /*0ad0*/  FSEL R4, R9, R4, P0 ;  /* 0x0000000409047208 */ /* 0x000fe20000000000 */
[----:B0-----:R-:W-:Y:S01]  /*0ae0*/  FFMA.FTZ R30, R30, 0.69314718246459960938, R11 ;  /* 0x3f3172181e1e7823 */ /* 0x001fe2000001000b */
[----:B------:R-:W-:Y:S02]  /*0af0*/  FSEL R11, R28, c[0x0][0x1a4], P0 ;  /* 0x000069001c0b7a08 */ /* 0x000fe40000000000 */
        /* <DEDUP_REMOVED lines=10> */
.L_x_47:
[----:B------:R-:W-:Y:S05]  /*0ba0*/  BSYNC B2 ;  /* 0x0000000000027941 */ /* 0x000fea0003800000 */
.L_x_46:
[----:B------:R-:W-:Y:S01]  /*0bb0*/  BSSY B2, `(.L_x_48) ;  /* 0x0000029000027945 */ /* 0x000fe20003800000 */
[----:B------:R-:W-:Y:S01]  /*0bc0*/  CS2R R10, SRZ ;  /* 0x00000000000a7805 */ /* 0x000fe2000001ff00 */
[----:B------:R-:W-:Y:S05]  /*0bd0*/  @P1 BRA `(.L_x_49) ;  /* 0x0000026000001947 */ /* 0x000fea0003800000 */
[C---:B-----5:R-:W-:Y:S01]  /*0be0*/  FMUL.FTZ R5, R6.reuse, -1.4426950216293334961 ;  /* 0xbfb8aa3b06057820 */ /* 0x060fe20000410000 */
[C---:B------:R-:W-:Y:S02]  /*0bf0*/  FSETP.GE.FTZ.AND P3, PT, R6.reuse, RZ, PT ;  /* 0x000000ff0600720b */ /* 0x040fe40003f76000 */
[----:B------:R-:W-:Y:S01]  /*0c00*/  IADD3 R29, P1, R21, 0x2, RZ ;  /* 0x00000002151d7810 */ /* 0x000fe20007f3e0ff */
[----:B------:R-:W0:Y:S03]  /*0c10*/  MUFU.EX2 R10, R5 ;  /* 0x00000005000a7308 */ /* 0x000e260000000800 */
[----:B------:R-:W-:Y:S01]  /*0c20*/  ISETP.NE.U32.AND P0, PT, R29, R16, PT ;  /* 0x000000101d00720c */ /* 0x000fe20003f05070 */
[----:B------:R-:W-:Y:S01]  /*0c30*/  FMUL.FTZ R29, R6, 1.4426950216293334961 ;  /* 0x3fb8aa3b061d7820 */ /* 0x000fe20000410000 */
[----:B------:R-:W-:-:S02]  /*0c40*/  IADD3.X R32, RZ, R26, RZ, P1, !PT ;  /* 0x0000001aff207210 */ /* 0x000fc40000ffe4ff */
[----:B------:R-:W-:Y:S02]  /*0c50*/  ISETP.GT.U32.AND P1, PT, R14, -0x1, PT ;  /* 0xffffffff0e00780c */ /* 0x000fe40003f24070 */
[----:B------:R-:W-:Y:S01]  /*0c60*/  ISETP.NE.AND.EX P0, PT, R32, R27, PT, P0 ;  /* 0x0000001b2000720c */ /* 0x000fe20003f05300 */
[----:B------:R-:W-:-:S03]  /*0c70*/  IMAD.MOV.U32 R32, RZ, RZ, c[0x0][0x1a8] ;  /* 0x00006a00ff207624 */ /* 0x000fc600078e00ff */
[----:B------:R-:W-:Y:S01]  /*0c80*/  ISETP.GT.AND.EX P0, PT, R15, -0x1, !P0, P1 ;  /* 0xffffffff0f00780c */ /* 0x000fe20004704310 */
[----:B0-----:R-:W-:-:S03]  /*0c90*/  FADD.FTZ R30, R10, 1 ;  /* 0x3f8000000a1e7421 */ /* 0x001fc60000010000 */
[----:B------:R-:W-:Y:S01]  /*0ca0*/  FSEL R32, R32, 1, P0 ;  /* 0x3f80000020207808 */ /* 0x000fe20000000000 */
[----:B------:R-:W0:Y:S01]  /*0cb0*/  @!P3 MUFU.EX2 R10, R29 ;  /* 0x0000001d000ab308 */ /* 0x000e220000000800 */
[----:B------:R-:W-:-:S03]  /*0cc0*/  FSEL R31, R22, R23, P0 ;  /* 0x00000017161f7208 */ /* 0x000fc60000000000 */
[----:B------:R-:W-:-:S04]  /*0cd0*/  FADD.FTZ R32, -R23, R32 ;  /* 0x0000002017207221 */ /* 0x000fc80000010100 */
        /* <DEDUP_REMOVED lines=8> */
[----:B------:R-:W-:-:S06]  /*0d60*/  FSEL R33, R5, R4, P0 ;  /* 0x0000000405217208 */ /* 0x000fcc0000000000 */
[----:B------:R-:W1:Y:S01]  /*0d70*/  MUFU.LG2 R33, R33 ;  /* 0x0000002100217308 */ /* 0x000e620000000c00 */
[----:B0-----:R-:W-:Y:S01]  /*0d80*/  FFMA.FTZ R29, R30, 0.69314718246459960938, R29 ;  /* 0x3f3172181e1d7823 */ /* 0x001fe2000001001d */
[----:B------:R-:W-:-:S03]  /*0d90*/  FSEL R30, R28, c[0x0][0x1a4], P0 ;  /* 0x000069001c1e7a08 */ /* 0x000fc60000000000 */
[----:B------:R-:W-:Y:S02]  /*0da0*/  FFMA.FTZ R29, R6, R32, R29 ;  /* 0x00000020061d7223 */ /* 0x000fe4000001001d */
[----:B-1----:R-:W-:Y:S01]  /*0db0*/  FMUL.FTZ R34, R33, c[0x0][0x1a4] ;  /* 0x0000690021227a20 */ /* 0x002fe20000410000 */
[----:B------:R-:W-:Y:S02]  /*0dc0*/  FSEL R33, R4, R5, P0 ;  /* 0x0000000504217208 */ /* 0x000fe40000000000 */
[----:B------:R-:W-:Y:S01]  /*0dd0*/  FSEL R5, R24, c[0x0][0x1a0], !P0 ;  /* 0x0000680018057a08 */ /* 0x000fe20004000000 */
[----:B------:R-:W0:Y:S02]  /*0de0*/  MUFU.EX2 R10, R34 ;  /* 0x00000022000a7308 */ /* 0x000e240000000800 */
[----:B------:R-:W-:-:S04]  /*0df0*/  FMUL.FTZ R30, R30, R33 ;  /* 0x000000211e1e7220 */ /* 0x000fc80000410000 */
[----:B------:R-:W-:Y:S02]  /*0e00*/  FFMA.FTZ R31, R30, R29, -R31 ;  /* 0x0000001d1e1f7223 */ /* 0x000fe4000001081f */
[----:B0-----:R-:W-:-:S04]  /*0e10*/  FMUL.FTZ R10, R5, R10 ;  /* 0x0000000a050a7220 */ /* 0x001fc80000410000 */
[C---:B------:R-:W-:Y:S02]  /*0e20*/  FFMA.FTZ R19, R10.reuse, R29, R19 ;  /* 0x0000001d0a137223 */ /* 0x040fe40000010013 */
[----:B------:R-:W-:Y:S02]  /*0e30*/  FMUL.FTZ R10, R10, R31 ;  /* 0x0000001f0a0a7220 */ /* 0x000fe40000410000 */
.L_x_49:
[----:B------:R-:W-:Y:S05]  /*0e40*/  BSYNC B2 ;  /* 0x0000000000027941 */ /* 0x000fea0003800000 */
.L_x_48:
[----:B------:R-:W-:Y:S01]  /*0e50*/  BSSY B2, `(.L_x_50) ;  /* 0x0000028000027945 */ /* 0x000fe20003800000 */
[----:B------:R-:W-:Y:S05]  /*0e60*/  @P2 BRA `(.L_x_51) ;  /* 0x0000026000002947 */ /* 0x000fea0003800000 */
[----:B-----5:R-:W-:Y:S01]  /*0e70*/  FMUL.FTZ R5, R7, -1.4426950216293334961 ;  /* 0xbfb8aa3b07057820 */ /* 0x020fe20000410000 */
[----:B------:R-:W-:Y:S02]  /*0e80*/  IADD3 R11, P1, R21, 0x3, RZ ;  /* 0x00000003150b7810 */ /* 0x000fe40007f3e0ff */
[----:B------:R-:W-:Y:S01]  /*0e90*/  FSETP.GE.FTZ.AND P2, PT, R7, RZ, PT ;  /* 0x000000ff0700720b */ /* 0x000fe20003f56000 */
[----:B------:R-:W0:Y:S01]  /*0ea0*/  MUFU.EX2 R6, R5 ;  /* 0x0000000500067308 */ /* 0x000e220000000800 */
[----:B------:R-:W-:Y:S01]  /*0eb0*/  ISETP.NE.U32.AND P0, PT, R11, R16, PT ;  /* 0x000000100b00720c */ /* 0x000fe20003f05070 */
[----:B------:R-:W-:Y:S01]  /*0ec0*/  IMAD.X R16, RZ, RZ, R26, P1 ;  /* 0x000000ffff107224 */ /* 0x000fe200008e061a */
[----:B------:R-:W-:Y:S01]  /*0ed0*/  ISETP.GT.U32.AND P1, PT, R14, -0x1, PT ;  /* 0xffffffff0e00780c */ /* 0x000fe20003f24070 */
[----:B------:R-:W-:-:S03]  /*0ee0*/  FMUL.FTZ R11, R7, 1.4426950216293334961 ;  /* 0x3fb8aa3b070b7820 */ /* 0x000fc60000410000 */
[----:B------:R-:W-:Y:S02]  /*0ef0*/  ISETP.NE.AND.EX P0, PT, R16, R27, PT, P0 ;  /* 0x0000001b1000720c */ /* 0x000fe40003f05300 */
[----:B------:R-:W-:Y:S02]  /*0f00*/  MOV R16, c[0x0][0x1a8] ;  /* 0x00006a0000107a02 */ /* 0x000fe40000000f00 */
[----:B------:R-:W-:-:S04]  /*0f10*/  ISETP.GT.AND.EX P0, PT, R15, -0x1, !P0, P1 ;  /* 0xffffffff0f00780c */ /* 0x000fc80004704310 */
[----:B------:R-:W-:Y:S01]  /*0f20*/  FSEL R16, R16, 1, P0 ;  /* 0x3f80000010107808 */ /* 0x000fe20000000000 */
[----:B0-----:R-:W-:Y:S02]  /*0f30*/  FADD.FTZ R17, R6, 1 ;  /* 0x3f80000006117421 */ /* 0x001fe40000010000 */
[----:B------:R0:W1:Y:S02]  /*0f40*/  @!P2 MUFU.EX2 R6, R11 ;  /* 0x0000000b0006a308 */ /* 0x0000640000000800 */
[----:B------:R-:W-:-:S06]  /*0f50*/  FADD.FTZ R16, -R23, R16 ;  /* 0x0000001017107221 */ /* 0x000fcc0000010100 */
[----:B------:R-:W2:Y:S01]  /*0f60*/  MUFU.RCP R4, R17 ;  /* 0x0000001100047308 */ /* 0x000ea20000001000 */
[----:B0-----:R-:W-:Y:S01]  /*0f70*/  FSEL R11, R22, R23, P0 ;  /* 0x00000017160b7208 */ /* 0x001fe20000000000 */
[----:B-1----:R-:W-:Y:S02]  /*0f80*/  FADD.FTZ R14, R6, 1 ;  /* 0x3f800000060e7421 */ /* 0x002fe40000010000 */
[----:B------:R-:W-:-:S04]  /*0f90*/  FADD.FTZ R6, -R7, -RZ ;  /* 0x800000ff07067221 */ /* 0x000fc80000010100 */
[----:B------:R0:W1:Y:S01]  /*0fa0*/  MUFU.LG2 R15, R14 ;  /* 0x0000000e000f7308 */ /* 0x0000620000000c00 */
[----:B------:R-:W-:Y:S01]  /*0fb0*/  FSEL R6, R6, RZ, !P2 ;  /* 0x000000ff06067208 */ /* 0x000fe20005000000 */
[----:B--2---:R-:W-:-:S04]  /*0fc0*/  FADD.FTZ R4, R4, -RZ ;  /* 0x800000ff04047221 */ /* 0x004fc80000010000 */
[C---:B------:R-:W-:Y:S02]  /*0fd0*/  FADD.FTZ R5, -R4.reuse, 1 ;  /* 0x3f80000004057421 */ /* 0x040fe40000010100 */
[----:B------:R-:W-:-:S03]  /*0fe0*/  FADD.FTZ R11, -R4, R11 ;  /* 0x0000000b040b7221 */ /* 0x000fc60000010100 */
[----:B------:R-:W-:Y:S02]  /*0ff0*/  FSEL R17, R5, R4, P0 ;  /* 0x0000000405117208 */ /* 0x000fe40000000000 */
[----:B0-----:R-:W-:Y:S01]  /*1000*/  FSEL R14, R4, R5, P0 ;  /* 0x00000005040e7208 */ /* 0x001fe20000000000 */
[----:B-1----:R-:W-:Y:S01]  /*1010*/  FFMA.FTZ R6, R15, 0.69314718246459960938, R6 ;  /* 0x3f3172180f067823 */ /* 0x002fe20000010006 */
[----:B------:R-:W-:Y:S02]  /*1020*/  FSEL R15, R28, c[0x0][0x1a4], P0 ;  /* 0x000069001c0f7a08 */ /* 0x000fe40000000000 */
[----:B------:R-:W0:Y:S01]  /*1030*/  MUFU.LG2 R17, R17 ;  /* 0x0000001100117308 */ /* 0x000e220000000c00 */
[----:B------:R-:W-:Y:S01]  /*1040*/  FSEL R4, R24, c[0x0][0x1a0], !P0 ;  /* 0x0000680018047a08 */ /* 0x000fe20004000000 */
[----:B------:R-:W-:Y:S02]  /*1050*/  FFMA.FTZ R6, R7, R16, R6 ;  /* 0x0000001007067223 */ /* 0x000fe40000010006 */
[----:B------:R-:W-:-:S04]  /*1060*/  FMUL.FTZ R14, R15, R14 ;  /* 0x0000000e0f0e7220 */ /* 0x000fc80000410000 */
[----:B------:R-:W-:Y:S02]  /*1070*/  FFMA.FTZ R11, R14, R6, -R11 ;  /* 0x000000060e0b7223 */ /* 0x000fe4000001080b */
[----:B0-----:R-:W-:-:S06]  /*1080*/  FMUL.FTZ R27, R17, c[0x0][0x1a4] ;  /* 0x00006900111b7a20 */ /* 0x001fcc0000410000 */
[----:B------:R-:W0:Y:S02]  /*1090*/  MUFU.EX2 R27, R27 ;  /* 0x0000001b001b7308 */ /* 0x000e240000000800 */
[----:B0-----:R-:W-:-:S04]  /*10a0*/  FMUL.FTZ R4, R4, R27 ;  /* 0x0000001b04047220 */ /* 0x001fc80000410000 */
[C---:B------:R-:W-:Y:S02]  /*10b0*/  FFMA.FTZ R19, R4.reuse, R6, R19 ;  /* 0x0000000604137223 */ /* 0x040fe40000010013 */
[----:B------:R-:W-:Y:S02]  /*10c0*/  FMUL.FTZ R11, R4, R11 ;  /* 0x0000000b040b7220 */ /* 0x000fe40000410000 */
.L_x_51:
[----:B------:R-:W-:Y:S05]  /*10d0*/  BSYNC B2 ;  /* 0x0000000000027941 */ /* 0x000fea0003800000 */
.L_x_50:
[----:B------:R0:W-:Y:S01]  /*10e0*/  STG.E.128 [R12.64], R8 ;  /* 0x000000080c007986 */ /* 0x0001e2000c101d0c */
[----:B------:R-:W-:Y:S05]  /*10f0*/  BRA `(.L_x_52) ;  /* 0x0000001000007947 */ /* 0x000fea0003800000 */
.L_x_43:
[----:B------:R0:W-:Y:S02]  /*1100*/  STG.E.128 [R12.64], RZ ;  /* 0x000000ff0c007986 */ /* 0x0001e4000c101d0c */
.L_x_52:
[----:B------:R-:W-:Y:S05]  /*1110*/  BSYNC B1 ;  /* 0x0000000000017941 */ /* 0x000fea0003800000 */
.L_x_42:
[C---:B------:R-:W-:Y:S01]  /*1120*/  IADD3 R21, P0, R25.reuse, R21, RZ ;  /* 0x0000001519157210 */ /* 0x040fe20007f1e0ff */
[----:B------:R-:W-:-:S04]  /*1130*/  IMAD.WIDE.U32 R2, R25, 0x4, R2 ;  /* 0x0000000419027825 */ /* 0x000fc800078e0002 */
[----:B------:R-:W-:Y:S01]  /*1140*/  IMAD.X R26, RZ, RZ, R26, P0 ;  /* 0x000000ffff1a7224 */ /* 0x000fe200000e061a */
[----:B------:R-:W-:Y:S01]  /*1150*/  ISETP.GE.U32.AND P0, PT, R21, UR4, PT ;  /* 0x0000000415007c0c */ /* 0x000fe2000bf06070 */
[----:B0-----:R-:W-:-:S03]  /*1160*/  IMAD.WIDE.U32 R12, R25, 0x4, R12 ;  /* 0x00000004190c7825 */ /* 0x001fc600078e000c */
[----:B------:R-:W-:-:S13]  /*1170*/  ISETP.GE.AND.EX P0, PT, R26, UR8, PT, P0 ;  /* 0x000000081a007c0c */ /* 0x000fda000bf06300 */
[----:B------:R-:W-:Y:S01]  /*1180*/  @P0 CALL.REL.NOINC `(.L_x_38) ;  /* 0x0000001000000944 */ /* 0x000fe20003c00000 */
[----:B------:R-:W-:Y:S05]  /*1190*/  BRA `(.L_x_53) ;  /* 0xfffff0f000007947 */ /* 0x000fea000383ffff */
.L_x_38:
[----:B0-----:R-:W-:Y:S05]  /*11a0*/  BSYNC B0 ;  /* 0x0000000000007941 */ /* 0x001fea0003800000 */
.L_x_37:
        /* <DEDUP_REMOVED lines=8> */
.L_x_55:
[----:B------:R-:W-:-:S13]  /*1230*/  ISETP.GE.U32.AND P0, PT, R18, R3, PT ;  /* 0x000000031200720c */ /* 0x000fda0003f06070 */
[----:B------:R-:W-:Y:S01]  /*1240*/  @!P0 LEA R2, R3, R20, 0x2 ;  /* 0x0000001403028211 */ /* 0x000fe200078e10ff */
[----:B-----5:R-:W-:Y:S01]  /*1250*/  @!P0 LDS R4, [R18.X4] ;  /* 0x0000000012048984 */ /* 0x020fe20000004800 */
[----:B------:R-:W-:-:S03]  /*1260*/  SHF.R.U32.HI R3, RZ, 0x1, R3 ;  /* 0x00000001ff037819 */ /* 0x000fc60000011603 */
[----:B------:R-:W0:Y:S02]  /*1270*/  @!P0 LDS R5, [R2] ;  /* 0x0000000002058984 */ /* 0x000e240000000800 */
[----:B0-----:R-:W-:-:S05]  /*1280*/  @!P0 FADD.FTZ R5, R4, R5 ;  /* 0x0000000504058221 */ /* 0x001fca0000010000 */
[----:B------:R0:W-:Y:S04]  /*1290*/  @!P0 STS [R18.X4], R5 ;  /* 0x0000000512008388 */ /* 0x0001e80000004800 */
[----:B------:R-:W-:Y:S01]  /*12a0*/  BAR.SYNC.DEFER_BLOCKING 0x0 ;  /* 0x0000000000007b1d */ /* 0x000fe20000010000 */
[----:B------:R-:W-:-:S13]  /*12b0*/  ISETP.NE.AND P0, PT, R3, RZ, PT ;  /* 0x000000ff0300720c */ /* 0x000fda0003f05270 */
[----:B0-----:R-:W-:Y:S05]  /*12c0*/  @P0 BRA `(.L_x_55) ;  /* 0xffffff6000000947 */ /* 0x001fea000383ffff */
.L_x_54:
[----:B0-----:R-:W-:Y:S05]  /*12d0*/  @P1 EXIT ;  /* 0x000000000000194d */ /* 0x001fea0003800000 */
[----:B-----5:R-:W0:Y:S01]  /*12e0*/  LDS R4, [RZ] ;  /* 0x00000000ff047984 */ /* 0x020e220000000800 */
[----:B------:R-:W0:Y:S01]  /*12f0*/  MUFU.RCP R5, R0 ;  /* 0x0000000000057308 */ /* 0x000e220000001000 */
[----:B------:R-:W-:Y:S01]  /*1300*/  IMAD.MOV.U32 R2, RZ, RZ, c[0x0][0x160] ;  /* 0x00005800ff027624 */ /* 0x000fe200078e00ff */
[----:B------:R-:W-:Y:S01]  /*1310*/  MOV R3, c[0x0][0x164] ;  /* 0x0000590000037a02 */ /* 0x000fe20000000f00 */
[----:B0-----:R-:W-:-:S05]  /*1320*/  FMUL.FTZ R5, R4, R5 ;  /* 0x0000000504057220 */ /* 0x001fca0000410000 */
[----:B------:R-:W-:Y:S01]  /*1330*/  RED.E.ADD.F32.FTZ.RN.STRONG.GPU [R2.64], R5 ;  /* 0x000000050200798e */ /* 0x000fe2000c10e78c */
[----:B------:R-:W-:Y:S05]  /*1340*/  EXIT ;  /* 0x000000000000794d */ /* 0x000fea0003800000 */
        .weak           $__internal_2_$__cuda_sm20_div_s64
        .type           $__internal_2_$__cuda_sm20_div_s64,@function
        .size           $__internal_2_$__cuda_sm20_div_s64,(.L_x_215 - $__internal_2_$__cuda_sm20_div_s64)
$__internal_2_$__cuda_sm20_div_s64:
        /* <DEDUP_REMOVED lines=16> */
[----:B------:R-:W-:Y:S01]  /*1450*/  IMAD.X R15, RZ, RZ, ~R7, P0 ;  /* 0x000000ffff0f7224 */ /* 0x000fe200000e0e07 */
[----:B------:R-:W-:-:S03]  /*1460*/  MOV R7, R4 ;  /* 0x0000000400077202 */ /* 0x000fc60000000f00 */
[-C--:B------:R-:W-:Y:S02]  /*1470*/  IMAD R9, R5, R15.reuse, RZ ;  /* 0x0000000f05097224 */ /* 0x080fe400078e02ff */
[----:B------:R-:W-:-:S04]  /*1480*/  IMAD.WIDE.U32 R6, P0, R4, R15, R6 ;  /* 0x0000000f04067225 */ /* 0x000fc80007800006 */
[----:B------:R-:W-:-:S04]  /*1490*/  IMAD.HI.U32 R15, R5, R15, RZ ;  /* 0x0000000f050f7227 */ /* 0x000fc800078e00ff */
[----:B------:R-:W-:-:S05]  /*14a0*/  IMAD.HI.U32 R6, P1, R5, R11, R6 ;  /* 0x0000000b05067227 */ /* 0x000fca0007820006 */
[----:B------:R-:W-:Y:S01]  /*14b0*/  IADD3 R7, P2, R9, R6, RZ ;  /* 0x0000000609077210 */ /* 0x000fe20007f5e0ff */
[----:B------:R-:W-:-:S04]  /*14c0*/  IMAD.X R6, R15, 0x1, R5, P0 ;  /* 0x000000010f067824 */ /* 0x000fc800000e0605 */
[----:B------:R-:W-:Y:S01]  /*14d0*/  IMAD.WIDE.U32 R4, R7, UR6, RZ ;  /* 0x0000000607047c25 */ /* 0x000fe2000f8e00ff */
[----:B------:R-:W-:-:S03]  /*14e0*/  IADD3.X R9, RZ, RZ, R6, P2, P1 ;  /* 0x000000ffff097210 */ /* 0x000fc600017e2406 */
[----:B------:R-:W-:Y:S01]  /*14f0*/  IMAD R6, R7, UR7, R5 ;  /* 0x0000000707067c24 */ /* 0x000fe2000f8e0205 */
[----:B------:R-:W-:-:S03]  /*1500*/  IADD3 R5, P0, RZ, -R4, RZ ;  /* 0x80000004ff057210 */ /* 0x000fc60007f1e0ff */
[----:B------:R-:W-:Y:S02]  /*1510*/  IMAD R4, R9, UR6, R6 ;  /* 0x0000000609047c24 */ /* 0x000fe4000f8e0206 */
[----:B------:R-:W-:-:S03]  /*1520*/  IMAD.HI.U32 R6, R7, R5, RZ ;  /* 0x0000000507067227 */ /* 0x000fc600078e00ff */
[----:B------:R-:W-:Y:S02]  /*1530*/  IADD3.X R10, RZ, ~R4, RZ, P0, !PT ;  /* 0x80000004ff0a7210 */ /* 0x000fe400007fe4ff */
[----:B------:R-:W-:-:S03]  /*1540*/  IADD3 R4, P4, RZ, -R21, RZ ;  /* 0x80000015ff047210 */ /* 0x000fc60007f9e0ff */
[----:B------:R-:W-:-:S06]  /*1550*/  IMAD.WIDE.U32 R6, P0, R7, R10, R6 ;  /* 0x0000000a07067225 */ /* 0x000fcc0007800006 */
[----:B------:R-:W-:Y:S01]  /*1560*/  IMAD.HI.U32 R6, P1, R9, R5, R6 ;  /* 0x0000000509067227 */ /* 0x000fe20007820006 */
[----:B------:R-:W-:-:S03]  /*1570*/  SEL R7, R4, R21, !P3 ;  /* 0x0000001504077207 */ /* 0x000fc60005800000 */
[CC--:B------:R-:W-:Y:S02]  /*1580*/  IMAD R5, R9.reuse, R10.reuse, RZ ;  /* 0x0000000a09057224 */ /* 0x0c0fe400078e02ff */
[----:B------:R-:W-:-:S03]  /*1590*/  IMAD.HI.U32 R10, R9, R10, RZ ;  /* 0x0000000a090a7227 */ /* 0x000fc600078e00ff */
[----:B------:R-:W-:Y:S01]  /*15a0*/  IADD3 R6, P2, R5, R6, RZ ;  /* 0x0000000605067210 */ /* 0x000fe20007f5e0ff */
[----:B------:R-:W-:Y:S01]  /*15b0*/  IMAD.X R5, RZ, RZ, ~R26, P4 ;  /* 0x000000ffff057224 */ /* 0x000fe200020e0e1a */
[----:B------:R-:W-:-:S03]  /*15c0*/  IADD3.X R9, R10, R9, RZ, P0, !PT ;  /* 0x000000090a097210 */ /* 0x000fc600007fe4ff */
[----:B------:R-:W-:Y:S01]  /*15d0*/  IMAD.HI.U32 R4, R6, R7, RZ ;  /* 0x0000000706047227 */ /* 0x000fe200078e00ff */
[----:B------:R-:W-:Y:S02]  /*15e0*/  SEL R10, R5, R26, !P3 ;  /* 0x0000001a050a7207 */ /* 0x000fe40005800000 */
[----:B------:R-:W-:Y:S01]  /*15f0*/  IADD3.X R9, RZ, RZ, R9, P2, P1 ;  /* 0x000000ffff097210 */ /* 0x000fe200017e2409 */
[----:B------:R-:W-:-:S04]  /*1600*/  IMAD.MOV.U32 R5, RZ, RZ, RZ ;  /* 0x000000ffff057224 */ /* 0x000fc800078e00ff */
[----:B------:R-:W-:-:S04]  /*1610*/  IMAD.WIDE.U32 R4, R6, R10, R4 ;  /* 0x0000000a06047225 */ /* 0x000fc800078e0004 */
[C---:B------:R-:W-:Y:S02]  /*1620*/  IMAD R11, R9.reuse, R10, RZ ;  /* 0x0000000a090b7224 */ /* 0x040fe400078e02ff */
[----:B------:R-:W-:-:S04]  /*1630*/  IMAD.HI.U32 R4, P0, R9, R7, R4 ;  /* 0x0000000709047227 */ /* 0x000fc80007800004 */
[----:B------:R-:W-:Y:S01]  /*1640*/  IMAD.HI.U32 R6, R9, R10, RZ ;  /* 0x0000000a09067227 */ /* 0x000fe200078e00ff */
[----:B------:R-:W-:-:S04]  /*1650*/  IADD3 R9, P1, R11, R4, RZ ;  /* 0x000000040b097210 */ /* 0x000fc80007f3e0ff */
[----:B------:R-:W-:Y:S01]  /*1660*/  IADD3.X R6, R6, RZ, RZ, P0, !PT ;  /* 0x000000ff06067210 */ /* 0x000fe200007fe4ff */
[----:B------:R-:W-:-:S04]  /*1670*/  IMAD.WIDE.U32 R4, R9, UR6, RZ ;  /* 0x0000000609047c25 */ /* 0x000fc8000f8e00ff */
[----:B------:R-:W-:Y:S01]  /*1680*/  IMAD.X R6, RZ, RZ, R6, P1 ;  /* 0x000000ffff067224 */ /* 0x000fe200008e0606 */
[----:B------:R-:W-:Y:S01]  /*1690*/  IADD3 R14, P1, -R4, R7, RZ ;  /* 0x00000007040e7210 */ /* 0x000fe20007f3e1ff */
[C---:B------:R-:W-:Y:S01]  /*16a0*/  IMAD R5, R9.reuse, UR7, R5 ;  /* 0x0000000709057c24 */ /* 0x040fe2000f8e0205 */
[----:B------:R-:W-:Y:S02]  /*16b0*/  IADD3 R4, P2, R9, 0x1, RZ ;  /* 0x0000000109047810 */ /* 0x000fe40007f5e0ff */
[----:B------:R-:W-:Y:S01]  /*16c0*/  ISETP.GE.U32.AND P0, PT, R14, UR6, PT ;  /* 0x000000060e007c0c */ /* 0x000fe2000bf06070 */
[----:B------:R-:W-:-:S05]  /*16d0*/  IMAD R5, R6, UR6, R5 ;  /* 0x0000000606057c24 */ /* 0x000fca000f8e0205 */
[----:B------:R-:W-:Y:S01]  /*16e0*/  IADD3.X R11, ~R5, R10, RZ, P1, !PT ;  /* 0x0000000a050b7210 */ /* 0x000fe20000ffe5ff */
[----:B------:R-:W-:Y:S01]  /*16f0*/  IMAD.X R5, RZ, RZ, R6, P2 ;  /* 0x000000ffff057224 */ /* 0x000fe200010e0606 */
[----:B------:R-:W-:Y:S02]  /*1700*/  IADD3 R7, P1, R14, -UR6, RZ ;  /* 0x800000060e077c10 */ /* 0x000fe4000ff3e0ff */
[C---:B------:R-:W-:Y:S02]  /*1710*/  ISETP.GE.U32.AND.EX P0, PT, R11.reuse, UR7, PT, P0 ;  /* 0x000000070b007c0c */ /* 0x040fe4000bf06100 */
[----:B------:R-:W-:Y:S02]  /*1720*/  IADD3.X R10, R11, ~UR7, RZ, P1, !PT ;  /* 0x800000070b0a7c10 */ /* 0x000fe40008ffe4ff */
[----:B------:R-:W-:Y:S02]  /*1730*/  SEL R7, R7, R14, P0 ;  /* 0x0000000e07077207 */ /* 0x000fe40000000000 */
[----:B------:R-:W-:-:S02]  /*1740*/  SEL R10, R10, R11, P0 ;  /* 0x0000000b0a0a7207 */ /* 0x000fc40000000000 */
[----:B------:R-:W-:Y:S02]  /*1750*/  SEL R9, R4, R9, P0 ;  /* 0x0000000904097207 */ /* 0x000fe40000000000 */
[----:B------:R-:W-:Y:S02]  /*1760*/  ISETP.GE.U32.AND P1, PT, R7, UR6, PT ;  /* 0x0000000607007c0c */ /* 0x000fe4000bf26070 */
[----:B------:R-:W-:Y:S02]  /*1770*/  SEL R6, R5, R6, P0 ;  /* 0x0000000605067207 */ /* 0x000fe40000000000 */
[----:B------:R-:W-:Y:S02]  /*1780*/  IADD3 R16, P2, R9, 0x1, RZ ;  /* 0x0000000109107810 */ /* 0x000fe40007f5e0ff */
[----:B------:R-:W-:Y:S02]  /*1790*/  ISETP.GE.U32.AND.EX P0, PT, R10, UR7, PT, P1 ;  /* 0x000000070a007c0c */ /* 0x000fe4000bf06110 */
[----:B------:R-:W-:-:S02]  /*17a0*/  IADD3.X R17, RZ, R6, RZ, P2, !PT ;  /* 0x00000006ff117210 */ /* 0x000fc400017fe4ff */
[----:B------:R-:W-:Y:S01]  /*17b0*/  SEL R16, R16, R9, P0 ;  /* 0x0000000910107207 */ /* 0x000fe20000000000 */
[----:B------:R-:W-:Y:S01]  /*17c0*/  HFMA2.MMA R9, -RZ, RZ, 0, 0 ;  /* 0x00000000ff097435 */ /* 0x000fe200000001ff */
[----:B------:R-:W-:Y:S02]  /*17d0*/  LOP3.LUT R4, R26, c[0x0][0x194], RZ, 0x3c, !PT ;  /* 0x000065001a047a12 */ /* 0x000fe400078e3cff */
[----:B------:R-:W-:Y:S02]  /*17e0*/  SEL R17, R17, R6, P0 ;  /* 0x0000000611117207 */ /* 0x000fe40000000000 */
[-C--:B------:R-:W-:Y:S02]  /*17f0*/  IADD3 R5, P2, RZ, -R16.reuse, RZ ;  /* 0x80000010ff057210 */ /* 0x080fe40007f5e0ff */
[----:B------:R-:W-:Y:S02]  /*1800*/  ISETP.GE.AND P1, PT, R4, RZ, PT ;  /* 0x000000ff0400720c */ /* 0x000fe40003f26270 */
[----:B------:R-:W-:Y:S01]  /*1810*/  ISETP.NE.U32.AND P0, PT, RZ, c[0x0][0x190], PT ;  /* 0x00006400ff007a0c */ /* 0x000fe20003f05070 */
[----:B------:R-:W-:Y:S01]  /*1820*/  IMAD.X R4, RZ, RZ, ~R17, P2 ;  /* 0x000000ffff047224 */ /* 0x000fe200010e0e11 */
[----:B------:R-:W-:-:S02]  /*1830*/  SEL R16, R5, R16, !P1 ;  /* 0x0000001005107207 */ /* 0x000fc40004800000 */
[----:B------:R-:W-:Y:S02]  /*1840*/  ISETP.NE.AND.EX P0, PT, RZ, c[0x0][0x194], PT, P0 ;  /* 0x00006500ff007a0c */ /* 0x000fe40003f05300 */
[----:B------:R-:W-:Y:S02]  /*1850*/  SEL R17, R4, R17, !P1 ;  /* 0x0000001104117207 */ /* 0x000fe40004800000 */
[----:B------:R-:W-:Y:S02]  /*1860*/  SEL R16, R16, 0xffffffff, P0 ;  /* 0xffffffff10107807 */ /* 0x000fe40000000000 */
[----:B------:R-:W-:Y:S01]  /*1870*/  SEL R17, R17, 0xffffffff, P0 ;  /* 0xffffffff11117807 */ /* 0x000fe20000000000 */
[----:B------:R-:W-:Y:S06]  /*1880*/  RET.REL.NODEC R8 `(_Z30focal_loss_forward_cuda_kernelILb1ELi4EflffEvPT4_PT1_PKS2_PKT2_PKflllfff) ;  /* 0xffffe77008007950 */ /* 0x000fec0003c3ffff */
.L_x_56:
        /* <DEDUP_REMOVED lines=15> */
.L_x_215:


//--------------------- .text._Z30focal_loss_forward_cuda_kernelILb1ELi2EdldfEvPT4_PT1_PKS2_PKT2_PKflllfff --------------------------
	.section	.text._Z30focal_loss_forward_cuda_kernelILb1ELi2EdldfEvPT4_PT1_PKS2_PKT2_PKflllfff,"ax",@progbits
	.sectioninfo	@"SHI_REGISTERS=72"
	.align	128
        .global         _Z30focal_loss_forward_cuda_kernelILb1ELi2EdldfEvPT4_PT1_PKS2_PKT2_PKflllfff
        .type           _Z30focal_loss_forward_cuda_kernelILb1ELi2EdldfEvPT4_PT1_PKS2_PKT2_PKflllfff,@function
        .size           _Z30focal_loss_forward_cuda_kernelILb1ELi2EdldfEvPT4_PT1_PKS2_PKT2_PKflllfff,(.L_x_218 - _Z30focal_loss_forward_cuda_kernelILb1ELi2EdldfEvPT4_PT1_PKS2_PKT2_PKflllfff)
        .other          _Z30focal_loss_forward_cuda_kernelILb1ELi2EdldfEvPT4_PT1_PKS2_PKT2_PKflllfff,@"STO_CUDA_ENTRY STV_DEFAULT"
_Z30focal_loss_forward_cuda_kernelILb1ELi2EdldfEvPT4_PT1_PKS2_PKT2_PKflllfff:
.text._Z30focal_loss_forward_cuda_kernelILb1ELi2EdldfEvPT4_PT1_PKS2_PKT2_PKflllfff:
[----:B------:R-:W-:Y:S02]  /*0000*/  IMAD.MOV.U32 R1, RZ, RZ, c[0x0][0x28] ;  /* 0x00000a00ff017624 */ /* 0x000fe400078e00ff */
[----:B------:R-:W-:Y:S01]  /*0010*/  IMAD.MOV.U32 R64, RZ, RZ, c[0x0][0x180] ;  /* 0x00006000ff407624 */ /* 0x000fe200078e00ff */
[----:B------:R-:W-:Y:S01]  /*0020*/  ULDC.64 UR12, c[0x0][0x118] ;  /* 0x00004600000c7ab9 */ /* 0x000fe20000000a00 */
[----:B------:R-:W-:Y:S01]  /*0030*/  IMAD.MOV.U32 R65, RZ, RZ, c[0x0][0x184] ;  /* 0x00006100ff417624 */ /* 0x000fe200078e00ff */
[----:B------:R-:W0:Y:S01]  /*0040*/  S2R R63, SR_TID.X ;  /* 0x00000000003f7919 */ /* 0x000e220000002100 */
[----:B------:R-:W-:Y:S02]  /*0050*/  ULDC.64 UR8, c[0x0][0x188] ;  /* 0x0000620000087ab9 */ /* 0x000fe40000000a00 */
[----:B------:R-:W-:Y:S01]  /*0060*/  ULDC.64 UR10, c[0x0][0x190] ;  /* 0x00006400000a7ab9 */ /* 0x000fe20000000a00 */
[----:B------:R1:W5:Y:S01]  /*0070*/  LDG.E.CONSTANT R64, [R64.64] ;  /* 0x0000000c40407981 */ /* 0x000362000c1e9900 */
[----:B------:R-:W-:Y:S01]  /*0080*/  UIMAD UR6, UR8, UR11, URZ ;  /* 0x0000000b080672a4 */ /* 0x000fe2000f8e023f */
[----:B------:R-:W-:Y:S01]  /*0090*/  BSSY B0, `(.L_x_57) ;  /* 0x0000285000007945 */ /* 0x000fe20003800000 */
[----:B------:R-:W-:Y:S01]  /*00a0*/  UIMAD.WIDE.U32 UR4, UR8, UR10, URZ ;  /* 0x0000000a080472a5 */ /* 0x000fe2000f8e003f */
[----:B------:R-:W2:Y:S01]  /*00b0*/  S2R R0, SR_CTAID.X ;  /* 0x0000000000007919 */ /* 0x000ea20000002500 */
[----:B------:R-:W-:Y:S01]  /*00c0*/  UIMAD UR6, UR10, UR9, UR6 ;  /* 0x000000090a0672a4 */ /* 0x000fe2000f8e0206 */
[----:B------:R-:W-:-:S03]  /*00d0*/  CS2R R38, SRZ ;  /* 0x0000000000267805 */ /* 0x000fc6000001ff00 */
[----:B------:R-:W-:Y:S01]  /*00e0*/  UIADD3 UR8, UR5, UR6, URZ ;  /* 0x0000000605087290 */ /* 0x000fe2000fffe03f */
[----:B0-----:R1:W-:Y:S01]  /*00f0*/  STS.64 [R63.X8], RZ ;  /* 0x000000ff3f007388 */ /* 0x0013e20000008a00 */
[----:B------:R-:W-:Y:S02]  /*0100*/  IMAD.SHL.U32 R62, R63, 0x8, RZ ;  /* 0x000000083f3e7824 */ /* 0x000fe400078e00ff */
[----:B--2---:R-:W-:-:S04]  /*0110*/  IMAD R0, R0, c[0x0][0x0], R63 ;  /* 0x0000000000007a24 */ /* 0x004fc800078e023f */
[----:B------:R-:W-:Y:S02]  /*0120*/  IMAD.SHL.U32 R6, R0, 0x2, RZ ;  /* 0x0000000200067824 */ /* 0x000fe400078e00ff */
[----:B------:R-:W-:-:S03]  /*0130*/  IMAD.U32 R0, RZ, RZ, UR8 ;  /* 0x00000008ff007e24 */ /* 0x000fc6000f8e00ff */
[----:B------:R-:W-:-:S04]  /*0140*/  ISETP.LT.U32.AND P0, PT, R6, UR4, PT ;  /* 0x0000000406007c0c */ /* 0x000fc8000bf01070 */
[----:B------:R-:W-:-:S13]  /*0150*/  ISETP.GT.AND.EX P0, PT, R0, RZ, PT, P0 ;  /* 0x000000ff0000720c */ /* 0x000fda0003f04300 */
[----:B------:R-:W-:Y:S05]  /*0160*/  @!P0 BRA `(.L_x_58) ;  /* 0x0000277000008947 */ /* 0x000fea0003800000 */
[----:B-1----:R-:W-:Y:S01]  /*0170*/  IMAD.MOV.U32 R22, RZ, RZ, 0x3f800000 ;  /* 0x3f800000ff167424 */ /* 0x002fe200078e00ff */
[----:B------:R-:W-:Y:S01]  /*0180*/  CS2R R38, SRZ ;  /* 0x0000000000267805 */ /* 0x000fe2000001ff00 */
[----:B------:R-:W-:Y:S02]  /*0190*/  IMAD.MOV.U32 R36, RZ, RZ, c[0x0][0x1a8] ;  /* 0x00006a00ff247624 */ /* 0x000fe400078e00ff */
[----:B------:R-:W-:Y:S02]  /*01a0*/  FMUL.FTZ R0, R22, c[0x0][0x1a8] ;  /* 0x00006a0016007a20 */ /* 0x000fe40000410000 */
[----:B------:R-:W-:Y:S02]  /*01b0*/  FMUL.FTZ R36, R36, 1 ;  /* 0x3f80000024247820 */ /* 0x000fe40000410000 */
[----:B------:R-:W0:Y:S01]  /*01c0*/  F2F.F64.F32 R32, R0 ;  /* 0x0000000000207310 */ /* 0x000e220000201800 */
[C---:B------:R-:W-:Y:S02]  /*01d0*/  FMUL.FTZ R34, R22.reuse, c[0x0][0x1a0] ;  /* 0x0000680016227a20 */ /* 0x040fe40000410000 */
[----:B------:R-:W-:-:S02]  /*01e0*/  FMUL.FTZ R22, R22, c[0x0][0x1a4] ;  /* 0x0000690016167a20 */ /* 0x000fc40000410000 */
[----:B------:R-:W-:Y:S02]  /*01f0*/  IMAD.MOV.U32 R7, RZ, RZ, RZ ;  /* 0x000000ffff077224 */ /* 0x000fe400078e00ff */
[C---:B------:R-:W-:Y:S01]  /*0200*/  IMAD.SHL.U32 R14, R6.reuse, 0x8, RZ ;  /* 0x00000008060e7824 */ /* 0x040fe200078e00ff */
[----:B------:R-:W1:Y:S01]  /*0210*/  F2F.F64.F32 R36, R36 ;  /* 0x0000002400247310 */ /* 0x000e620000201800 */
[----:B------:R-:W-:Y:S01]  /*0220*/  FADD.FTZ R5, -RZ, -c[0x0][0x1a4] ;  /* 0x80006900ff057621 */ /* 0x000fe20000010100 */
[----:B------:R-:W-:Y:S02]  /*0230*/  SHF.L.U64.HI R15, R6, 0x3, R7 ;  /* 0x00000003060f7819 */ /* 0x000fe40000010207 */
[C---:B------:R-:W-:Y:S02]  /*0240*/  IADD3 R16, P0, R14.reuse, c[0x0][0x170], RZ ;  /* 0x00005c000e107a10 */ /* 0x040fe40007f1e0ff */
[----:B------:R-:W-:Y:S02]  /*0250*/  IADD3 R14, P1, R14, c[0x0][0x168], RZ ;  /* 0x00005a000e0e7a10 */ /* 0x000fe40007f3e0ff */
[----:B------:R-:W2:Y:S01]  /*0260*/  F2F.F64.F32 R34, R34 ;  /* 0x0000002200227310 */ /* 0x000ea20000201800 */
[----:B0-----:R-:W0:Y:S01]  /*0270*/  DADD R2, -R32, 1 ;  /* 0x3ff0000020027429 */ /* 0x001e220000000100 */
[----:B------:R-:W-:-:S02]  /*0280*/  IADD3.X R17, R15, c[0x0][0x174], RZ, P0, !PT ;  /* 0x00005d000f117a10 */ /* 0x000fc400007fe4ff */
[----:B------:R-:W-:-:S03]  /*0290*/  IADD3.X R15, R15, c[0x0][0x16c], RZ, P1, !PT ;  /* 0x00005b000f0f7a10 */ /* 0x000fc60000ffe4ff */
[----:B0-----:R0:W3:Y:S01]  /*02a0*/  DFMA R32, R32, 0.5, R2 ;  /* 0x3fe000002020782b */ /* 0x0010e20000000002 */
[----:B------:R-:W4:Y:S01]  /*02b0*/  F2F.F64.F32 R22, R22 ;  /* 0x0000001600167310 */ /* 0x000f220000201800 */
[----:B0-----:R-:W-:Y:S02]  /*02c0*/  IMAD.MOV.U32 R3, RZ, RZ, c[0x0][0x0] ;  /* 0x00000000ff037624 */ /* 0x001fe400078e00ff */
[----:B-1----:R0:W1:Y:S02]  /*02d0*/  DMUL R20, R36, 0.5 ;  /* 0x3fe0000024147828 */ /* 0x0020640000000000 */
[----:B------:R-:W-:Y:S02]  /*02e0*/  IMAD R3, R3, c[0x0][0xc], RZ ;  /* 0x0000030003037a24 */ /* 0x000fe400078e02ff */
[----:B--2---:R0:W2:Y:S02]  /*02f0*/  DADD R18, -R34, 1 ;  /* 0x3ff0000022127429 */ /* 0x0040a40000000100 */
[----:B-1-3--:R-:W-:-:S02]  /*0300*/  IMAD.SHL.U32 R3, R3, 0x2, RZ ;  /* 0x0000000203037824 */ /* 0x00afc400078e00ff */
.L_x_101:
[----:B------:R-:W-:Y:S01]  /*0310*/  LOP3.LUT R0, R7, c[0x0][0x194], RZ, 0xfc, !PT ;  /* 0x0000650007007a12 */ /* 0x000fe200078efcff */
[----:B------:R-:W-:Y:S03]  /*0320*/  BSSY B1, `(.L_x_59) ;  /* 0x0000023000017945 */ /* 0x000fe60003800000 */
[----:B------:R-:W-:-:S13]  /*0330*/  ISETP.NE.U32.AND P0, PT, R0, RZ, PT ;  /* 0x000000ff0000720c */ /* 0x000fda0003f05070 */
[----:B--2-4-:R-:W-:Y:S05]  /*0340*/  @!P0 BRA `(.L_x_60) ;  /* 0x000000a000008947 */ /* 0x014fea0003800000 */
[----:B------:R-:W-:Y:S02]  /*0350*/  MOV R0, 0x370 ;  /* 0x0000037000007802 */ /* 0x000fe40000000f00 */
[----:B0-2-45:R-:W-:Y:S05]  /*0360*/  CALL.REL.NOINC `($__internal_4_$__cuda_sm20_div_s64) ;  /* 0x00002b0000007944 */ /* 0x035fea0003c00000 */
[----:B------:R-:W-:-:S05]  /*0370*/  IADD3 R13, P0, RZ, -R10, RZ ;  /* 0x8000000aff0d7210 */ /* 0x000fca0007f1e0ff */
[----:B------:R-:W-:Y:S02]  /*0380*/  IMAD.X R0, RZ, RZ, ~R11, P0 ;  /* 0x000000ffff007224 */ /* 0x000fe400000e0e0b */
[----:B------:R-:W-:-:S04]  /*0390*/  IMAD.WIDE.U32 R8, R13, c[0x0][0x190], R6 ;  /* 0x000064000d087a25 */ /* 0x000fc800078e0006 */
[----:B------:R-:W-:Y:S02]  /*03a0*/  IMAD R0, R0, c[0x0][0x190], RZ ;  /* 0x0000640000007a24 */ /* 0x000fe400078e02ff */
[----:B------:R-:W-:Y:S02]  /*03b0*/  IMAD.MOV.U32 R4, RZ, RZ, R8 ;  /* 0x000000ffff047224 */ /* 0x000fe400078e0008 */
[----:B------:R-:W-:-:S04]  /*03c0*/  IMAD R13, R13, c[0x0][0x194], R0 ;  /* 0x000065000d0d7a24 */ /* 0x000fc800078e0200 */
[----:B------:R-:W-:Y:S01]  /*03d0*/  IMAD.IADD R2, R9, 0x1, R13 ;  /* 0x0000000109027824 */ /* 0x000fe200078e020d */
[----:B------:R-:W-:Y:S05]  /*03e0*/  BRA `(.L_x_61) ;  /* 0x0000016000007947 */ /* 0x000fea0003800000 */
.L_x_60:
[----:B------:R-:W1:Y:S01]  /*03f0*/  I2F.U32.RP R0, c[0x0][0x190] ;  /* 0x0000640000007b06 */ /* 0x000e620000209000 */
[----:B------:R-:W-:-:S07]  /*0400*/  ISETP.NE.U32.AND P2, PT, RZ, c[0x0][0x190], PT ;  /* 0x00006400ff007a0c */ /* 0x000fce0003f45070 */
[----:B-1----:R-:W1:Y:S02]  /*0410*/  MUFU.RCP R0, R0 ;  /* 0x0000000000007308 */ /* 0x002e640000001000 */
[----:B-1----:R-:W-:-:S06]  /*0420*/  IADD3 R8, R0, 0xffffffe, RZ ;  /* 0x0ffffffe00087810 */ /* 0x002fcc0007ffe0ff */
[----:B------:R1:W3:Y:S02]  /*0430*/  F2I.FTZ.U32.TRUNC.NTZ R9, R8 ;  /* 0x0000000800097305 */ /* 0x0002e4000021f000 */
[----:B-1----:R-:W-:Y:S02]  /*0440*/  IMAD.MOV.U32 R8, RZ, RZ, RZ ;  /* 0x000000ffff087224 */ /* 0x002fe400078e00ff */
[----:B---3--:R-:W-:-:S04]  /*0450*/  IMAD.MOV R11, RZ, RZ, -R9 ;  /* 0x000000ffff0b7224 */ /* 0x008fc800078e0a09 */
[----:B------:R-:W-:-:S04]  /*0460*/  IMAD R11, R11, c[0x0][0x190], RZ ;  /* 0x000064000b0b7a24 */ /* 0x000fc800078e02ff */
[----:B------:R-:W-:-:S04]  /*0470*/  IMAD.HI.U32 R9, R9, R11, R8 ;  /* 0x0000000b09097227 */ /* 0x000fc800078e0008 */
[----:B------:R-:W-:Y:S02]  /*0480*/  IMAD.MOV.U32 R11, RZ, RZ, RZ ;  /* 0x000000ffff0b7224 */ /* 0x000fe400078e00ff */
[----:B------:R-:W-:-:S04]  /*0490*/  IMAD.HI.U32 R10, R9, R6, RZ ;  /* 0x00000006090a7227 */ /* 0x000fc800078e00ff */
[----:B------:R-:W-:-:S04]  /*04a0*/  IMAD.MOV R9, RZ, RZ, -R10 ;  /* 0x000000ffff097224 */ /* 0x000fc800078e0a0a */
[----:B------:R-:W-:-:S05]  /*04b0*/  IMAD R2, R9, c[0x0][0x190], R6 ;  /* 0x0000640009027a24 */ /* 0x000fca00078e0206 */
[----:B------:R-:W-:-:S13]  /*04c0*/  ISETP.GE.U32.AND P0, PT, R2, c[0x0][0x190], PT ;  /* 0x0000640002007a0c */ /* 0x000fda0003f06070 */
[----:B------:R-:W-:Y:S02]  /*04d0*/  @P0 IADD3 R2, R2, -c[0x0][0x190], RZ ;  /* 0x8000640002020a10 */ /* 0x000fe40007ffe0ff */
[----:B------:R-:W-:Y:S02]  /*04e0*/  @P0 IADD3 R10, R10, 0x1, RZ ;  /* 0x000000010a0a0810 */ /* 0x000fe40007ffe0ff */
[----:B------:R-:W-:Y:S01]  /*04f0*/  ISETP.GE.U32.AND P1, PT, R2, c[0x0][0x190], PT ;  /* 0x0000640002007a0c */ /* 0x000fe20003f26070 */
[----:B------:R-:W-:-:S12]  /*0500*/  IMAD.MOV.U32 R2, RZ, RZ, RZ ;  /* 0x000000ffff027224 */ /* 0x000fd800078e00ff */
[----:B------:R-:W-:Y:S02]  /*0510*/  @P1 IADD3 R10, R10, 0x1, RZ ;  /* 0x000000010a0a1810 */ /* 0x000fe40007ffe0ff */
[----:B------:R-:W-:-:S05]  /*0520*/  @!P2 LOP3.LUT R10, RZ, c[0x0][0x190], RZ, 0x33, !PT ;  /* 0x00006400ff0aaa12 */ /* 0x000fca00078e33ff */
[----:B------:R-:W-:-:S04]  /*0530*/  IMAD.MOV R9, RZ, RZ, -R10 ;  /* 0x000000ffff097224 */ /* 0x000fc800078e0a0a */
[----:B------:R-:W-:Y:S02]  /*0540*/  IMAD R4, R9, c[0x0][0x190], R6 ;  /* 0x0000640009047a24 */ /* 0x000fe400078e0206 */
.L_x_61:
[----:B------:R-:W-:Y:S05]  /*0550*/  BSYNC B1 ;  /* 0x0000000000017941 */ /* 0x000fea0003800000 */
.L_x_59:
[----:B------:R-:W-:-:S04]  /*0560*/  LEA R12, P0, R10, c[0x0][0x178], 0x3 ;  /* 0x00005e000a0c7a11 */ /* 0x000fc800078018ff */
[----:B------:R-:W-:-:S06]  /*0570*/  LEA.HI.X R13, R10, c[0x0][0x17c], R11, 0x3, P0 ;  /* 0x00005f000a0d7a11 */ /* 0x000fcc00000f1c0b */
[----:B------:R-:W3:Y:S01]  /*0580*/  LDG.E.64.CONSTANT R12, [R12.64] ;  /* 0x0000000c0c0c7981 */ /* 0x000ee2000c1e9b00 */
[----:B------:R-:W-:Y:S01]  /*0590*/  IMAD R9, R11, c[0x0][0x190], RZ ;  /* 0x000064000b097a24 */ /* 0x000fe200078e02ff */
[----:B------:R-:W-:Y:S03]  /*05a0*/  BSSY B1, `(.L_x_62) ;  /* 0x000022b000017945 */ /* 0x000fe60003800000 */
[----:B------:R-:W-:Y:S01]  /*05b0*/  IMAD R9, R10, c[0x0][0x194], R9 ;  /* 0x000065000a097a24 */ /* 0x000fe200078e0209 */
[----:B---3--:R-:W-:-:S04]  /*05c0*/  ISETP.NE.U32.AND P0, PT, R12, -0x2, PT ;  /* 0xfffffffe0c00780c */ /* 0x008fc80003f05070 */
[----:B------:R-:W-:-:S13]  /*05d0*/  ISETP.NE.AND.EX P0, PT, R13, -0x1, PT, P0 ;  /* 0xffffffff0d00780c */ /* 0x000fda0003f05300 */
[----:B------:R-:W-:Y:S05]  /*05e0*/  @!P0 BRA `(.L_x_63) ;  /* 0x0000225000008947 */ /* 0x000fea0003800000 */
[----:B------:R-:W3:Y:S01]  /*05f0*/  LDG.E.128.CONSTANT R28, [R16.64] ;  /* 0x0000000c101c7981 */ /* 0x000ee2000c1e9d00 */
[----:B------:R-:W-:Y:S01]  /*0600*/  ISETP.GE.U32.AND P0, PT, R4, c[0x0][0x198], PT ;  /* 0x0000660004007a0c */ /* 0x000fe20003f06070 */
[----:B------:R-:W-:Y:S01]  /*0610*/  IMAD.WIDE.U32 R10, R10, c[0x0][0x190], R12 ;  /* 0x000064000a0a7a25 */ /* 0x000fe200078e000c */
[----:B------:R-:W-:Y:S01]  /*0620*/  BSSY B2, `(.L_x_64) ;  /* 0x000010e000027945 */ /* 0x000fe20003800000 */
[----:B------:R-:W-:Y:S01]  /*0630*/  CS2R R26, SRZ ;  /* 0x00000000001a7805 */ /* 0x000fe2000001ff00 */
[----:B------:R-:W-:Y:S01]  /*0640*/  ISETP.GE.AND.EX P0, PT, R2, c[0x0][0x19c], PT, P0 ;  /* 0x0000670002007a0c */ /* 0x000fe20003f06300 */
[----:B------:R-:W-:Y:S01]  /*0650*/  IMAD.IADD R0, R11, 0x1, R9 ;  /* 0x000000010b007824 */ /* 0x000fe200078e0209 */
[----:B------:R-:W-:Y:S01]  /*0660*/  CS2R R24, SRZ ;  /* 0x0000000000187805 */ /* 0x000fe2000001ff00 */
[----:B---3--:R-:W-:Y:S02]  /*0670*/  IMAD.MOV.U32 R8, RZ, RZ, R30 ;  /* 0x000000ffff087224 */ /* 0x008fe400078e001e */
[----:B------:R-:W-:-:S08]  /*0680*/  IMAD.MOV.U32 R9, RZ, RZ, R31 ;  /* 0x000000ffff097224 */ /* 0x000fd000078e001f */
[----:B------:R-:W-:Y:S05]  /*0690*/  @P0 BRA `(.L_x_65) ;  /* 0x0000106000000947 */ /* 0x000fea0003800000 */
[----:B------:R-:W-:Y:S01]  /*06a0*/  IMAD.MOV.U32 R24, RZ, RZ, 0x652b82fe ;  /* 0x652b82feff187424 */ /* 0x000fe200078e00ff */
[----:B------:R-:W-:Y:S01]  /*06b0*/  BSSY B3, `(.L_x_66) ;  /* 0x0000037000037945 */ /* 0x000fe20003800000 */
[----:B------:R-:W-:Y:S01]  /*06c0*/  IMAD.MOV.U32 R25, RZ, RZ, 0x3ff71547 ;  /* 0x3ff71547ff197424 */ /* 0x000fe200078e00ff */
[----:B------:R-:W-:Y:S01]  /*06d0*/  FSETP.GEU.FTZ.AND P2, PT, |R29|, 4.1917929649353027344, PT ;  /* 0x4086232b1d00780b */ /* 0x000fe20003f5e200 */
[----:B------:R-:W-:Y:S02]  /*06e0*/  IMAD.MOV.U32 R50, RZ, RZ, 0x69ce2bdf ;  /* 0x69ce2bdfff327424 */ /* 0x000fe400078e00ff */
[----:B------:R-:W-:Y:S02]  /*06f0*/  IMAD.MOV.U32 R51, RZ, RZ, 0x3e5ade15 ;  /* 0x3e5ade15ff337424 */ /* 0x000fe400078e00ff */
[----:B------:R-:W1:-:S04]  /*0700*/  DFMA R40, -R28, R24, 6.75539944105574400000e+15 ;  /* 0x433800001c28742b */ /* 0x000e480000000118 */
[----:B------:R-:W3:-:S04]  /*0710*/  DFMA R24, R28, R24, 6.75539944105574400000e+15 ;  /* 0x433800001c18742b */ /* 0x000ec80000000018 */
[----:B-1----:R-:W1:-:S04]  /*0720*/  DADD R44, R40, -6.75539944105574400000e+15 ;  /* 0xc3380000282c7429 */ /* 0x002e480000000000 */
[----:B---3--:R-:W3:-:S04]  /*0730*/  DADD R46, R24, -6.75539944105574400000e+15 ;  /* 0xc3380000182e7429 */ /* 0x008ec80000000000 */
[----:B-1----:R-:W1:-:S04]  /*0740*/  DFMA R42, R44, c[0x2][0x0], -R28 ;  /* 0x008000002c2a7a2b */ /* 0x002e48000000081c */
[----:B---3--:R-:W3:-:S04]  /*0750*/  DFMA R48, R46, c[0x2][0x0], R28 ;  /* 0x008000002e307a2b */ /* 0x008ec8000000001c */
[----:B-1----:R-:W1:-:S04]  /*0760*/  DFMA R44, R44, c[0x2][0x8], R42 ;  /* 0x008002002c2c7a2b */ /* 0x002e48000000002a */
[----:B---3--:R-:W3:-:S04]  /*0770*/  DFMA R42, R46, c[0x2][0x8], R48 ;  /* 0x008002002e2a7a2b */ /* 0x008ec80000000030 */
[----:B-1----:R-:W1:-:S04]  /*0780*/  DFMA R46, R44, R50, c[0x2][0x10] ;  /* 0x008004002c2e762b */ /* 0x002e480000000032 */
[----:B---3--:R-:W3:-:S04]  /*0790*/  DFMA R48, R42, R50, c[0x2][0x10] ;  /* 0x008004002a30762b */ /* 0x008ec80000000032 */
        /* <DEDUP_REMOVED lines=15> */
[----:B------:R-:W0:-:S04]  /*0890*/  DADD R46, -RZ, -R28 ;  /* 0x00000000ff2e7229 */ /* 0x000e08000000091c */
[----:B---3--:R-:W3:-:S04]  /*08a0*/  DFMA R50, R42, R50, c[0x2][0x50] ;  /* 0x008014002a32762b */ /* 0x008ec80000000032 */
[----:B-1----:R-:W1:Y:S02]  /*08b0*/  DFMA R48, R44, R48, 1 ;  /* 0x3ff000002c30742b */ /* 0x002e640000000030 */
[----:B0-----:R-:W-:Y:S02]  /*08c0*/  IMAD.MOV.U32 R30, RZ, RZ, R47 ;  /* 0x000000ffff1e7224 */ /* 0x001fe400078e002f */
[----:B---3--:R-:W0:-:S03]  /*08d0*/  DFMA R50, R42, R50, 1 ;  /* 0x3ff000002a32742b */ /* 0x008e060000000032 */
[----:B------:R-:W-:Y:S01]  /*08e0*/  FSETP.GEU.FTZ.AND P0, PT, |R30|, 4.1917929649353027344, PT ;  /* 0x4086232b1e00780b */ /* 0x000fe20003f1e200 */
[----:B-1----:R-:W1:-:S04]  /*08f0*/  DFMA R44, R44, R48, 1 ;  /* 0x3ff000002c2c742b */ /* 0x002e480000000030 */
[----:B0-----:R-:W0:-:S06]  /*0900*/  DFMA R42, R42, R50, 1 ;  /* 0x3ff000002a2a742b */ /* 0x001e0c0000000032 */
[----:B-1----:R-:W-:Y:S02]  /*0910*/  IMAD R47, R40, 0x100000, R45 ;  /* 0x00100000282f7824 */ /* 0x002fe400078e022d */
[----:B------:R-:W-:Y:S02]  /*0920*/  IMAD.MOV.U32 R46, RZ, RZ, R44 ;  /* 0x000000ffff2e7224 */ /* 0x000fe400078e002c */
[----:B0-----:R-:W-:Y:S02]  /*0930*/  IMAD R49, R24, 0x100000, R43 ;  /* 0x0010000018317824 */ /* 0x001fe400078e022b */
[----:B------:R-:W-:Y:S01]  /*0940*/  IMAD.MOV.U32 R48, RZ, RZ, R42 ;  /* 0x000000ffff307224 */ /* 0x000fe200078e002a */
[----:B------:R-:W-:Y:S05]  /*0950*/  @!P0 BRA `(.L_x_67) ;  /* 0x000000c000008947 */ /* 0x000fea0003800000 */
[----:B------:R-:W-:Y:S01]  /*0960*/  FSETP.GEU.FTZ.AND P1, PT, |R30|, 4.2275390625, PT ;  /* 0x408748001e00780b */ /* 0x000fe20003f3e200 */
[----:B------:R-:W-:-:S04]  /*0970*/  DADD R46, -R28, +INF ;  /* 0x7ff000001c2e7429 */ /* 0x000fc80000000100 */
[----:B------:R-:W0:-:S06]  /*0980*/  DSETP.GT.AND P0, PT, R28, RZ, PT ;  /* 0x000000ff1c00722a */ /* 0x000e0c0003f04000 */
[----:B0-----:R-:W-:Y:S02]  /*0990*/  FSEL R46, R46, RZ, !P0 ;  /* 0x000000ff2e2e7208 */ /* 0x001fe40004000000 */
[----:B------:R-:W-:Y:S02]  /*09a0*/  @!P1 LEA.HI R30, R40, R40, RZ, 0x1 ;  /* 0x00000028281e9211 */ /* 0x000fe400078f08ff */
[----:B------:R-:W-:Y:S02]  /*09b0*/  FSEL R47, R47, RZ, !P0 ;  /* 0x000000ff2f2f7208 */ /* 0x000fe40004000000 */
[----:B------:R-:W-:-:S05]  /*09c0*/  @!P1 SHF.R.S32.HI R41, RZ, 0x1, R30 ;  /* 0x00000001ff299819 */ /* 0x000fca000001141e */
[----:B------:R-:W-:Y:S02]  /*09d0*/  @!P1 IMAD.IADD R40, R40, 0x1, -R41 ;  /* 0x0000000128289824 */ /* 0x000fe400078e0a29 */
[----:B------:R-:W-:-:S03]  /*09e0*/  @!P1 IMAD R45, R41, 0x100000, R45 ;  /* 0x00100000292d9824 */ /* 0x000fc600078e022d */
[----:B------:R-:W-:Y:S01]  /*09f0*/  @!P1 LEA R41, R40, 0x3ff00000, 0x14 ;  /* 0x3ff0000028299811 */ /* 0x000fe200078ea0ff */
[----:B------:R-:W-:-:S06]  /*0a00*/  @!P1 IMAD.MOV.U32 R40, RZ, RZ, RZ ;  /* 0x000000ffff289224 */ /* 0x000fcc00078e00ff */
[----:B------:R0:W1:-:S06]  /*0a10*/  @!P1 DMUL R46, R44, R40 ;  /* 0x000000282c2e9228 */ /* 0x00004c0000000000 */
.L_x_67:
[----:B------:R-:W-:Y:S05]  /*0a20*/  BSYNC B3 ;  /* 0x0000000000037941 */ /* 0x000fea0003800000 */
.L_x_66:
[----:B------:R-:W-:Y:S01]  /*0a30*/  BSSY B3, `(.L_x_68) ;  /* 0x000000e000037945 */ /* 0x000fe20003800000 */
[----:B------:R-:W-:Y:S05]  /*0a40*/  @!P2 BRA `(.L_x_69) ;  /* 0x000000c00000a947 */ /* 0x000fea0003800000 */
[----:B------:R-:W-:Y:S01]  /*0a50*/  FSETP.GEU.FTZ.AND P0, PT, |R29|, 4.2275390625, PT ;  /* 0x408748001d00780b */ /* 0x000fe20003f1e200 */
[----:B0-----:R-:W-:-:S04]  /*0a60*/  DADD R40, R28, +INF ;  /* 0x7ff000001c287429 */ /* 0x001fc80000000000 */
[----:B------:R-:W0:-:S06]  /*0a70*/  DSETP.GEU.AND P1, PT, R28, RZ, PT ;  /* 0x000000ff1c00722a */ /* 0x000e0c0003f2e000 */
[----:B0-----:R-:W-:Y:S02]  /*0a80*/  FSEL R48, R40, RZ, P1 ;  /* 0x000000ff28307208 */ /* 0x001fe40000800000 */
[----:B------:R-:W-:Y:S02]  /*0a90*/  @!P0 LEA.HI R25, R24, R24, RZ, 0x1 ;  /* 0x0000001818198211 */ /* 0x000fe400078f08ff */
[----:B------:R-:W-:Y:S02]  /*0aa0*/  FSEL R49, R41, RZ, P1 ;  /* 0x000000ff29317208 */ /* 0x000fe40000800000 */
[----:B------:R-:W-:-:S05]  /*0ab0*/  @!P0 SHF.R.S32.HI R25, RZ, 0x1, R25 ;  /* 0x00000001ff198819 */ /* 0x000fca0000011419 */
[----:B------:R-:W-:Y:S02]  /*0ac0*/  @!P0 IMAD.IADD R24, R24, 0x1, -R25 ;  /* 0x0000000118188824 */ /* 0x000fe400078e0a19 */
[----:B------:R-:W-:-:S03]  /*0ad0*/  @!P0 IMAD R43, R25, 0x100000, R43 ;  /* 0x00100000192b8824 */ /* 0x000fc600078e022b */
[----:B------:R-:W-:Y:S01]  /*0ae0*/  @!P0 LEA R25, R24, 0x3ff00000, 0x14 ;  /* 0x3ff0000018198811 */ /* 0x000fe200078ea0ff */
[----:B------:R-:W-:-:S06]  /*0af0*/  @!P0 IMAD.MOV.U32 R24, RZ, RZ, RZ ;  /* 0x000000ffff188224 */ /* 0x000fcc00078e00ff */
[----:B------:R0:W3:-:S06]  /*0b00*/  @!P0 DMUL R48, R42, R24 ;  /* 0x000000182a308228 */ /* 0x0000cc0000000000 */
.L_x_69:
[----:B------:R-:W-:Y:S05]  /*0b10*/  BSYNC B3 ;  /* 0x0000000000037941 */ /* 0x000fea0003800000 */
.L_x_68:
[----:B01----:R-:W-:Y:S01]  /*0b20*/  IMAD.MOV.U32 R40, RZ, RZ, R46 ;  /* 0x000000ffff287224 */ /* 0x003fe200078e002e */
[----:B------:R-:W-:Y:S01]  /*0b30*/  BSSY B3, `(.L_x_70) ;  /* 0x0000012000037945 */ /* 0x000fe20003800000 */
[----:B------:R-:W-:-:S06]  /*0b40*/  IMAD.MOV.U32 R41, RZ, RZ, R47 ;  /* 0x000000ffff297224 */ /* 0x000fcc00078e002f */
[----:B------:R-:W0:-:S06]  /*0b50*/  DADD R40, R40, 1 ;  /* 0x3ff0000028287429 */ /* 0x000e0c0000000000 */
[----:B0-----:R-:W0:Y:S04]  /*0b60*/  MUFU.RCP64H R25, R41 ;  /* 0x0000002900197308 */ /* 0x001e280000001800 */
[----:B------:R-:W-:-:S04]  /*0b70*/  IADD3 R24, R41, 0x300402, RZ ;  /* 0x0030040229187810 */ /* 0x000fc80007ffe0ff */
[----:B------:R-:W-:Y:S02]  /*0b80*/  FSETP.GEU.AND P0, PT, |R24|, 5.8789094863358348022e-39, PT ;  /* 0x004004021800780b */ /* 0x000fe40003f0e200 */
[----:B0-----:R-:W0:-:S06]  /*0b90*/  DFMA R42, -R40, R24, 1 ;  /* 0x3ff00000282a742b */ /* 0x001e0c0000000118 */
[----:B0-----:R-:W0:-:S06]  /*0ba0*/  DFMA R42, R42, R42, R42 ;  /* 0x0000002a2a2a722b */ /* 0x001e0c000000002a */
[----:B0-----:R-:W0:-:S06]  /*0bb0*/  DFMA R42, R24, R42, R24 ;  /* 0x0000002a182a722b */ /* 0x001e0c0000000018 */
[----:B0-----:R-:W0:-:S06]  /*0bc0*/  DFMA R44, -R40, R42, 1 ;  /* 0x3ff00000282c742b */ /* 0x001e0c000000012a */
[----:B0-----:R0:W1:Y:S01]  /*0bd0*/  DFMA R24, R42, R44, R42 ;  /* 0x0000002c2a18722b */ /* 0x001062000000002a */
[----:B------:R-:W-:Y:S05]  /*0be0*/  @P0 BRA `(.L_x_71) ;  /* 0x0000006000000947 */ /* 0x000fea0003800000 */
[----:B-1----:R-:W-:Y:S02]  /*0bf0*/  LOP3.LUT R24, R41, 0x7fffffff, RZ, 0xc0, !PT ;  /* 0x7fffffff29187812 */ /* 0x002fe400078ec0ff */
[----:B------:R-:W-:Y:S02]  /*0c00*/  MOV R30, 0xc30 ;  /* 0x00000c30001e7802 */ /* 0x000fe40000000f00 */
[----:B------:R-:W-:Y:S02]  /*0c10*/  IADD3 R51, R24, -0x100000, RZ ;  /* 0xfff0000018337810 */ /* 0x000fe40007ffe0ff */
[----:B0-2345:R-:W-:Y:S05]  /*0c20*/  CALL.REL.NOINC `($__internal_3_$__cuda_sm20_dblrcp_rn_slowpath_v3) ;  /* 0x00001fb000007944 */ /* 0x03dfea0003c00000 */
[----:B-1----:R-:W-:Y:S02]  /*0c30*/  IMAD.MOV.U32 R24, RZ, RZ, R44 ;  /* 0x000000ffff187224 */ /* 0x002fe400078e002c */
[----:B------:R-:W-:Y:S02]  /*0c40*/  IMAD.MOV.U32 R25, RZ, RZ, R45 ;  /* 0x000000ffff197224 */ /* 0x000fe400078e002d */
.L_x_71:
[----:B------:R-:W-:Y:S05]  /*0c50*/  BSYNC B3 ;  /* 0x0000000000037941 */ /* 0x000fea0003800000 */
.L_x_70:
[----:B------:R-:W0:Y:S01]  /*0c60*/  DSETP.GE.AND P1, PT, R28, RZ, PT ;  /* 0x000000ff1c00722a */ /* 0x000e220003f26000 */
[----:B------:R-:W-:Y:S01]  /*0c70*/  ISETP.NE.U32.AND P4, PT, R6, R10, PT ;  /* 0x0000000a0600720c */ /* 0x000fe20003f85070 */
[----:B------:R-:W-:Y:S01]  /*0c80*/  BSSY B3, `(.L_x_72) ;  /* 0x000004b000037945 */ /* 0x000fe20003800000 */
[----:B------:R-:W-:Y:S01]  /*0c90*/  ISETP.GT.U32.AND P0, PT, R12, -0x1, PT ;  /* 0xffffffff0c00780c */ /* 0x000fe20003f04070 */
[----:B-1----:R-:W1:Y:S01]  /*0ca0*/  DADD R56, -R24, 1 ;  /* 0x3ff0000018387429 */ /* 0x002e620000000100 */
[----:B------:R-:W-:-:S02]  /*0cb0*/  ISETP.NE.AND.EX P4, PT, R7, R0, PT, P4 ;  /* 0x000000000700720c */ /* 0x000fc40003f85340 */
[----:B0--3--:R-:W-:Y:S02]  /*0cc0*/  FSEL R50, R46, R48, P1 ;  /* 0x000000302e327208 */ /* 0x009fe40000800000 */
[----:B------:R-:W-:Y:S01]  /*0cd0*/  FSEL R51, R47, R49, P1 ;  /* 0x000000312f337208 */ /* 0x000fe20000800000 */
[----:B------:R-:W0:Y:S01]  /*0ce0*/  DADD R46, -RZ, -R28 ;  /* 0x00000000ff2e7229 */ /* 0x000e22000000091c */
[----:B------:R-:W-:-:S04]  /*0cf0*/  ISETP.GT.AND.EX P0, PT, R13, -0x1, !P4, P0 ;  /* 0xffffffff0d00780c */ /* 0x000fc80006704300 */
[----:B------:R-:W3:Y:S01]  /*0d00*/  DADD R50, R50, 1 ;  /* 0x3ff0000032327429 */ /* 0x000ee20000000000 */
[----:B-1----:R-:W-:Y:S02]  /*0d10*/  FSEL R58, R56, R24, P0 ;  /* 0x00000018383a7208 */ /* 0x002fe40000000000 */
[----:B------:R-:W-:Y:S02]  /*0d20*/  FSEL R59, R57, R25, P0 ;  /* 0x00000019393b7208 */ /* 0x000fe40000000000 */
[----:B0-----:R-:W-:Y:S02]  /*0d30*/  FSEL R60, R46, RZ, !P1 ;  /* 0x000000ff2e3c7208 */ /* 0x001fe40004800000 */
[----:B------:R-:W-:Y:S02]  /*0d40*/  FSEL R61, R47, RZ, !P1 ;  /* 0x000000ff2f3d7208 */ /* 0x000fe40004800000 */
[----:B------:R-:W-:Y:S01]  /*0d50*/  DADD R40, -RZ, |R58| ;  /* 0x00000000ff287229 */ /* 0x000fe2000000053a */
[----:B---3--:R-:W-:Y:S01]  /*0d60*/  ISETP.GT.AND P3, PT, R51, 0xfffff, PT ;  /* 0x000fffff3300780c */ /* 0x008fe20003f64270 */
[----:B------:R-:W-:-:S02]  /*0d70*/  IMAD.MOV.U32 R42, RZ, RZ, R50 ;  /* 0x000000ffff2a7224 */ /* 0x000fc400078e0032 */
[----:B------:R-:W-:Y:S02]  /*0d80*/  IMAD.MOV.U32 R43, RZ, RZ, R51 ;  /* 0x000000ffff2b7224 */ /* 0x000fe400078e0033 */
[----:B------:R-:W-:Y:S02]  /*0d90*/  IMAD.MOV.U32 R48, RZ, RZ, R50 ;  /* 0x000000ffff307224 */ /* 0x000fe400078e0032 */
[----:B------:R-:W-:-:S06]  /*0da0*/  IMAD.MOV.U32 R50, RZ, RZ, -0x3ff ;  /* 0xfffffc01ff327424 */ /* 0x000fcc00078e00ff */
[----:B------:R-:W0:Y:S01]  /*0db0*/  @!P3 DMUL R42, R42, 1.80143985094819840000e+16 ;  /* 0x435000002a2ab828 */ /* 0x000e220000000000 */
[----:B------:R-:W-:-:S09]  /*0dc0*/  @!P3 IMAD.MOV.U32 R50, RZ, RZ, -0x435 ;  /* 0xfffffbcbff32b424 */ /* 0x000fd200078e00ff */
[----:B0-----:R-:W-:Y:S02]  /*0dd0*/  @!P3 IMAD.MOV.U32 R51, RZ, RZ, R43 ;  /* 0x000000ffff33b224 */ /* 0x001fe400078e002b */
[----:B------:R-:W-:-:S03]  /*0de0*/  @!P3 IMAD.MOV.U32 R48, RZ, RZ, R42 ;  /* 0x000000ffff30b224 */ /* 0x000fc600078e002a */
[----:B------:R-:W-:-:S04]  /*0df0*/  IADD3 R30, R51, -0x1, RZ ;  /* 0xffffffff331e7810 */ /* 0x000fc80007ffe0ff */
[----:B------:R-:W-:Y:S02]  /*0e00*/  ISETP.GE.U32.AND P2, PT, R30, 0x7fefffff, PT ;  /* 0x7fefffff1e00780c */ /* 0x000fe40003f46070 */
[----:B----4-:R-:W-:-:S11]  /*0e10*/  LOP3.LUT R30, R23, 0x7ff00000, RZ, 0xc0, !PT ;  /* 0x7ff00000171e7812 */ /* 0x010fd600078ec0ff */
[----:B------:R-:W-:Y:S01]  /*0e20*/  @P2 IMAD.MOV.U32 R44, RZ, RZ, 0x0 ;  /* 0x00000000ff2c2424 */ /* 0x000fe200078e00ff */
[----:B------:R-:W-:Y:S01]  /*0e30*/  @P2 FSETP.NEU.FTZ.AND P4, PT, R43, RZ, PT ;  /* 0x000000ff2b00220b */ /* 0x000fe20003f9d000 */
[----:B------:R-:W-:-:S06]  /*0e40*/  @P2 IMAD.MOV.U32 R45, RZ, RZ, 0x7ff00000 ;  /* 0x7ff00000ff2d2424 */ /* 0x000fcc00078e00ff */
[----:B------:R-:W0:-:S10]  /*0e50*/  @P2 DFMA R44, R42, R44, +INF ;  /* 0x7ff000002a2c242b */ /* 0x000e14000000002c */
[----:B0-----:R-:W-:Y:S02]  /*0e60*/  @P2 FSEL R46, R44, RZ, P4 ;  /* 0x000000ff2c2e2208 */ /* 0x001fe40002000000 */
[----:B------:R-:W-:Y:S01]  /*0e70*/  @P2 FSEL R47, R45, -QNAN , P4 ;  /* 0xfff000002d2f2808 */ /* 0x000fe20002000000 */
[----:B------:R-:W-:Y:S05]  /*0e80*/  @P2 BRA `(.L_x_73) ;  /* 0x000002a000002947 */ /* 0x000fea0003800000 */
[----:B------:R-:W-:Y:S01]  /*0e90*/  LOP3.LUT R42, R51, 0x800fffff, RZ, 0xc0, !PT ;  /* 0x800fffff332a7812 */ /* 0x000fe200078ec0ff */
[----:B------:R-:W-:-:S03]  /*0ea0*/  IMAD.MOV.U32 R44, RZ, RZ, RZ ;  /* 0x000000ffff2c7224 */ /* 0x000fc600078e00ff */
[----:B------:R-:W-:Y:S01]  /*0eb0*/  LOP3.LUT R43, R42, 0x3ff00000, RZ, 0xfc, !PT ;  /* 0x3ff000002a2b7812 */ /* 0x000fe200078efcff */
[----:B------:R-:W-:-:S03]  /*0ec0*/  IMAD.MOV.U32 R42, RZ, RZ, R48 ;  /* 0x000000ffff2a7224 */ /* 0x000fc600078e0030 */
[----:B------:R-:W-:-:S13]  /*0ed0*/  ISETP.GE.AND P1, PT, R43, 0x3ff6a09f, PT ;  /* 0x3ff6a09f2b00780c */ /* 0x000fda0003f26270 */
[----:B------:R-:W-:-:S05]  /*0ee0*/  @P1 IADD3 R45, R43, -0x100000, RZ ;  /* 0xfff000002b2d1810 */ /* 0x000fca0007ffe0ff */
[----:B------:R-:W-:-:S06]  /*0ef0*/  @P1 IMAD.MOV.U32 R43, RZ, RZ, R45 ;  /* 0x000000ffff2b1224 */ /* 0x000fcc00078e002d */
[----:B------:R-:W0:-:S04]  /*0f00*/  DADD R52, R42, 1 ;  /* 0x3ff000002a347429 */ /* 0x000e080000000000 */
[----:B------:R-:W-:Y:S02]  /*0f10*/  DADD R42, R42, -1 ;  /* 0xbff000002a2a7429 */ /* 0x000fe40000000000 */
[----:B0-----:R-:W0:Y:S02]  /*0f20*/  MUFU.RCP64H R45, R53 ;  /* 0x00000035002d7308 */ /* 0x001e240000001800 */
[----:B0-----:R0:W1:Y:S02]  /*0f30*/  DFMA R48, -R52, R44, 1 ;  /* 0x3ff000003430742b */ /* 0x001064000000012c */
[----:B0-----:R-:W-:-:S04]  /*0f40*/  LEA.HI R52, R51, R50, RZ, 0xc ;  /* 0x0000003233347211 */ /* 0x001fc800078f60ff */
[----:B-1----:R-:W0:Y:S01]  /*0f50*/  DFMA R48, R48, R48, R48 ;  /* 0x000000303030722b */ /* 0x002e220000000030 */
[----:B------:R-:W-:-:S05]  /*0f60*/  @P1 IADD3 R52, R52, 0x1, RZ ;  /* 0x0000000134341810 */ /* 0x000fca0007ffe0ff */
[----:B0-----:R-:W0:-:S06]  /*0f70*/  DFMA R48, R44, R48, R44 ;  /* 0x000000302c30722b */ /* 0x001e0c000000002c */
[----:B0-----:R-:W0:-:S06]  /*0f80*/  DMUL R44, R48, R42 ;  /* 0x0000002a302c7228 */ /* 0x001e0c0000000000 */
[----:B0-----:R-:W0:-:S06]  /*0f90*/  DFMA R44, R48, R42, R44 ;  /* 0x0000002a302c722b */ /* 0x001e0c000000002c */
[----:B0-----:R-:W0:-:S06]  /*0fa0*/  DADD R46, R42, -R44 ;  /* 0x000000002a2e7229 */ /* 0x001e0c000000082c */
[----:B0-----:R-:W0:-:S06]  /*0fb0*/  DADD R46, R46, R46 ;  /* 0x000000002e2e7229 */ /* 0x001e0c000000002e */
[----:B0-----:R0:W1:Y:S02]  /*0fc0*/  DFMA R46, R42, -R44, R46 ;  /* 0x8000002c2a2e722b */ /* 0x001064000000002e */
[----:B0-----:R-:W-:Y:S02]  /*0fd0*/  IMAD.MOV.U32 R42, RZ, RZ, 0x3ae80f1e ;  /* 0x3ae80f1eff2a7424 */ /* 0x001fe400078e00ff */
[----:B------:R-:W-:Y:S02]  /*0fe0*/  IMAD.MOV.U32 R43, RZ, RZ, 0x3eb1380b ;  /* 0x3eb1380bff2b7424 */ /* 0x000fe400078e00ff */
[----:B-1----:R-:W-:-:S04]  /*0ff0*/  DMUL R48, R48, R46 ;  /* 0x0000002e30307228 */ /* 0x002fc80000000000 */
[----:B------:R-:W0:-:S06]  /*1000*/  DMUL R46, R44, R44 ;  /* 0x0000002c2c2e7228 */ /* 0x000e0c0000000000 */
[----:B0-----:R-:W0:-:S06]  /*1010*/  DFMA R42, R46, R42, c[0x2][0x58] ;  /* 0x008016002e2a762b */ /* 0x001e0c000000002a */
[----:B0-----:R-:W0:-:S06]  /*1020*/  DFMA R42, R46, R42, c[0x2][0x60] ;  /* 0x008018002e2a762b */ /* 0x001e0c000000002a */
[----:B0-----:R-:W0:-:S06]  /*1030*/  DFMA R42, R46, R42, c[0x2][0x68] ;  /* 0x00801a002e2a762b */ /* 0x001e0c000000002a */
[----:B0-----:R-:W0:-:S06]  /*1040*/  DFMA R42, R46, R42, c[0x2][0x70] ;  /* 0x00801c002e2a762b */ /* 0x001e0c000000002a */
[----:B0-----:R-:W0:-:S06]  /*1050*/  DFMA R42, R46, R42, c[0x2][0x78] ;  /* 0x00801e002e2a762b */ /* 0x001e0c000000002a */
[----:B0-----:R0:W1:Y:S02]  /*1060*/  DFMA R50, R46, R42, c[0x2][0x80] ;  /* 0x008020002e32762b */ /* 0x001064000000002a */
[----:B0-----:R-:W-:Y:S01]  /*1070*/  LOP3.LUT R42, R52, 0x80000000, RZ, 0x3c, !PT ;  /* 0x80000000342a7812 */ /* 0x001fe200078e3cff */
[----:B------:R-:W-:-:S03]  /*1080*/  IMAD.MOV.U32 R43, RZ, RZ, 0x43300000 ;  /* 0x43300000ff2b7424 */ /* 0x000fc600078e00ff */
[----:B-1----:R-:W0:-:S04]  /*1090*/  DFMA R50, R46, R50, c[0x2][0x88] ;  /* 0x008022002e32762b */ /* 0x002e080000000032 */
[----:B------:R-:W1:-:S04]  /*10a0*/  DADD R42, R42, c[0x2][0x90] ;  /* 0x008024002a2a7629 */ /* 0x000e480000000000 */
[----:B0-----:R-:W0:-:S04]  /*10b0*/  DMUL R50, R46, R50 ;  /* 0x000000322e327228 */ /* 0x001e080000000000 */
[----:B-1----:R-:W1:-:S04]  /*10c0*/  DFMA R46, R42, c[0x2][0x98], R44 ;  /* 0x008026002a2e7a2b */ /* 0x002e48000000002c */
[----:B0-----:R-:W-:-:S04]  /*10d0*/  DFMA R50, R44, R50, R48 ;  /* 0x000000322c32722b */ /* 0x001fc80000000030 */
[----:B-1----:R-:W0:-:S06]  /*10e0*/  DFMA R48, -R42, c[0x2][0x98], R46 ;  /* 0x008026002a307a2b */ /* 0x002e0c000000012e */
[----:B0-----:R-:W0:-:S06]  /*10f0*/  DADD R48, -R44, R48 ;  /* 0x000000002c307229 */ /* 0x001e0c0000000130 */
[----:B0-----:R-:W0:-:S06]  /*1100*/  DADD R48, R50, -R48 ;  /* 0x0000000032307229 */ /* 0x001e0c0000000830 */
[----:B0-----:R-:W0:-:S06]  /*1110*/  DFMA R48, R42, c[0x2][0xa0], R48 ;  /* 0x008028002a307a2b */ /* 0x001e0c0000000030 */
[----:B0-----:R0:W1:-:S06]  /*1120*/  DADD R46, R46, R48 ;  /* 0x000000002e2e7229 */ /* 0x00104c0000000030 */
.L_x_73:
[----:B------:R-:W-:Y:S05]  /*1130*/  BSYNC B3 ;  /* 0x0000000000037941 */ /* 0x000fea0003800000 */
.L_x_72:
[----:B------:R-:W-:Y:S01]  /*1140*/  LEA.HI R69, R30, 0xfffffc0c, RZ, 0xc ;  /* 0xfffffc0c1e457811 */ /* 0x000fe200078f60ff */
[----:B-1----:R1:W3:Y:S01]  /*1150*/  DADD R60, R46, R60 ;  /* 0x000000002e3c7229 */ /* 0x0022e2000000003c */
[----:B------:R-:W-:Y:S01]  /*1160*/  BSSY B3, `(.L_x_74) ;  /* 0x0000007000037945 */ /* 0x000fe20003800000 */
[----:B------:R-:W-:Y:S01]  /*1170*/  IMAD.MOV.U32 R30, RZ, RZ, R22 ;  /* 0x000000ffff1e7224 */ /* 0x000fe200078e0016 */
[CCC-:B------:R-:W-:Y:S01]  /*1180*/  SHF.L.U64.HI R68, R22.reuse, R69.reuse, R23.reuse ;  /* 0x0000004516447219 */ /* 0x1c0fe20000010217 */
[----:B------:R-:W-:Y:S01]  /*1190*/  IMAD.MOV.U32 R65, RZ, RZ, R23 ;  /* 0x000000ffff417224 */ /* 0x000fe200078e0017 */
[----:B------:R-:W-:Y:S02]  /*11a0*/  SHF.L.U32 R69, R22, R69, RZ ;  /* 0x0000004516457219 */ /* 0x000fe400000006ff */
[----:B------:R-:W-:Y:S02]  /*11b0*/  MOV R66, 0x11d0 ;  /* 0x000011d000427802 */ /* 0x000fe40000000f00 */
[----:B0123-5:R-:W-:Y:S05]  /*11c0*/  CALL.REL.NOINC `($_Z30focal_loss_forward_cuda_kernelILb1ELi2EdldfEvPT4_PT1_PKS2_PKT2_PKflllfff$__internal_accurate_pow) ;  /* 0x000021f000007944 */ /* 0x02ffea0003c00000 */
[----:B------:R-:W-:Y:S05]  /*11d0*/  BSYNC B3 ;  /* 0x0000000000037941 */ /* 0x000fea0003800000 */
.L_x_74:
[----:B------:R-:W0:Y:S01]  /*11e0*/  DSETP.NEU.AND P1, PT, R58, RZ, PT ;  /* 0x000000ff3a00722a */ /* 0x000e220003f2d000 */
[----:B------:R-:W-:Y:S01]  /*11f0*/  BSSY B3, `(.L_x_75) ;  /* 0x000001b000037945 */ /* 0x000fe20003800000 */
[----:B------:R-:W-:-:S12]  /*1200*/  IMAD.MOV.U32 R40, RZ, RZ, R30 ;  /* 0x000000ffff287224 */ /* 0x000fd800078e001e */
[----:B0-----:R-:W-:Y:S05]  /*1210*/  @!P1 BRA `(.L_x_76) ;  /* 0x0000011000009947 */ /* 0x001fea0003800000 */
[----:B------:R-:W-:Y:S01]  /*1220*/  ISETP.GT.AND P3, PT, R59, -0x1, PT ;  /* 0xffffffff3b00780c */ /* 0x000fe20003f64270 */
[----:B------:R-:W0:Y:S01]  /*1230*/  DADD R42, -RZ, -R40 ;  /* 0x00000000ff2a7229 */ /* 0x000e220000000928 */
[----:B------:R-:W-:-:S04]  /*1240*/  ISETP.NE.U32.AND P1, PT, R69, RZ, PT ;  /* 0x000000ff4500720c */ /* 0x000fc80003f25070 */
[----:B------:R-:W-:-:S04]  /*1250*/  ISETP.NE.AND.EX P1, PT, R68, -0x80000000, PT, P1 ;  /* 0x800000004400780c */ /* 0x000fc80003f25310 */
[----:B------:R-:W-:Y:S02]  /*1260*/  ISETP.LT.AND P2, PT, R59, RZ, !P1 ;  /* 0x000000ff3b00720c */ /* 0x000fe40004f41270 */
[----:B------:R-:W-:Y:S02]  /*1270*/  PLOP3.LUT P1, PT, P1, PT, PT, 0x8, 0x0 ;  /* 0x000000000000781c */ /* 0x000fe40000f2e170 */
[----:B0-----:R-:W-:Y:S02]  /*1280*/  FSEL R30, R42, R40, P2 ;  /* 0x000000282a1e7208 */ /* 0x001fe40001000000 */
[----:B------:R-:W-:Y:S01]  /*1290*/  FSEL R43, R43, R41, P2 ;  /* 0x000000292b2b7208 */ /* 0x000fe20001000000 */
[----:B------:R-:W-:Y:S05]  /*12a0*/  @P3 BRA `(.L_x_77) ;  /* 0x000000f000003947 */ /* 0x000fea0003800000 */
[----:B------:R-:W0:Y:S02]  /*12b0*/  FRND.F64.TRUNC R40, R22 ;  /* 0x0000001600287313 */ /* 0x000e24000030d800 */
[----:B0-----:R0:W1:Y:S02]  /*12c0*/  DSETP.NEU.AND P2, PT, R40, R22, PT ;  /* 0x000000162800722a */ /* 0x0010640003f4d000 */
[----:B0-----:R-:W-:-:S02]  /*12d0*/  IMAD.MOV.U32 R40, RZ, RZ, R30 ;  /* 0x000000ffff287224 */ /* 0x001fc400078e001e */
[----:B------:R-:W-:-:S10]  /*12e0*/  IMAD.MOV.U32 R41, RZ, RZ, R43 ;  /* 0x000000ffff297224 */ /* 0x000fd400078e002b */
[----:B-1----:R-:W-:Y:S05]  /*12f0*/  @!P2 BRA `(.L_x_77) ;  /* 0x000000a00000a947 */ /* 0x002fea0003800000 */
[----:B------:R-:W-:Y:S02]  /*1300*/  IMAD.MOV.U32 R40, RZ, RZ, 0x0 ;  /* 0x00000000ff287424 */ /* 0x000fe400078e00ff */
[----:B------:R-:W-:Y:S01]  /*1310*/  IMAD.MOV.U32 R41, RZ, RZ, -0x80000 ;  /* 0xfff80000ff297424 */ /* 0x000fe200078e00ff */
[----:B------:R-:W-:Y:S05]  /*1320*/  BRA `(.L_x_77) ;  /* 0x0000007000007947 */ /* 0x000fea0003800000 */
.L_x_76:
[----:B------:R-:W0:Y:S01]  /*1330*/  DSETP.NEU.AND P1, PT, |R22|, 0.5, PT ;  /* 0x3fe000001600742a */ /* 0x000e220003f2d200 */
[----:B------:R-:W-:Y:S01]  /*1340*/  ISETP.GE.AND P3, PT, R23, RZ, PT ;  /* 0x000000ff1700720c */ /* 0x000fe20003f66270 */
[----:B------:R-:W-:Y:S01]  /*1350*/  IMAD.MOV.U32 R40, RZ, RZ, RZ ;  /* 0x000000ffff287224 */ /* 0x000fe200078e00ff */
[----:B------:R-:W-:-:S04]  /*1360*/  ISETP.EQ.U32.AND P2, PT, R69, RZ, PT ;  /* 0x000000ff4500720c */ /* 0x000fc80003f42070 */
[----:B0-----:R-:W-:-:S04]  /*1370*/  ISETP.EQ.AND.EX P1, PT, R68, -0x80000000, P1, P2 ;  /* 0x800000004400780c */ /* 0x001fc80000f22320 */
[----:B------:R-:W-:-:S04]  /*1380*/  SEL R41, R59, RZ, P1 ;  /* 0x000000ff3b297207 */ /* 0x000fc80000800000 */
[----:B------:R-:W-:Y:S02]  /*1390*/  @!P3 LOP3.LUT R41, R41, 0x7ff00000, RZ, 0xfc, !PT ;  /* 0x7ff000002929b812 */ /* 0x000fe400078efcff */
.L_x_77:
[----:B------:R-:W-:Y:S05]  /*13a0*/  BSYNC B3 ;  /* 0x0000000000037941 */ /* 0x000fea0003800000 */
.L_x_75:
[----:B------:R-:W0:Y:S01]  /*13b0*/  DADD R42, R22, R58 ;  /* 0x00000000162a7229 */ /* 0x000e22000000003a */
[----:B------:R-:W-:Y:S01]  /*13c0*/  BSSY B3, `(.L_x_78) ;  /* 0x000001e000037945 */ /* 0x000fe20003800000 */
[----:B------:R-:W-:Y:S02]  /*13d0*/  FSEL R44, R24, R56, P0 ;  /* 0x00000038182c7208 */ /* 0x000fe40000000000 */
[----:B------:R-:W-:-:S06]  /*13e0*/  FSEL R45, R25, R57, P0 ;  /* 0x00000039192d7208 */ /* 0x000fcc0000000000 */
[----:B0-----:R-:W-:-:S04]  /*13f0*/  LOP3.LUT R42, R43, 0x7ff00000, RZ, 0xc0, !PT ;  /* 0x7ff000002b2a7812 */ /* 0x001fc800078ec0ff */
[----:B------:R-:W-:-:S13]  /*1400*/  ISETP.NE.AND P2, PT, R42, 0x7ff00000, PT ;  /* 0x7ff000002a00780c */ /* 0x000fda0003f45270 */
[----:B------:R-:W-:Y:S05]  /*1410*/  @P2 BRA `(.L_x_79) ;  /* 0x0000018000002947 */ /* 0x000fea0003800000 */
[----:B------:R-:W0:-:S06]  /*1420*/  DSETP.GTU.AND P2, PT, |R22|, +INF , PT ;  /* 0x7ff000001600742a */ /* 0x000e0c0003f4c200 */
[----:B0-----:R-:W0:-:S14]  /*1430*/  DSETP.GTU.OR P2, PT, |R58|, +INF , P2 ;  /* 0x7ff000003a00742a */ /* 0x001e1c000174c600 */
[----:B0-----:R-:W-:Y:S05]  /*1440*/  @P2 BRA `(.L_x_80) ;  /* 0x0000014000002947 */ /* 0x001fea0003800000 */
[----:B------:R-:W0:-:S14]  /*1450*/  DSETP.NEU.AND P2, PT, |R22|, +INF , PT ;  /* 0x7ff000001600742a */ /* 0x000e1c0003f4d200 */
[----:B0-----:R-:W-:Y:S05]  /*1460*/  @!P2 BRA `(.L_x_81) ;  /* 0x000000a00000a947 */ /* 0x001fea0003800000 */
[----:B------:R-:W0:-:S14]  /*1470*/  DSETP.NEU.AND P2, PT, |R58|, +INF , PT ;  /* 0x7ff000003a00742a */ /* 0x000e1c0003f4d200 */
[----:B0-----:R-:W-:Y:S05]  /*1480*/  @P2 BRA `(.L_x_79) ;  /* 0x0000011000002947 */ /* 0x001fea0003800000 */
[----:B------:R-:W-:Y:S01]  /*1490*/  ISETP.LT.AND P1, PT, R59, RZ, P1 ;  /* 0x000000ff3b00720c */ /* 0x000fe20000f21270 */
[----:B------:R-:W-:Y:S01]  /*14a0*/  IMAD.MOV.U32 R40, RZ, RZ, RZ ;  /* 0x000000ffff287224 */ /* 0x000fe200078e00ff */
[C---:B------:R-:W-:Y:S02]  /*14b0*/  LOP3.LUT R30, R23.reuse, 0x7fffffff, RZ, 0xc0, !PT ;  /* 0x7fffffff171e7812 */ /* 0x040fe400078ec0ff */
[----:B------:R-:W-:Y:S02]  /*14c0*/  ISETP.GT.AND P2, PT, R23, -0x1, PT ;  /* 0xffffffff1700780c */ /* 0x000fe40003f44270 */
[----:B------:R-:W-:Y:S02]  /*14d0*/  ISETP.NE.AND P1, PT, R30, 0x3fe00000, P1 ;  /* 0x3fe000001e00780c */ /* 0x000fe40000f25270 */
[----:B------:R-:W-:-:S11]  /*14e0*/  SEL R41, RZ, 0x7ff00000, !P2 ;  /* 0x7ff00000ff297807 */ /* 0x000fd60005000000 */
[----:B------:R-:W-:Y:S01]  /*14f0*/  @P1 IADD3 R41, R41, -0x80000000, RZ ;  /* 0x8000000029291810 */ /* 0x000fe20007ffe0ff */
[----:B------:R-:W-:Y:S05]  /*1500*/  BRA `(.L_x_79) ;  /* 0x0000009000007947 */ /* 0x000fea0003800000 */
.L_x_81:
[----:B------:R-:W-:Y:S01]  /*1510*/  ISETP.GE.AND P2, PT, R23, RZ, PT ;  /* 0x000000ff1700720c */ /* 0x000fe20003f46270 */
[----:B------:R-:W0:Y:S01]  /*1520*/  DSETP.GT.AND P1, PT, |R58|, 1, PT ;  /* 0x3ff000003a00742a */ /* 0x000e220003f24200 */
[----:B------:R-:W-:-:S05]  /*1530*/  IMAD.MOV.U32 R40, RZ, RZ, RZ ;  /* 0x000000ffff287224 */ /* 0x000fca00078e00ff */
[----:B0-----:R-:W-:Y:S01]  /*1540*/  SEL R30, RZ, 0x7ff00000, !P1 ;  /* 0x7ff00000ff1e7807 */ /* 0x001fe20004800000 */
[----:B------:R-:W0:-:S05]  /*1550*/  DSETP.NEU.AND P1, PT, R58, -1, PT ;  /* 0xbff000003a00742a */ /* 0x000e0a0003f2d000 */
[----:B------:R-:W-:-:S04]  /*1560*/  @!P2 LOP3.LUT R30, R30, 0x7ff00000, RZ, 0x3c, !PT ;  /* 0x7ff000001e1ea812 */ /* 0x000fc800078e3cff */
[----:B0-----:R-:W-:Y:S01]  /*1570*/  SEL R41, R30, 0x3ff00000, P1 ;  /* 0x3ff000001e297807 */ /* 0x001fe20000800000 */
[----:B------:R-:W-:Y:S05]  /*1580*/  BRA `(.L_x_79) ;  /* 0x0000001000007947 */ /* 0x000fea0003800000 */
.L_x_80:
[----:B------:R0:W1:-:S06]  /*1590*/  DADD R40, R22, R58 ;  /* 0x0000000016287229 */ /* 0x00004c000000003a */
.L_x_79:
[----:B------:R-:W-:Y:S05]  /*15a0*/  BSYNC B3 ;  /* 0x0000000000037941 */ /* 0x000fea0003800000 */
.L_x_78:
[----:B------:R-:W-:Y:S02]  /*15b0*/  FSEL R30, R5, c[0x0][0x1a4], P0 ;  /* 0x00006900051e7a08 */ /* 0x000fe40000000000 */
[----:B------:R-:W-:Y:S02]  /*15c0*/  FSETP.NEU.FTZ.AND P1, PT, RZ, c[0x0][0x1a4], PT ;  /* 0x00006900ff007a0b */ /* 0x000fe40003f3d000 */
[----:B------:R-:W-:Y:S01]  /*15d0*/  FSEL R46, R36, RZ, P0 ;  /* 0x000000ff242e7208 */ /* 0x000fe20000000000 */
[----:B------:R-:W-:Y:S01]  /*15e0*/  FMUL.FTZ R30, R30, 1 ;  /* 0x3f8000001e1e7820 */ /* 0x000fe20000410000 */
[----:B------:R-:W-:Y:S02]  /*15f0*/  FSEL R47, R37, 1.875, P0 ;  /* 0x3ff00000252f7808 */ /* 0x000fe40000000000 */
[----:B------:R-:W-:Y:S01]  /*1600*/  FSEL R48, R32, R20, P0 ;  /* 0x0000001420307208 */ /* 0x000fe20000000000 */
[----:B------:R-:W2:Y:S01]  /*1610*/  F2F.F64.F32 R42, R30 ;  /* 0x0000001e002a7310 */ /* 0x000ea20000201800 */
[----:B------:R-:W-:-:S02]  /*1620*/  FSEL R49, R33, R21, P0 ;  /* 0x0000001521317208 */ /* 0x000fc40000000000 */
[----:B------:R-:W3:-:S04]  /*1630*/  DADD R46, -R20, R46 ;  /* 0x00000000142e7229 */ /* 0x000ec8000000012e */
[----:B------:R-:W4:-:S04]  /*1640*/  DSETP.EQ.OR P1, PT, R58, 1, !P1 ;  /* 0x3ff000003a00742a */ /* 0x000f080004f22400 */
[----:B---3--:R3:W-:Y:S02]  /*1650*/  DFMA R46, R28, R46, R60 ;  /* 0x0000002e1c2e722b */ /* 0x0087e4000000003c */
[----:B-1--4-:R-:W-:Y:S02]  /*1660*/  FSEL R40, R40, RZ, !P1 ;  /* 0x000000ff28287208 */ /* 0x012fe40004800000 */
[----:B------:R-:W-:Y:S01]  /*1670*/  DADD R24, -R24, R48 ;  /* 0x0000000018187229 */ /* 0x000fe20000000130 */
[----:B------:R-:W-:Y:S02]  /*1680*/  FSEL R41, R41, 1.875, !P1 ;  /* 0x3ff0000029297808 */ /* 0x000fe40004800000 */
[----:B---3--:R-:W-:Y:S01]  /*1690*/  FSEL R28, R34, R18, P0 ;  /* 0x00000012221c7208 */ /* 0x008fe20000000000 */
[----:B--2---:R-:W1:Y:S01]  /*16a0*/  DMUL R42, R42, R44 ;  /* 0x0000002c2a2a7228 */ /* 0x004e620000000000 */
[----:B------:R-:W-:-:S05]  /*16b0*/  FSEL R29, R35, R19, P0 ;  /* 0x00000013231d7208 */ /* 0x000fca0000000000 */
[----:B-1----:R-:W-:-:S04]  /*16c0*/  DFMA R24, R46, R42, -R24 ;  /* 0x0000002a2e18722b */ /* 0x002fc80000000818 */
[----:B------:R-:W1:-:S06]  /*16d0*/  DMUL R28, R28, R40 ;  /* 0x000000281c1c7228 */ /* 0x000e4c0000000000 */
[----:B-1----:R1:W2:-:S04]  /*16e0*/  DFMA R38, R28, R46, R38 ;  /* 0x0000002e1c26722b */ /* 0x0022880000000026 */
[----:B------:R1:W3:-:S06]  /*16f0*/  DMUL R24, R28, R24 ;  /* 0x000000181c187228 */ /* 0x0002cc0000000000 */
.L_x_65:
[----:B--2---:R-:W-:Y:S05]  /*1700*/  BSYNC B2 ;  /* 0x0000000000027941 */ /* 0x004fea0003800000 */
.L_x_64:
[----:B------:R-:W-:Y:S01]  /*1710*/  IADD3 R4, P1, R4, 0x1, RZ ;  /* 0x0000000104047810 */ /* 0x000fe20007f3e0ff */
[----:B------:R-:W-:Y:S03]  /*1720*/  BSSY B2, `(.L_x_82) ;  /* 0x000010f000027945 */ /* 0x000fe60003800000 */
[----:B------:R-:W-:Y:S01]  /*1730*/  ISETP.GE.U32.AND P0, PT, R4, c[0x0][0x198], PT ;  /* 0x0000660004007a0c */ /* 0x000fe20003f06070 */
[----:B------:R-:W-:-:S05]  /*1740*/  IMAD.X R2, RZ, RZ, R2, P1 ;  /* 0x000000ffff027224 */ /* 0x000fca00008e0602 */
[----:B------:R-:W-:-:S13]  /*1750*/  ISETP.GE.AND.EX P0, PT, R2, c[0x0][0x19c], PT, P0 ;  /* 0x0000670002007a0c */ /* 0x000fda0003f06300 */
[----:B------:R-:W-:Y:S05]  /*1760*/  @P0 BRA `(.L_x_83) ;  /* 0x000010a000000947 */ /* 0x000fea0003800000 */
[----:B------:R-:W-:Y:S01]  /*1770*/  IMAD.MOV.U32 R40, RZ, RZ, 0x652b82fe ;  /* 0x652b82feff287424 */ /* 0x000fe200078e00ff */
[----:B------:R-:W-:Y:S01]  /*1780*/  BSSY B3, `(.L_x_84) ;  /* 0x0000036000037945 */ /* 0x000fe20003800000 */
[----:B------:R-:W-:Y:S01]  /*1790*/  IMAD.MOV.U32 R41, RZ, RZ, 0x3ff71547 ;  /* 0x3ff71547ff297424 */ /* 0x000fe200078e00ff */
[----:B------:R-:W-:Y:S01]  /*17a0*/  FSETP.GEU.FTZ.AND P2, PT, |R31|, 4.1917929649353027344, PT ;  /* 0x4086232b1f00780b */ /* 0x000fe20003f5e200 */
[----:B------:R-:W-:Y:S02]  /*17b0*/  IMAD.MOV.U32 R48, RZ, RZ, 0x69ce2bdf ;  /* 0x69ce2bdfff307424 */ /* 0x000fe400078e00ff */
[----:B------:R-:W-:Y:S02]  /*17c0*/  IMAD.MOV.U32 R49, RZ, RZ, 0x3e5ade15 ;  /* 0x3e5ade15ff317424 */ /* 0x000fe400078e00ff */
[----:B------:R-:W2:-:S04]  /*17d0*/  DFMA R26, -R8, R40, 6.75539944105574400000e+15 ;  /* 0x43380000081a742b */ /* 0x000e880000000128 */
[----:B------:R-:W0:-:S04]  /*17e0*/  DFMA R40, R8, R40, 6.75539944105574400000e+15 ;  /* 0x433800000828742b */ /* 0x000e080000000028 */
[----:B--2---:R-:W2:-:S04]  /*17f0*/  DADD R42, R26, -6.75539944105574400000e+15 ;  /* 0xc33800001a2a7429 */ /* 0x004e880000000000 */
[----:B0-----:R-:W0:-:S04]  /*1800*/  DADD R44, R40, -6.75539944105574400000e+15 ;  /* 0xc3380000282c7429 */ /* 0x001e080000000000 */
[----:B-12---:R-:W1:-:S04]  /*1810*/  DFMA R28, R42, c[0x2][0x0], -R8 ;  /* 0x008000002a1c7a2b */ /* 0x006e480000000808 */
[----:B0-----:R-:W0:-:S04]  /*1820*/  DFMA R46, R44, c[0x2][0x0], R8 ;  /* 0x008000002c2e7a2b */ /* 0x001e080000000008 */
[----:B-1----:R-:W1:-:S04]  /*1830*/  DFMA R42, R42, c[0x2][0x8], R28 ;  /* 0x008002002a2a7a2b */ /* 0x002e48000000001c */
[----:B0-----:R-:W0:-:S04]  /*1840*/  DFMA R28, R44, c[0x2][0x8], R46 ;  /* 0x008002002c1c7a2b */ /* 0x001e08000000002e */
[----:B-1----:R-:W1:-:S04]  /*1850*/  DFMA R44, R42, R48, c[0x2][0x10] ;  /* 0x008004002a2c762b */ /* 0x002e480000000030 */
[----:B0-----:R-:W0:-:S04]  /*1860*/  DFMA R46, R28, R48, c[0x2][0x10] ;  /* 0x008004001c2e762b */ /* 0x001e080000000030 */
        /* <DEDUP_REMOVED lines=14> */
[----:B------:R-:W2:-:S04]  /*1950*/  DADD R48, -RZ, -R8 ;  /* 0x00000000ff307229 */ /* 0x000e880000000908 */
[----:B-1----:R-:W1:-:S04]  /*1960*/  DFMA R44, R42, R44, c[0x2][0x50] ;  /* 0x008014002a2c762b */ /* 0x002e48000000002c */
[----:B0-----:R-:W0:Y:S02]  /*1970*/  DFMA R46, R28, R46, c[0x2][0x50] ;  /* 0x008014001c2e762b */ /* 0x001e24000000002e */
[----:B--2---:R-:W-:Y:S02]  /*1980*/  FSETP.GEU.FTZ.AND P0, PT, |R49|, 4.1917929649353027344, PT ;  /* 0x4086232b3100780b */ /* 0x004fe40003f1e200 */
[----:B-1----:R-:W1:-:S04]  /*1990*/  DFMA R44, R42, R44, 1 ;  /* 0x3ff000002a2c742b */ /* 0x002e48000000002c */
[----:B0-----:R-:W0:-:S04]  /*19a0*/  DFMA R46, R28, R46, 1 ;  /* 0x3ff000001c2e742b */ /* 0x001e08000000002e */
[----:B-1----:R-:W1:-:S04]  /*19b0*/  DFMA R44, R42, R44, 1 ;  /* 0x3ff000002a2c742b */ /* 0x002e48000000002c */
[----:B0-----:R1:W0:-:S06]  /*19c0*/  DFMA R42, R28, R46, 1 ;  /* 0x3ff000001c2a742b */ /* 0x00120c000000002e */
        /* <DEDUP_REMOVED lines=17> */
.L_x_85:
[----:B------:R-:W-:Y:S05]  /*1ae0*/  BSYNC B3 ;  /* 0x0000000000037941 */ /* 0x000fea0003800000 */
.L_x_84:
[----:B------:R-:W-:Y:S01]  /*1af0*/  BSSY B3, `(.L_x_86) ;  /* 0x000000e000037945 */ /* 0x000fe20003800000 */
[----:B------:R-:W-:Y:S05]  /*1b00*/  @!P2 BRA `(.L_x_87) ;  /* 0x000000c00000a947 */ /* 0x000fea0003800000 */
[----:B------:R-:W-:Y:S01]  /*1b10*/  FSETP.GEU.FTZ.AND P0, PT, |R31|, 4.2275390625, PT ;  /* 0x408748001f00780b */ /* 0x000fe20003f1e200 */
[----:B------:R-:W-:-:S04]  /*1b20*/  DADD R30, R8, +INF ;  /* 0x7ff00000081e7429 */ /* 0x000fc80000000000 */
[----:B------:R-:W2:-:S06]  /*1b30*/  DSETP.GEU.AND P1, PT, R8, RZ, PT ;  /* 0x000000ff0800722a */ /* 0x000e8c0003f2e000 */
[----:B--2---:R-:W-:Y:S02]  /*1b40*/  FSEL R46, R30, RZ, P1 ;  /* 0x000000ff1e2e7208 */ /* 0x004fe40000800000 */
[----:B------:R-:W-:Y:S02]  /*1b50*/  @!P0 LEA.HI R2, R40, R40, RZ, 0x1 ;  /* 0x0000002828028211 */ /* 0x000fe400078f08ff */
[----:B------:R-:W-:Y:S02]  /*1b60*/  FSEL R47, R31, RZ, P1 ;  /* 0x000000ff1f2f7208 */ /* 0x000fe40000800000 */
[----:B0-----:R-:W-:-:S05]  /*1b70*/  @!P0 SHF.R.S32.HI R27, RZ, 0x1, R2 ;  /* 0x00000001ff1b8819 */ /* 0x001fca0000011402 */
[----:B------:R-:W-:Y:S02]  /*1b80*/  @!P0 IMAD.IADD R26, R40, 0x1, -R27 ;  /* 0x00000001281a8824 */ /* 0x000fe400078e0a1b */
[----:B------:R-:W-:-:S03]  /*1b90*/  @!P0 IMAD R43, R27, 0x100000, R43 ;  /* 0x001000001b2b8824 */ /* 0x000fc600078e022b */
[----:B------:R-:W-:Y:S01]  /*1ba0*/  @!P0 LEA R27, R26, 0x3ff00000, 0x14 ;  /* 0x3ff000001a1b8811 */ /* 0x000fe200078ea0ff */
[----:B------:R-:W-:-:S06]  /*1bb0*/  @!P0 IMAD.MOV.U32 R26, RZ, RZ, RZ ;  /* 0x000000ffff1a8224 */ /* 0x000fcc00078e00ff */
[----:B------:R0:W2:-:S06]  /*1bc0*/  @!P0 DMUL R46, R42, R26 ;  /* 0x0000001a2a2e8228 */ /* 0x00008c0000000000 */
.L_x_87:
[----:B------:R-:W-:Y:S05]  /*1bd0*/  BSYNC B3 ;  /* 0x0000000000037941 */ /* 0x000fea0003800000 */
.L_x_86:
        /* <DEDUP_REMOVED lines=13> */
[----:B------:R-:W-:Y:S01]  /*1cb0*/  LOP3.LUT R2, R43, 0x7fffffff, RZ, 0xc0, !PT ;  /* 0x7fffffff2b027812 */ /* 0x000fe200078ec0ff */
[----:B0-----:R-:W-:Y:S01]  /*1cc0*/  IMAD.MOV.U32 R40, RZ, RZ, R42 ;  /* 0x000000ffff287224 */ /* 0x001fe200078e002a */
[----:B------:R-:W-:Y:S01]  /*1cd0*/  MOV R30, 0x1d10 ;  /* 0x00001d10001e7802 */ /* 0x000fe20000000f00 */
[----:B------:R-:W-:Y:S01]  /*1ce0*/  IMAD.MOV.U32 R41, RZ, RZ, R43 ;  /* 0x000000ffff297224 */ /* 0x000fe200078e002b */
[----:B------:R-:W-:Y:S02]  /*1cf0*/  IADD3 R51, R2, -0x100000, RZ ;  /* 0xfff0000002337810 */ /* 0x000fe40007ffe0ff */
[----:B-12345:R-:W-:Y:S05]  /*1d00*/  CALL.REL.NOINC `($__internal_3_$__cuda_sm20_dblrcp_rn_slowpath_v3) ;  /* 0x00000ed000007944 */ /* 0x03efea0003c00000 */
[----:B-1----:R-:W-:Y:S02]  /*1d10*/  IMAD.MOV.U32 R26, RZ, RZ, R44 ;  /* 0x000000ffff1a7224 */ /* 0x002fe400078e002c */
[----:B------:R-:W-:Y:S02]  /*1d20*/  IMAD.MOV.U32 R27, RZ, RZ, R45 ;  /* 0x000000ffff1b7224 */ /* 0x000fe400078e002d */
.L_x_89:
[----:B------:R-:W-:Y:S05]  /*1d30*/  BSYNC B3 ;  /* 0x0000000000037941 */ /* 0x000fea0003800000 */
.L_x_88:
[----:B------:R-:W0:Y:S01]  /*1d40*/  DSETP.GE.AND P1, PT, R8, RZ, PT ;  /* 0x000000ff0800722a */ /* 0x000e220003f26000 */
[----:B------:R-:W-:Y:S01]  /*1d50*/  IADD3 R11, P4, R6, 0x1, RZ ;  /* 0x00000001060b7810 */ /* 0x000fe20007f9e0ff */
[----:B------:R-:W-:Y:S03]  /*1d60*/  BSSY B3, `(.L_x_90) ;  /* 0x000004e000037945 */ /* 0x000fe60003800000 */
[----:B------:R-:W-:Y:S01]  /*1d70*/  ISETP.NE.U32.AND P0, PT, R11, R10, PT ;  /* 0x0000000a0b00720c */ /* 0x000fe20003f05070 */
[----:B-1----:R-:W1:Y:S01]  /*1d80*/  DADD R10, -R26, 1 ;  /* 0x3ff000001a0a7429 */ /* 0x002e620000000100 */
[----:B0-2---:R-:W-:-:S02]  /*1d90*/  FSEL R48, R28, R46, P1 ;  /* 0x0000002e1c307208 */ /* 0x005fc40000800000 */
[----:B------:R-:W-:Y:S01]  /*1da0*/  FSEL R49, R29, R47, P1 ;  /* 0x0000002f1d317208 */ /* 0x000fe20000800000 */
[----:B------:R-:W-:Y:S01]  /*1db0*/  IMAD.X R29, RZ, RZ, R7, P4 ;  /* 0x000000ffff1d7224 */ /* 0x000fe200020e0607 */
[----:B------:R-:W-:-:S04]  /*1dc0*/  ISETP.GT.U32.AND P4, PT, R12, -0x1, PT ;  /* 0xffffffff0c00780c */ /* 0x000fc80003f84070 */
[----:B------:R-:W0:Y:S01]  /*1dd0*/  DADD R48, R48, 1 ;  /* 0x3ff0000030307429 */ /* 0x000e220000000000 */
[----:B------:R-:W-:Y:S02]  /*1de0*/  ISETP.NE.AND.EX P0, PT, R29, R0, PT, P0 ;  /* 0x000000001d00720c */ /* 0x000fe40003f05300 */
[----:B----4-:R-:W-:Y:S01]  /*1df0*/  LOP3.LUT R0, R23, 0x7ff00000, RZ, 0xc0, !PT ;  /* 0x7ff0000017007812 */ /* 0x010fe200078ec0ff */
[----:B------:R-:W2:Y:S01]  /*1e00*/  DADD R28, -RZ, -R8 ;  /* 0x00000000ff1c7229 */ /* 0x000ea20000000908 */
[----:B------:R-:W-:-:S04]  /*1e10*/  ISETP.GT.AND.EX P0, PT, R13, -0x1, !P0, P4 ;  /* 0xffffffff0d00780c */ /* 0x000fc80004704340 */
[----:B-1----:R-:W-:Y:S01]  /*1e20*/  FSEL R12, R10, R26, P0 ;  /* 0x0000001a0a0c7208 */ /* 0x002fe20000000000 */
[----:B0-----:R-:W-:Y:S01]  /*1e30*/  IMAD.MOV.U32 R30, RZ, RZ, R48 ;  /* 0x000000ffff1e7224 */ /* 0x001fe200078e0030 */
[----:B------:R-:W-:Y:S01]  /*1e40*/  ISETP.GT.AND P3, PT, R49, 0xfffff, PT ;  /* 0x000fffff3100780c */ /* 0x000fe20003f64270 */
[----:B------:R-:W-:Y:S01]  /*1e50*/  IMAD.MOV.U32 R31, RZ, RZ, R49 ;  /* 0x000000ffff1f7224 */ /* 0x000fe200078e0031 */
[----:B------:R-:W-:Y:S02]  /*1e60*/  FSEL R13, R11, R27, P0 ;  /* 0x0000001b0b0d7208 */ /* 0x000fe40000000000 */
[----:B--2---:R-:W-:Y:S02]  /*1e70*/  FSEL R28, R28, RZ, !P1 ;  /* 0x000000ff1c1c7208 */ /* 0x004fe40004800000 */
[----:B------:R-:W-:Y:S02]  /*1e80*/  FSEL R29, R29, RZ, !P1 ;  /* 0x000000ff1d1d7208 */ /* 0x000fe40004800000 */
[----:B------:R-:W-:-:S05]  /*1e90*/  DADD R42, -RZ, |R12| ;  /* 0x00000000ff2a7229 */ /* 0x000fca000000050c */
[----:B------:R-:W0:-:S10]  /*1ea0*/  @!P3 DMUL R30, R30, 1.80143985094819840000e+16 ;  /* 0x435000001e1eb828 */ /* 0x000e140000000000 */
[----:B0-----:R-:W-:Y:S02]  /*1eb0*/  @!P3 IMAD.MOV.U32 R49, RZ, RZ, R31 ;  /* 0x000000ffff31b224 */ /* 0x001fe400078e001f */
[----:B------:R-:W-:-:S03]  /*1ec0*/  @!P3 IMAD.MOV.U32 R48, RZ, RZ, R30 ;  /* 0x000000ffff30b224 */ /* 0x000fc600078e001e */
[----:B------:R-:W-:-:S04]  /*1ed0*/  IADD3 R2, R49, -0x1, RZ ;  /* 0xffffffff31027810 */ /* 0x000fc80007ffe0ff */
[----:B------:R-:W-:Y:S01]  /*1ee0*/  ISETP.GE.U32.AND P2, PT, R2, 0x7fefffff, PT ;  /* 0x7fefffff0200780c */ /* 0x000fe20003f46070 */
[----:B------:R-:W-:Y:S02]  /*1ef0*/  IMAD.MOV.U32 R2, RZ, RZ, -0x3ff ;  /* 0xfffffc01ff027424 */ /* 0x000fe400078e00ff */
[----:B------:R-:W-:-:S10]  /*1f00*/  @!P3 IMAD.MOV.U32 R2, RZ, RZ, -0x435 ;  /* 0xfffffbcbff02b424 */ /* 0x000fd400078e00ff */
[----:B------:R-:W-:Y:S01]  /*1f10*/  @P2 IMAD.MOV.U32 R40, RZ, RZ, 0x0 ;  /* 0x00000000ff282424 */ /* 0x000fe200078e00ff */
[----:B------:R-:W-:Y:S01]  /*1f20*/  @P2 FSETP.NEU.FTZ.AND P4, PT, R31, RZ, PT ;  /* 0x000000ff1f00220b */ /* 0x000fe20003f9d000 */
[----:B------:R-:W-:-:S06]  /*1f30*/  @P2 IMAD.MOV.U32 R41, RZ, RZ, 0x7ff00000 ;  /* 0x7ff00000ff292424 */ /* 0x000fcc00078e00ff */
[----:B------:R-:W0:-:S10]  /*1f40*/  @P2 DFMA R40, R30, R40, +INF ;  /* 0x7ff000001e28242b */ /* 0x000e140000000028 */
[----:B0-----:R-:W-:Y:S01]  /*1f50*/  @P2 FSEL R46, R40, RZ, P4 ;  /* 0x000000ff282e2208 */ /* 0x001fe20002000000 */
[----:B------:R-:W-:Y:S01]  /*1f60*/  IMAD.MOV.U32 R40, RZ, RZ, R42 ;  /* 0x000000ffff287224 */ /* 0x000fe200078e002a */
[----:B------:R-:W-:Y:S01]  /*1f70*/  @P2 FSEL R47, R41, -QNAN , P4 ;  /* 0xfff00000292f2808 */ /* 0x000fe20002000000 */
[----:B------:R-:W-:Y:S01]  /*1f80*/  IMAD.MOV.U32 R41, RZ, RZ, R43 ;  /* 0x000000ffff297224 */ /* 0x000fe200078e002b */
[----:B------:R-:W-:Y:S05]  /*1f90*/  @P2 BRA `(.L_x_91) ;  /* 0x000002a000002947 */ /* 0x000fea0003800000 */
[C---:B------:R-:W-:Y:S01]  /*1fa0*/  LOP3.LUT R4, R49.reuse, 0x800fffff, RZ, 0xc0, !PT ;  /* 0x800fffff31047812 */ /* 0x040fe200078ec0ff */
[----:B------:R-:W-:Y:S01]  /*1fb0*/  IMAD.MOV.U32 R46, RZ, RZ, R48 ;  /* 0x000000ffff2e7224 */ /* 0x000fe200078e0030 */
[----:B------:R-:W-:Y:S01]  /*1fc0*/  LEA.HI R49, R49, R2, RZ, 0xc ;  /* 0x0000000231317211 */ /* 0x000fe200078f60ff */
[----:B------:R-:W-:Y:S01]  /*1fd0*/  IMAD.MOV.U32 R30, RZ, RZ, RZ ;  /* 0x000000ffff1e7224 */ /* 0x000fe200078e00ff */
[----:B------:R-:W-:Y:S01]  /*1fe0*/  LOP3.LUT R47, R4, 0x3ff00000, RZ, 0xfc, !PT ;  /* 0x3ff00000042f7812 */ /* 0x000fe200078efcff */
[----:B------:R-:W-:Y:S02]  /*1ff0*/  IMAD.MOV.U32 R52, RZ, RZ, 0x3ae80f1e ;  /* 0x3ae80f1eff347424 */ /* 0x000fe400078e00ff */
[----:B------:R-:W-:Y:S01]  /*2000*/  IMAD.MOV.U32 R53, RZ, RZ, 0x3eb1380b ;  /* 0x3eb1380bff357424 */ /* 0x000fe200078e00ff */
[----:B------:R-:W-:-:S13]  /*2010*/  ISETP.GE.AND P1, PT, R47, 0x3ff6a09f, PT ;  /* 0x3ff6a09f2f00780c */ /* 0x000fda0003f26270 */
[----:B------:R-:W-:Y:S02]  /*2020*/  @P1 IADD3 R31, R47, -0x100000, RZ ;  /* 0xfff000002f1f1810 */ /* 0x000fe40007ffe0ff */
[----:B------:R-:W-:-:S03]  /*2030*/  @P1 IADD3 R49, R49, 0x1, RZ ;  /* 0x0000000131311810 */ /* 0x000fc60007ffe0ff */
[----:B------:R-:W-:Y:S01]  /*2040*/  @P1 IMAD.MOV.U32 R47, RZ, RZ, R31 ;  /* 0x000000ffff2f1224 */ /* 0x000fe200078e001f */
[----:B------:R-:W-:Y:S01]  /*2050*/  LOP3.LUT R48, R49, 0x80000000, RZ, 0x3c, !PT ;  /* 0x8000000031307812 */ /* 0x000fe200078e3cff */
[----:B------:R-:W-:-:S04]  /*2060*/  IMAD.MOV.U32 R49, RZ, RZ, 0x43300000 ;  /* 0x43300000ff317424 */ /* 0x000fc800078e00ff */
[----:B------:R-:W0:-:S04]  /*2070*/  DADD R50, R46, 1 ;  /* 0x3ff000002e327429 */ /* 0x000e080000000000 */
[----:B------:R-:W-:Y:S02]  /*2080*/  DADD R46, R46, -1 ;  /* 0xbff000002e2e7429 */ /* 0x000fe40000000000 */
[----:B0-----:R-:W0:Y:S02]  /*2090*/  MUFU.RCP64H R31, R51 ;  /* 0x00000033001f7308 */ /* 0x001e240000001800 */
[----:B------:R-:W-:-:S04]  /*20a0*/  DADD R48, R48, c[0x2][0x90] ;  /* 0x0080240030307629 */ /* 0x000fc80000000000 */
[----:B0-----:R-:W0:-:S06]  /*20b0*/  DFMA R42, -R50, R30, 1 ;  /* 0x3ff00000322a742b */ /* 0x001e0c000000011e */
[----:B0-----:R-:W0:-:S06]  /*20c0*/  DFMA R42, R42, R42, R42 ;  /* 0x0000002a2a2a722b */ /* 0x001e0c000000002a */
[----:B0-----:R-:W0:-:S06]  /*20d0*/  DFMA R30, R30, R42, R30 ;  /* 0x0000002a1e1e722b */ /* 0x001e0c000000001e */
[----:B0-----:R-:W0:-:S06]  /*20e0*/  DMUL R42, R30, R46 ;  /* 0x0000002e1e2a7228 */ /* 0x001e0c0000000000 */
[----:B0-----:R-:W0:-:S06]  /*20f0*/  DFMA R42, R30, R46, R42 ;  /* 0x0000002e1e2a722b */ /* 0x001e0c000000002a */
[----:B0-----:R-:W0:-:S04]  /*2100*/  DMUL R44, R42, R42 ;  /* 0x0000002a2a2c7228 */ /* 0x001e080000000000 */
[----:B------:R-:W1:-:S04]  /*2110*/  DADD R50, R46, -R42 ;  /* 0x000000002e327229 */ /* 0x000e48000000082a */
[----:B0-----:R-:W0:-:S04]  /*2120*/  DFMA R52, R44, R52, c[0x2][0x58] ;  /* 0x008016002c34762b */ /* 0x001e080000000034 */
[----:B-1----:R-:W-:-:S04]  /*2130*/  DADD R54, R50, R50 ;  /* 0x0000000032367229 */ /* 0x002fc80000000032 */
[----:B0-----:R-:W0:-:S04]  /*2140*/  DFMA R52, R44, R52, c[0x2][0x60] ;  /* 0x008018002c34762b */ /* 0x001e080000000034 */
[----:B------:R-:W-:-:S04]  /*2150*/  DFMA R50, R48, c[0x2][0x98], R42 ;  /* 0x0080260030327a2b */ /* 0x000fc8000000002a */
[----:B0-----:R-:W0:-:S04]  /*2160*/  DFMA R52, R44, R52, c[0x2][0x68] ;  /* 0x00801a002c34762b */ /* 0x001e080000000034 */
[----:B------:R-:W-:-:S04]  /*2170*/  DFMA R54, R46, -R42, R54 ;  /* 0x8000002a2e36722b */ /* 0x000fc80000000036 */
[----:B0-----:R-:W0:-:S04]  /*2180*/  DFMA R52, R44, R52, c[0x2][0x70] ;  /* 0x00801c002c34762b */ /* 0x001e080000000034 */
[----:B------:R-:W-:-:S04]  /*2190*/  DFMA R46, -R48, c[0x2][0x98], R50 ;  /* 0x00802600302e7a2b */ /* 0x000fc80000000132 */
[----:B0-----:R-:W0:-:S04]  /*21a0*/  DFMA R52, R44, R52, c[0x2][0x78] ;  /* 0x00801e002c34762b */ /* 0x001e080000000034 */
[----:B------:R-:W-:-:S04]  /*21b0*/  DMUL R54, R30, R54 ;  /* 0x000000361e367228 */ /* 0x000fc80000000000 */
[----:B0-----:R-:W0:-:S04]  /*21c0*/  DFMA R52, R44, R52, c[0x2][0x80] ;  /* 0x008020002c34762b */ /* 0x001e080000000034 */
[----:B------:R-:W-:-:S04]  /*21d0*/  DADD R46, -R42, R46 ;  /* 0x000000002a2e7229 */ /* 0x000fc8000000012e */
[----:B0-----:R-:W0:-:S06]  /*21e0*/  DFMA R52, R44, R52, c[0x2][0x88] ;  /* 0x008022002c34762b */ /* 0x001e0c0000000034 */
[----:B0-----:R-:W0:-:S06]  /*21f0*/  DMUL R52, R44, R52 ;  /* 0x000000342c347228 */ /* 0x001e0c0000000000 */
[----:B0-----:R-:W0:-:S06]  /*2200*/  DFMA R52, R42, R52, R54 ;  /* 0x000000342a34722b */ /* 0x001e0c0000000036 */
[----:B0-----:R-:W0:-:S06]  /*2210*/  DADD R46, R52, -R46 ;  /* 0x00000000342e7229 */ /* 0x001e0c000000082e */
[----:B0-----:R-:W0:-:S06]  /*2220*/  DFMA R46, R48, c[0x2][0xa0], R46 ;  /* 0x00802800302e7a2b */ /* 0x001e0c000000002e */
[----:B0-----:R0:W1:-:S06]  /*2230*/  DADD R46, R50, R46 ;  /* 0x00000000322e7229 */ /* 0x00104c000000002e */
.L_x_91:
[----:B------:R-:W-:Y:S05]  /*2240*/  BSYNC B3 ;  /* 0x0000000000037941 */ /* 0x000fea0003800000 */
.L_x_90:
[----:B------:R-:W-:Y:S01]  /*2250*/  LEA.HI R31, R0, 0xfffffc0c, RZ, 0xc ;  /* 0xfffffc0c001f7811 */ /* 0x000fe200078f60ff */
[----:B-1----:R1:W2:Y:S01]  /*2260*/  DADD R28, R46, R28 ;  /* 0x000000002e1c7229 */ /* 0x0022a2000000001c */
        /* <DEDUP_REMOVED lines=8> */
.L_x_92:
        /* <DEDUP_REMOVED lines=21> */
.L_x_94:
[----:B------:R-:W0:Y:S01]  /*2440*/  DSETP.NEU.AND P1, PT, |R22|, 0.5, PT ;  /* 0x3fe000001600742a */ /* 0x000e220003f2d200 */
[----:B------:R-:W-:Y:S01]  /*2450*/  ISETP.GE.AND P3, PT, R23, RZ, PT ;  /* 0x000000ff1700720c */ /* 0x000fe20003f66270 */
[----:B------:R-:W-:Y:S01]  /*2460*/  IMAD.MOV.U32 R30, RZ, RZ, RZ ;  /* 0x000000ffff1e7224 */ /* 0x000fe200078e00ff */
[----:B------:R-:W-:-:S04]  /*2470*/  ISETP.EQ.U32.AND P2, PT, R2, RZ, PT ;  /* 0x000000ff0200720c */ /* 0x000fc80003f42070 */
[----:B0-----:R-:W-:-:S04]  /*2480*/  ISETP.EQ.AND.EX P1, PT, R0, -0x80000000, P1, P2 ;  /* 0x800000000000780c */ /* 0x001fc80000f22320 */
[----:B------:R-:W-:-:S04]  /*2490*/  SEL R31, R13, RZ, P1 ;  /* 0x000000ff0d1f7207 */ /* 0x000fc80000800000 */
[----:B------:R-:W-:Y:S02]  /*24a0*/  @!P3 LOP3.LUT R31, R31, 0x7ff00000, RZ, 0xfc, !PT ;  /* 0x7ff000001f1fb812 */ /* 0x000fe400078efcff */
.L_x_95:
[----:B------:R-:W-:Y:S05]  /*24b0*/  BSYNC B3 ;  /* 0x0000000000037941 */ /* 0x000fea0003800000 */
.L_x_93:
        /* <DEDUP_REMOVED lines=22> */
.L_x_99:
        /* <DEDUP_REMOVED lines=8> */
.L_x_98:
[----:B------:R0:W1:-:S06]  /*26a0*/  DADD R30, R22, R12 ;  /* 0x00000000161e7229 */ /* 0x00004c000000000c */
.L_x_97:
[----:B------:R-:W-:Y:S05]  /*26b0*/  BSYNC B3 ;  /* 0x0000000000037941 */ /* 0x000fea0003800000 */
.L_x_96:
[----:B------:R-:W-:Y:S02]  /*26c0*/  FSEL R0, R5, c[0x0][0x1a4], P0 ;  /* 0x0000690005007a08 */ /* 0x000fe40000000000 */
[----:B------:R-:W-:Y:S02]  /*26d0*/  FSETP.NEU.FTZ.AND P1, PT, RZ, c[0x0][0x1a4], PT ;  /* 0x00006900ff007a0b */ /* 0x000fe40003f3d000 */
[----:B------:R-:W-:Y:S01]  /*26e0*/  FSEL R42, R36, RZ, P0 ;  /* 0x000000ff242a7208 */ /* 0x000fe20000000000 */
[----:B------:R-:W-:Y:S01]  /*26f0*/  FMUL.FTZ R0, R0, 1 ;  /* 0x3f80000000007820 */ /* 0x000fe20000410000 */
[----:B------:R-:W-:Y:S02]  /*2700*/  FSEL R43, R37, 1.875, P0 ;  /* 0x3ff00000252b7808 */ /* 0x000fe40000000000 */
[----:B------:R-:W-:Y:S01]  /*2710*/  FSEL R44, R32, R20, P0 ;  /* 0x00000014202c7208 */ /* 0x000fe20000000000 */
[----:B------:R-:W2:Y:S01]  /*2720*/  F2F.F64.F32 R40, R0 ;  /* 0x0000000000287310 */ /* 0x000ea20000201800 */
[----:B------:R-:W-:-:S05]  /*2730*/  FSEL R45, R33, R21, P0 ;  /* 0x00000015212d7208 */ /* 0x000fca0000000000 */
[----:B------:R-:W3:-:S04]  /*2740*/  DSETP.EQ.OR P1, PT, R12, 1, !P1 ;  /* 0x3ff000000c00742a */ /* 0x000ec80004f22400 */
[----:B0-----:R-:W0:Y:S02]  /*2750*/  DADD R12, -R20, R42 ;  /* 0x00000000140c7229 */ /* 0x001e24000000012a */
[----:B-1-3--:R-:W-:Y:S02]  /*2760*/  FSEL R30, R30, RZ, !P1 ;  /* 0x000000ff1e1e7208 */ /* 0x00afe40004800000 */
[----:B------:R1:W-:Y:S01]  /*2770*/  DADD R42, -R26, R44 ;  /* 0x000000001a2a7229 */ /* 0x0003e2000000012c */
[----:B------:R-:W-:Y:S02]  /*2780*/  FSEL R31, R31, 1.875, !P1 ;  /* 0x3ff000001f1f7808 */ /* 0x000fe40004800000 */
[----:B-1----:R-:W-:Y:S01]  /*2790*/  FSEL R26, R34, R18, P0 ;  /* 0x00000012221a7208 */ /* 0x002fe20000000000 */
[----:B0-----:R-:W-:Y:S01]  /*27a0*/  DFMA R12, R8, R12, R28 ;  /* 0x0000000c080c722b */ /* 0x001fe2000000001c */
[----:B------:R-:W-:-:S03]  /*27b0*/  FSEL R27, R35, R19, P0 ;  /* 0x00000013231b7208 */ /* 0x000fc60000000000 */
[----:B--2---:R-:W0:-:S04]  /*27c0*/  DMUL R10, R40, R10 ;  /* 0x0000000a280a7228 */ /* 0x004e080000000000 */
[----:B------:R-:W1:-:S04]  /*27d0*/  DMUL R26, R26, R30 ;  /* 0x0000001e1a1a7228 */ /* 0x000e480000000000 */
[----:B0-----:R-:W0:-:S04]  /*27e0*/  DFMA R10, R12, R10, -R42 ;  /* 0x0000000a0c0a722b */ /* 0x001e08000000082a */
[----:B-1----:R1:W2:-:S04]  /*27f0*/  DFMA R38, R26, R12, R38 ;  /* 0x0000000c1a26722b */ /* 0x0022880000000026 */
[----:B0-----:R1:W0:-:S06]  /*2800*/  DMUL R26, R26, R10 ;  /* 0x0000000a1a1a7228 */ /* 0x00120c0000000000 */
.L_x_83:
[----:B--2---:R-:W-:Y:S05]  /*2810*/  BSYNC B2 ;  /* 0x0000000000027941 */ /* 0x004fea0003800000 */
.L_x_82:
[----:B0--3--:R0:W-:Y:S01]  /*2820*/  STG.E.128 [R14.64], R24 ;  /* 0x000000180e007986 */ /* 0x0091e2000c101d0c */
[----:B------:R-:W-:Y:S05]  /*2830*/  BRA `(.L_x_100) ;  /* 0x0000001000007947 */ /* 0x000fea0003800000 */
.L_x_63:
[----:B------:R1:W-:Y:S02]  /*2840*/  STG.E.128 [R14.64], RZ ;  /* 0x000000ff0e007986 */ /* 0x0003e4000c101d0c */
.L_x_100:
[----:B------:R-:W-:Y:S05]  /*2850*/  BSYNC B1 ;  /* 0x0000000000017941 */ /* 0x000fea0003800000 */
.L_x_62:
[C---:B------:R-:W-:Y:S01]  /*2860*/  IADD3 R6, P0, R3.reuse, R6, RZ ;  /* 0x0000000603067210 */ /* 0x040fe20007f1e0ff */
[----:B------:R-:W-:-:S04]  /*2870*/  IMAD.WIDE.U32 R16, R3, 0x8, R16 ;  /* 0x0000000803107825 */ /* 0x000fc800078e0010 */
[----:B------:R-:W-:Y:S01]  /*2880*/  IMAD.X R7, RZ, RZ, R7, P0 ;  /* 0x000000ffff077224 */ /* 0x000fe200000e0607 */
[----:B------:R-:W-:Y:S01]  /*2890*/  ISETP.GE.U32.AND P0, PT, R6, UR4, PT ;  /* 0x0000000406007c0c */ /* 0x000fe2000bf06070 */
[----:B01----:R-:W-:-:S03]  /*28a0*/  IMAD.WIDE.U32 R14, R3, 0x8, R14 ;  /* 0x00000008030e7825 */ /* 0x003fc600078e000e */
[----:B------:R-:W-:-:S13]  /*28b0*/  ISETP.GE.AND.EX P0, PT, R7, UR8, PT, P0 ;  /* 0x0000000807007c0c */ /* 0x000fda000bf06300 */
[----:B------:R-:W-:Y:S01]  /*28c0*/  @P0 CALL.REL.NOINC `(.L_x_58) ;  /* 0x0000001000000944 */ /* 0x000fe20003c00000 */
[----:B------:R-:W-:Y:S05]  /*28d0*/  BRA `(.L_x_101) ;  /* 0xffffda3000007947 */ /* 0x000fea000383ffff */
.L_x_58:
[----:B-1----:R-:W-:Y:S05]  /*28e0*/  BSYNC B0 ;  /* 0x0000000000007941 */ /* 0x002fea0003800000 */
.L_x_57:
[----:B------:R-:W-:Y:S01]  /*28f0*/  ULDC UR4, c[0x0][0x0] ;  /* 0x0000000000047ab9 */ /* 0x000fe20000000800 */
[----:B------:R0:W-:Y:S01]  /*2900*/  STS.64 [R63.X8], R38 ;  /* 0x000000263f007388 */ /* 0x0001e20000008a00 */
[----:B------:R-:W-:-:S03]  /*2910*/  USHF.R.U32.HI UR4, URZ, 0x1, UR4 ;  /* 0x000000013f047899 */ /* 0x000fc60008011604 */
[----:B------:R-:W-:Y:S01]  /*2920*/  BAR.SYNC.DEFER_BLOCKING 0x0 ;  /* 0x0000000000007b1d */ /* 0x000fe20000010000 */
[----:B------:R-:W-:Y:S02]  /*2930*/  ISETP.NE.AND P1, PT, R63, RZ, PT ;  /* 0x000000ff3f00720c */ /* 0x000fe40003f25270 */
[----:B------:R-:W-:-:S13]  /*2940*/  ISETP.NE.AND P0, PT, RZ, UR4, PT ;  /* 0x00000004ff007c0c */ /* 0x000fda000bf05270 */
[----:B------:R-:W-:Y:S05]  /*2950*/  @!P0 BRA `(.L_x_102) ;  /* 0x000000b000008947 */ /* 0x000fea0003800000 */
[----:B0-----:R-:W-:-:S05]  /*2960*/  IMAD.U32 R0, RZ, RZ, UR4 ;  /* 0x00000004ff007e24 */ /* 0x001fca000f8e00ff */
.L_x_103:
[----:B------:R-:W-:-:S13]  /*2970*/  ISETP.GE.U32.AND P0, PT, R63, R0, PT ;  /* 0x000000003f00720c */ /* 0x000fda0003f06070 */
[----:B------:R-:W-:Y:S01]  /*2980*/  @!P0 IMAD R4, R0, 0x8, R62 ;  /* 0x0000000800048824 */ /* 0x000fe200078e023e */
[----:B------:R-:W-:Y:S01]  /*2990*/  @!P0 LDS.64 R2, [R63.X8] ;  /* 0x000000003f028984 */ /* 0x000fe20000008a00 */
[----:B------:R-:W-:-:S04]  /*29a0*/  SHF.R.U32.HI R0, RZ, 0x1, R0 ;  /* 0x00000001ff007819 */ /* 0x000fc80000011600 */
[----:B------:R-:W0:Y:S02]  /*29b0*/  @!P0 LDS.64 R4, [R4] ;  /* 0x0000000004048984 */ /* 0x000e240000000a00 */
[----:B0-----:R-:W0:-:S07]  /*29c0*/  @!P0 DADD R2, R2, R4 ;  /* 0x0000000002028229 */ /* 0x001e0e0000000004 */
[----:B0-----:R0:W-:Y:S04]  /*29d0*/  @!P0 STS.64 [R63.X8], R2 ;  /* 0x000000023f008388 */ /* 0x0011e80000008a00 */
[----:B------:R-:W-:Y:S01]  /*29e0*/  BAR.SYNC.DEFER_BLOCKING 0x0 ;  /* 0x0000000000007b1d */ /* 0x000fe20000010000 */
[----:B------:R-:W-:-:S13]  /*29f0*/  ISETP.NE.AND P0, PT, R0, RZ, PT ;  /* 0x000000ff0000720c */ /* 0x000fda0003f05270 */
[----:B0-----:R-:W-:Y:S05]  /*2a00*/  @P0 BRA `(.L_x_103) ;  /* 0xffffff6000000947 */ /* 0x001fea000383ffff */
.L_x_102:
[----:B0-----:R-:W-:Y:S05]  /*2a10*/  @P1 EXIT ;  /* 0x000000000000194d */ /* 0x001fea0003800000 */
[----:B-----5:R-:W-:Y:S01]  /*2a20*/  FMUL.FTZ R4, R64, 1 ;  /* 0x3f80000040047820 */ /* 0x020fe20000410000 */
[----:B------:R-:W0:Y:S05]  /*2a30*/  LDS.64 R2, [RZ] ;  /* 0x00000000ff027984 */ /* 0x000e2a0000000a00 */
[----:B------:R-:W1:Y:S08]  /*2a40*/  F2F.F64.F32 R4, R4 ;  /* 0x0000000400047310 */ /* 0x000e700000201800 */
[----:B-1----:R-:W1:Y:S01]  /*2a50*/  MUFU.RCP64H R7, R5 ;  /* 0x0000000500077308 */ /* 0x002e620000001800 */
[----:B------:R-:W-:-:S04]  /*2a60*/  IADD3 R6, R5, 0x300402, RZ ;  /* 0x0030040205067810 */ /* 0x000fc80007ffe0ff */
[----:B------:R-:W-:Y:S02]  /*2a70*/  FSETP.GEU.AND P0, PT, |R6|, 5.8789094863358348022e-39, PT ;  /* 0x004004020600780b */ /* 0x000fe40003f0e200 */
[----:B-1----:R-:W1:-:S06]  /*2a80*/  DFMA R8, -R4, R6, 1 ;  /* 0x3ff000000408742b */ /* 0x002e4c0000000106 */
[----:B-1----:R-:W1:-:S06]  /*2a90*/  DFMA R8, R8, R8, R8 ;  /* 0x000000080808722b */ /* 0x002e4c0000000008 */
[----:B-1----:R-:W1:-:S06]  /*2aa0*/  DFMA R8, R6, R8, R6 ;  /* 0x000000080608722b */ /* 0x002e4c0000000006 */
[----:B-1----:R-:W1:-:S06]  /*2ab0*/  DFMA R10, -R4, R8, 1 ;  /* 0x3ff00000040a742b */ /* 0x002e4c0000000108 */
[----:B-1----:R1:W3:Y:S01]  /*2ac0*/  DFMA R8, R8, R10, R8 ;  /* 0x0000000a0808722b */ /* 0x0022e20000000008 */
[----:B------:R-:W-:Y:S05]  /*2ad0*/  @P0 BRA `(.L_x_104) ;  /* 0x0000008000000947 */ /* 0x000fea0003800000 */
[----:B0-----:R-:W-:Y:S01]  /*2ae0*/  LOP3.LUT R0, R5, 0x7fffffff, RZ, 0xc0, !PT ;  /* 0x7fffffff05007812 */ /* 0x001fe200078ec0ff */
[----:B------:R-:W-:Y:S01]  /*2af0*/  IMAD.MOV.U32 R40, RZ, RZ, R4 ;  /* 0x000000ffff287224 */ /* 0x000fe200078e0004 */
[----:B------:R-:W-:Y:S01]  /*2b00*/  MOV R30, 0x2b40 ;  /* 0x00002b40001e7802 */ /* 0x000fe20000000f00 */
[----:B------:R-:W-:Y:S01]  /*2b10*/  IMAD.MOV.U32 R41, RZ, RZ, R5 ;  /* 0x000000ffff297224 */ /* 0x000fe200078e0005 */
[----:B------:R-:W-:Y:S02]  /*2b20*/  IADD3 R51, R0, -0x100000, RZ ;  /* 0xfff0000000337810 */ /* 0x000fe40007ffe0ff */
[----:B-1234-:R-:W-:Y:S05]  /*2b30*/  CALL.REL.NOINC `($__internal_3_$__cuda_sm20_dblrcp_rn_slowpath_v3) ;  /* 0x000000a000007944 */ /* 0x01efea0003c00000 */
[----:B-1----:R-:W-:Y:S02]  /*2b40*/  IMAD.MOV.U32 R8, RZ, RZ, R44 ;  /* 0x000000ffff087224 */ /* 0x002fe400078e002c */
[----:B------:R-:W-:-:S06]  /*2b50*/  IMAD.MOV.U32 R9, RZ, RZ, R45 ;  /* 0x000000ffff097224 */ /* 0x000fcc00078e002d */
.L_x_104:
[----:B0--3--:R-:W0:Y:S01]  /*2b60*/  DMUL R2, R2, R8 ;  /* 0x0000000802027228 */ /* 0x009e220000000000 */
[----:B------:R-:W-:Y:S02]  /*2b70*/  IMAD.MOV.U32 R4, RZ, RZ, c[0x0][0x160] ;  /* 0x00005800ff047624 */ /* 0x000fe400078e00ff */
[----:B------:R-:W-:-:S03]  /*2b80*/  IMAD.MOV.U32 R5, RZ, RZ, c[0x0][0x164] ;  /* 0x00005900ff057624 */ /* 0x000fc600078e00ff */
[----:B0-----:R-:W0:Y:S01]  /*2b90*/  F2F.F32.F64 R7, R2 ;  /* 0x0000000200077310 */ /* 0x001e220000301000 */
[----:B------:R-:W0:-:S14]  /*2ba0*/  DSETP.GEU.AND P0, PT, |R2|, c[0x2][0xa8], PT ;  /* 0x00802a000200762a */ /* 0x000e1c0003f0e200 */
[----:B0-----:R-:W-:-:S05]  /*2bb0*/  @!P0 FMUL R7, R7, 1.175494350822287508e-38 ;  /* 0x0080000007078820 */ /* 0x001fca0000400000 */
[----:B------:R-:W-:Y:S01]  /*2bc0*/  RED.E.ADD.F32.FTZ.RN.STRONG.GPU [R4.64], R7 ;  /* 0x000000070400798e */ /* 0x000fe2000c10e78c */
[----:B------:R-:W-:Y:S05]  /*2bd0*/  EXIT ;  /* 0x000000000000794d */ /* 0x000fea0003800000 */
        .weak           $__internal_3_$__cuda_sm20_dblrcp_rn_slowpath_v3
        .type           $__internal_3_$__cuda_sm20_dblrcp_rn_slowpath_v3,@function
        .size           $__internal_3_$__cuda_sm20_dblrcp_rn_slowpath_v3,($__internal_4_$__cuda_sm20_div_s64 - $__internal_3_$__cuda_sm20_dblrcp_rn_slowpath_v3)
$__internal_3_$__cuda_sm20_dblrcp_rn_slowpath_v3:
[----:B------:R-:W0:Y:S01]  /*2be0*/  DSETP.GTU.AND P0, PT, |R40|, +INF , PT ;  /* 0x7ff000002800742a */ /* 0x000e220003f0c200 */
[----:B------:R-:W-:-:S13]  /*2bf0*/  BSSY B4, `(.L_x_105) ;  /* 0x0000024000047945 */ /* 0x000fda0003800000 */
[----:B0-----:R-:W-:Y:S05]  /*2c00*/  @P0 BRA `(.L_x_106) ;  /* 0x0000020000000947 */ /* 0x001fea0003800000 */
[----:B------:R-:W-:-:S04]  /*2c10*/  LOP3.LUT R43, R41, 0x7fffffff, RZ, 0xc0, !PT ;  /* 0x7fffffff292b7812 */ /* 0x000fc800078ec0ff */
[----:B------:R-:W-:-:S04]  /*2c20*/  IADD3 R42, R43, -0x1, RZ ;  /* 0xffffffff2b2a7810 */ /* 0x000fc80007ffe0ff */
[----:B------:R-:W-:-:S13]  /*2c30*/  ISETP.GE.U32.AND P0, PT, R42, 0x7fefffff, PT ;  /* 0x7fefffff2a00780c */ /* 0x000fda0003f06070 */
[----:B------:R-:W-:Y:S01]  /*2c40*/  @P0 LOP3.LUT R45, R41, 0x7ff00000, RZ, 0x3c, !PT ;  /* 0x7ff00000292d0812 */ /* 0x000fe200078e3cff */
[----:B------:R-:W-:Y:S01]  /*2c50*/  @P0 IMAD.MOV.U32 R44, RZ, RZ, RZ ;  /* 0x000000ffff2c0224 */ /* 0x000fe200078e00ff */
[----:B------:R-:W-:Y:S05]  /*2c60*/  @P0 BRA `(.L_x_107) ;  /* 0x000001c000000947 */ /* 0x000fea0003800000 */
[----:B------:R-:W-:-:S13]  /*2c70*/  ISETP.GE.U32.AND P0, PT, R43, 0x1000001, PT ;  /* 0x010000012b00780c */ /* 0x000fda0003f06070 */
[----:B------:R-:W-:Y:S05]  /*2c80*/  @!P0 BRA `(.L_x_108) ;  /* 0x000000e000008947 */ /* 0x000fea0003800000 */
[----:B------:R-:W-:Y:S01]  /*2c90*/  IADD3 R43, R41, -0x3fe00000, RZ ;  /* 0xc0200000292b7810 */ /* 0x000fe20007ffe0ff */
[----:B------:R-:W-:Y:S02]  /*2ca0*/  IMAD.MOV.U32 R42, RZ, RZ, R40 ;  /* 0x000000ffff2a7224 */ /* 0x000fe400078e0028 */
[----:B------:R-:W-:Y:S01]  /*2cb0*/  IMAD.MOV.U32 R44, RZ, RZ, R51 ;  /* 0x000000ffff2c7224 */ /* 0x000fe200078e0033 */
[----:B------:R-:W0:Y:S05]  /*2cc0*/  MUFU.RCP64H R45, R43 ;  /* 0x0000002b002d7308 */ /* 0x000e2a0000001800 */
[----:B0-----:R-:W0:-:S06]  /*2cd0*/  DFMA R50, -R42, R44, 1 ;  /* 0x3ff000002a32742b */ /* 0x001e0c000000012c */
[----:B0-----:R-:W0:-:S06]  /*2ce0*/  DFMA R50, R50, R50, R50 ;  /* 0x000000323232722b */ /* 0x001e0c0000000032 */
[----:B0-----:R-:W0:-:S06]  /*2cf0*/  DFMA R50, R44, R50, R44 ;  /* 0x000000322c32722b */ /* 0x001e0c000000002c */
[----:B0-----:R-:W0:-:S06]  /*2d00*/  DFMA R44, -R42, R50, 1 ;  /* 0x3ff000002a2c742b */ /* 0x001e0c0000000132 */
[----:B0-----:R-:W0:-:S06]  /*2d10*/  DFMA R44, R50, R44, R50 ;  /* 0x0000002c322c722b */ /* 0x001e0c0000000032 */
[----:B0-----:R-:W0:-:S06]  /*2d20*/  DMUL R44, R44, 2.2250738585072013831e-308 ;  /* 0x001000002c2c7828 */ /* 0x001e0c0000000000 */
[----:B0-----:R-:W0:-:S06]  /*2d30*/  DFMA R40, -R40, R44, 1 ;  /* 0x3ff000002828742b */ /* 0x001e0c000000012c */
[----:B0-----:R-:W0:-:S06]  /*2d40*/  DFMA R40, R40, R40, R40 ;  /* 0x000000282828722b */ /* 0x001e0c0000000028 */
[----:B0-----:R0:W1:Y:S01]  /*2d50*/  DFMA R44, R44, R40, R44 ;  /* 0x000000282c2c722b */ /* 0x001062000000002c */
[----:B------:R-:W-:Y:S05]  /*2d60*/  BRA `(.L_x_107) ;  /* 0x000000c000007947 */ /* 0x000fea0003800000 */
.L_x_108:
[----:B------:R-:W0:Y:S01]  /*2d70*/  DMUL R40, R40, 8.11296384146066816958e+31 ;  /* 0x4690000028287828 */ /* 0x000e220000000000 */
[----:B------:R-:W-:-:S05]  /*2d80*/  IMAD.MOV.U32 R42, RZ, RZ, R51 ;  /* 0x000000ffff2a7224 */ /* 0x000fca00078e0033 */
[----:B0-----:R-:W0:Y:S02]  /*2d90*/  MUFU.RCP64H R43, R41 ;  /* 0x00000029002b7308 */ /* 0x001e240000001800 */
[----:B0-----:R-:W0:-:S06]  /*2da0*/  DFMA R44, -R40, R42, 1 ;  /* 0x3ff00000282c742b */ /* 0x001e0c000000012a */
[----:B0-----:R-:W0:-:S06]  /*2db0*/  DFMA R44, R44, R44, R44 ;  /* 0x0000002c2c2c722b */ /* 0x001e0c000000002c */
[----:B0-----:R-:W0:-:S06]  /*2dc0*/  DFMA R44, R42, R44, R42 ;  /* 0x0000002c2a2c722b */ /* 0x001e0c000000002a */
[----:B0-----:R-:W0:-:S06]  /*2dd0*/  DFMA R42, -R40, R44, 1 ;  /* 0x3ff00000282a742b */ /* 0x001e0c000000012c */
[----:B0-----:R-:W0:-:S06]  /*2de0*/  DFMA R42, R44, R42, R44 ;  /* 0x0000002a2c2a722b */ /* 0x001e0c000000002c */
[----:B0-----:R0:W1:Y:S01]  /*2df0*/  DMUL R44, R42, 8.11296384146066816958e+31 ;  /* 0x469000002a2c7828 */ /* 0x0010620000000000 */
[----:B------:R-:W-:Y:S05]  /*2e00*/  BRA `(.L_x_107) ;  /* 0x0000002000007947 */ /* 0x000fea0003800000 */
.L_x_106:
[----:B------:R-:W-:Y:S01]  /*2e10*/  LOP3.LUT R45, R41, 0x80000, RZ, 0xfc, !PT ;  /* 0x00080000292d7812 */ /* 0x000fe200078efcff */
[----:B------:R-:W-:Y:S02]  /*2e20*/  IMAD.MOV.U32 R44, RZ, RZ, R40 ;  /* 0x000000ffff2c7224 */ /* 0x000fe400078e0028 */
.L_x_107:
[----:B------:R-:W-:Y:S05]  /*2e30*/  BSYNC B4 ;  /* 0x0000000000047941 */ /* 0x000fea0003800000 */
.L_x_105:
[----:B0-----:R-:W-:Y:S02]  /*2e40*/  IMAD.MOV.U32 R40, RZ, RZ, R30 ;  /* 0x000000ffff287224 */ /* 0x001fe400078e001e */
[----:B------:R-:W-:-:S04]  /*2e50*/  IMAD.MOV.U32 R41, RZ, RZ, 0x0 ;  /* 0x00000000ff297424 */ /* 0x000fc800078e00ff */
[----:B------:R-:W-:Y:S05]  /*2e60*/  RET.REL.NODEC R40 `(_Z30focal_loss_forward_cuda_kernelILb1ELi2EdldfEvPT4_PT1_PKS2_PKT2_PKflllfff) ;  /* 0xffffd19028007950 */ /* 0x000fea0003c3ffff */
        .weak           $__internal_4_$__cuda_sm20_div_s64
        .type           $__internal_4_$__cuda_sm20_div_s64,@function
        .size           $__internal_4_$__cuda_sm20_div_s64,($_Z30focal_loss_forward_cuda_kernelILb1ELi2EdldfEvPT4_PT1_PKS2_PKT2_PKflllfff$__internal_accurate_pow - $__internal_4_$__cuda_sm20_div_s64)
$__internal_4_$__cuda_sm20_div_s64:
        /* <DEDUP_REMOVED lines=21> */
[----:B------:R-:W-:-:S04]  /*2fc0*/  IMAD.HI.U32 R10, P1, R9, R13, R10 ;  /* 0x0000000d090a7227 */ /* 0x000fc8000782000a */
[----:B------:R-:W-:Y:S01]  /*2fd0*/  IMAD.X R2, R25, 0x1, R9, P0 ;  /* 0x0000000119027824 */ /* 0x000fe200000e0609 */
[----:B------:R-:W-:-:S04]  /*2fe0*/  IADD3 R11, P2, R27, R10, RZ ;  /* 0x0000000a1b0b7210 */ /* 0x000fc80007f5e0ff */
[----:B------:R-:W-:Y:S01]  /*2ff0*/  IADD3.X R13, RZ, RZ, R2, P2, P1 ;  /* 0x000000ffff0d7210 */ /* 0x000fe200017e2402 */
[----:B------:R-:W-:-:S04]  /*3000*/  IMAD.WIDE.U32 R8, R11, UR6, RZ ;  /* 0x000000060b087c25 */ /* 0x000fc8000f8e00ff */
[----:B------:R-:W-:Y:S01]  /*3010*/  IMAD R2, R11, UR7, R9 ;  /* 0x000000070b027c24 */ /* 0x000fe2000f8e0209 */
[----:B------:R-:W-:Y:S02]  /*3020*/  IADD3 R25, P0, RZ, -R8, RZ ;  /* 0x80000008ff197210 */ /* 0x000fe40007f1e0ff */
[-C--:B------:R-:W-:Y:S01]  /*3030*/  IADD3 R9, P4, RZ, -R6.reuse, RZ ;  /* 0x80000006ff097210 */ /* 0x080fe20007f9e0ff */
[----:B------:R-:W-:Y:S02]  /*3040*/  IMAD R2, R13, UR6, R2 ;  /* 0x000000060d027c24 */ /* 0x000fe4000f8e0202 */
[----:B------:R-:W-:Y:S01]  /*3050*/  IMAD.HI.U32 R10, R11, R25, RZ ;  /* 0x000000190b0a7227 */ /* 0x000fe200078e00ff */
[----:B------:R-:W-:-:S03]  /*3060*/  SEL R4, R9, R6, !P3 ;  /* 0x0000000609047207 */ /* 0x000fc60005800000 */
[----:B------:R-:W-:Y:S02]  /*3070*/  IMAD.X R2, RZ, RZ, ~R2, P0 ;  /* 0x000000ffff027224 */ /* 0x000fe400000e0e02 */
[----:B------:R-:W-:Y:S02]  /*3080*/  IMAD.MOV.U32 R9, RZ, RZ, RZ ;  /* 0x000000ffff097224 */ /* 0x000fe400078e00ff */
[----:B------:R-:W-:-:S04]  /*3090*/  IMAD.WIDE.U32 R10, P0, R11, R2, R10 ;  /* 0x000000020b0a7225 */ /* 0x000fc8000780000a */
[C---:B------:R-:W-:Y:S02]  /*30a0*/  IMAD R8, R13.reuse, R2, RZ ;  /* 0x000000020d087224 */ /* 0x040fe400078e02ff */
[----:B------:R-:W-:-:S04]  /*30b0*/  IMAD.HI.U32 R11, P1, R13, R25, R10 ;  /* 0x000000190d0b7227 */ /* 0x000fc8000782000a */
[----:B------:R-:W-:Y:S01]  /*30c0*/  IMAD.X R10, RZ, RZ, ~R7, P4 ;  /* 0x000000ffff0a7224 */ /* 0x000fe200020e0e07 */
[----:B------:R-:W-:Y:S01]  /*30d0*/  IADD3 R11, P2, R8, R11, RZ ;  /* 0x0000000b080b7210 */ /* 0x000fe20007f5e0ff */
[----:B------:R-:W-:-:S03]  /*30e0*/  IMAD.HI.U32 R2, R13, R2, RZ ;  /* 0x000000020d027227 */ /* 0x000fc600078e00ff */
[----:B------:R-:W-:Y:S01]  /*30f0*/  SEL R10, R10, R7, !P3 ;  /* 0x000000070a0a7207 */ /* 0x000fe20005800000 */
[----:B------:R-:W-:-:S04]  /*3100*/  IMAD.HI.U32 R8, R11, R4, RZ ;  /* 0x000000040b087227 */ /* 0x000fc800078e00ff */
[----:B------:R-:W-:Y:S02]  /*3110*/  IMAD.X R13, R2, 0x1, R13, P0 ;  /* 0x00000001020d7824 */ /* 0x000fe400000e060d */
[----:B------:R-:W-:-:S03]  /*3120*/  IMAD.WIDE.U32 R8, R11, R10, R8 ;  /* 0x0000000a0b087225 */ /* 0x000fc600078e0008 */
[----:B------:R-:W-:-:S05]  /*3130*/  IADD3.X R13, RZ, RZ, R13, P2, P1 ;  /* 0x000000ffff0d7210 */ /* 0x000fca00017e240d */
[C---:B------:R-:W-:Y:S02]  /*3140*/  IMAD R11, R13.reuse, R10, RZ ;  /* 0x0000000a0d0b7224 */ /* 0x040fe400078e02ff */
[----:B------:R-:W-:-:S04]  /*3150*/  IMAD.HI.U32 R8, P0, R13, R4, R8 ;  /* 0x000000040d087227 */ /* 0x000fc80007800008 */
[----:B------:R-:W-:Y:S01]  /*3160*/  IMAD.HI.U32 R2, R13, R10, RZ ;  /* 0x0000000a0d027227 */ /* 0x000fe200078e00ff */
[----:B------:R-:W-:-:S03]  /*3170*/  IADD3 R11, P1, R11, R8, RZ ;  /* 0x000000080b0b7210 */ /* 0x000fc60007f3e0ff */
[----:B------:R-:W-:Y:S02]  /*3180*/  IMAD.X R2, RZ, RZ, R2, P0 ;  /* 0x000000ffff027224 */ /* 0x000fe400000e0602 */
[----:B------:R-:W-:-:S04]  /*3190*/  IMAD.WIDE.U32 R8, R11, UR6, RZ ;  /* 0x000000060b087c25 */ /* 0x000fc8000f8e00ff */
[----:B------:R-:W-:Y:S01]  /*31a0*/  IMAD.X R2, RZ, RZ, R2, P1 ;  /* 0x000000ffff027224 */ /* 0x000fe200008e0602 */
[----:B------:R-:W-:Y:S01]  /*31b0*/  IADD3 R13, P1, -R8, R4, RZ ;  /* 0x00000004080d7210 */ /* 0x000fe20007f3e1ff */
[C---:B------:R-:W-:Y:S01]  /*31c0*/  IMAD R9, R11.reuse, UR7, R9 ;  /* 0x000000070b097c24 */ /* 0x040fe2000f8e0209 */
[----:B------:R-:W-:Y:S02]  /*31d0*/  IADD3 R4, P2, R11, 0x1, RZ ;  /* 0x000000010b047810 */ /* 0x000fe40007f5e0ff */
[----:B------:R-:W-:Y:S01]  /*31e0*/  ISETP.GE.U32.AND P0, PT, R13, UR6, PT ;  /* 0x000000060d007c0c */ /* 0x000fe2000bf06070 */
[----:B------:R-:W-:-:S04]  /*31f0*/  IMAD R9, R2, UR6, R9 ;  /* 0x0000000602097c24 */ /* 0x000fc8000f8e0209 */
[----:B------:R-:W-:Y:S01]  /*3200*/  IMAD.X R9, R10, 0x1, ~R9, P1 ;  /* 0x000000010a097824 */ /* 0x000fe200008e0e09 */
[----:B------:R-:W-:-:S04]  /*3210*/  IADD3 R8, P1, R13, -UR6, RZ ;  /* 0x800000060d087c10 */ /* 0x000fc8000ff3e0ff */
[C---:B------:R-:W-:Y:S02]  /*3220*/  ISETP.GE.U32.AND.EX P0, PT, R9.reuse, UR7, PT, P0 ;  /* 0x0000000709007c0c */ /* 0x040fe4000bf06100 */
[----:B------:R-:W-:Y:S02]  /*3230*/  IADD3.X R12, R9, ~UR7, RZ, P1, !PT ;  /* 0x80000007090c7c10 */ /* 0x000fe40008ffe4ff */
[----:B------:R-:W-:Y:S01]  /*3240*/  SEL R8, R8, R13, P0 ;  /* 0x0000000d08087207 */ /* 0x000fe20000000000 */
[----:B------:R-:W-:Y:S01]  /*3250*/  IMAD.X R13, RZ, RZ, R2, P2 ;  /* 0x000000ffff0d7224 */ /* 0x000fe200010e0602 */
[----:B------:R-:W-:Y:S02]  /*3260*/  SEL R12, R12, R9, P0 ;  /* 0x000000090c0c7207 */ /* 0x000fe40000000000 */
[----:B------:R-:W-:Y:S02]  /*3270*/  SEL R9, R4, R11, P0 ;  /* 0x0000000b04097207 */ /* 0x000fe40000000000 */
[----:B------:R-:W-:Y:S01]  /*3280*/  ISETP.GE.U32.AND P1, PT, R8, UR6, PT ;  /* 0x0000000608007c0c */ /* 0x000fe2000bf26070 */
[----:B------:R-:W-:Y:S01]  /*3290*/  IMAD.MOV.U32 R8, RZ, RZ, R0 ;  /* 0x000000ffff087224 */ /* 0x000fe200078e0000 */
[----:B------:R-:W-:-:S02]  /*32a0*/  SEL R2, R13, R2, P0 ;  /* 0x000000020d027207 */ /* 0x000fc40000000000 */
[----:B------:R-:W-:Y:S02]  /*32b0*/  IADD3 R10, P2, R9, 0x1, RZ ;  /* 0x00000001090a7810 */ /* 0x000fe40007f5e0ff */
[----:B------:R-:W-:Y:S02]  /*32c0*/  ISETP.GE.U32.AND.EX P0, PT, R12, UR7, PT, P1 ;  /* 0x000000070c007c0c */ /* 0x000fe4000bf06110 */
[----:B------:R-:W-:Y:S01]  /*32d0*/  LOP3.LUT R4, R7, c[0x0][0x194], RZ, 0x3c, !PT ;  /* 0x0000650007047a12 */ /* 0x000fe200078e3cff */
[----:B------:R-:W-:Y:S01]  /*32e0*/  IMAD.X R11, RZ, RZ, R2, P2 ;  /* 0x000000ffff0b7224 */ /* 0x000fe200010e0602 */
[----:B------:R-:W-:Y:S02]  /*32f0*/  SEL R10, R10, R9, P0 ;  /* 0x000000090a0a7207 */ /* 0x000fe40000000000 */
[----:B------:R-:W-:Y:S02]  /*3300*/  ISETP.GE.AND P1, PT, R4, RZ, PT ;  /* 0x000000ff0400720c */ /* 0x000fe40003f26270 */
[----:B------:R-:W-:-:S02]  /*3310*/  SEL R11, R11, R2, P0 ;  /* 0x000000020b0b7207 */ /* 0x000fc40000000000 */
[-C--:B------:R-:W-:Y:S02]  /*3320*/  IADD3 R9, P2, RZ, -R10.reuse, RZ ;  /* 0x8000000aff097210 */ /* 0x080fe40007f5e0ff */
[----:B------:R-:W-:Y:S02]  /*3330*/  ISETP.NE.U32.AND P0, PT, RZ, c[0x0][0x190], PT ;  /* 0x00006400ff007a0c */ /* 0x000fe40003f05070 */
[----:B------:R-:W-:Y:S01]  /*3340*/  SEL R10, R9, R10, !P1 ;  /* 0x0000000a090a7207 */ /* 0x000fe20004800000 */
[----:B------:R-:W-:Y:S01]  /*3350*/  IMAD.X R2, RZ, RZ, ~R11, P2 ;  /* 0x000000ffff027224 */ /* 0x000fe200010e0e0b */
[----:B------:R-:W-:Y:S01]  /*3360*/  ISETP.NE.AND.EX P0, PT, RZ, c[0x0][0x194], PT, P0 ;  /* 0x00006500ff007a0c */ /* 0x000fe20003f05300 */
[----:B------:R-:W-:-:S03]  /*3370*/  IMAD.MOV.U32 R9, RZ, RZ, 0x0 ;  /* 0x00000000ff097424 */ /* 0x000fc600078e00ff */
[----:B------:R-:W-:Y:S02]  /*3380*/  SEL R11, R2, R11, !P1 ;  /* 0x0000000b020b7207 */ /* 0x000fe40004800000 */
[----:B------:R-:W-:Y:S02]  /*3390*/  SEL R10, R10, 0xffffffff, P0 ;  /* 0xffffffff0a0a7807 */ /* 0x000fe40000000000 */
[----:B------:R-:W-:Y:S01]  /*33a0*/  SEL R11, R11, 0xffffffff, P0 ;  /* 0xffffffff0b0b7807 */ /* 0x000fe20000000000 */
[----:B------:R-:W-:Y:S06]  /*33b0*/  RET.REL.NODEC R8 `(_Z30focal_loss_forward_cuda_kernelILb1ELi2EdldfEvPT4_PT1_PKS2_PKT2_PKflllfff) ;  /* 0xffffcc4008007950 */ /* 0x000fec0003c3ffff */
        .type           $_Z30focal_loss_forward_cuda_kernelILb1ELi2EdldfEvPT4_PT1_PKS2_PKT2_PKflllfff$__internal_accurate_pow,@function
        .size           $_Z30focal_loss_forward_cuda_kernelILb1ELi2EdldfEvPT4_PT1_PKS2_PKT2_PKflllfff$__internal_accurate_pow,(.L_x_218 - $_Z30focal_loss_forward_cuda_kernelILb1ELi2EdldfEvPT4_PT1_PKS2_PKT2_PKflllfff$__internal_accurate_pow)
$_Z30focal_loss_forward_cuda_kernelILb1ELi2EdldfEvPT4_PT1_PKS2_PKT2_PKflllfff$__internal_accurate_pow:
[----:B------:R-:W-:Y:S01]  /*33c0*/  SHF.R.U32.HI R67, RZ, 0x14, R41 ;  /* 0x00000014ff437819 */ /* 0x000fe20000011629 */
[----:B------:R-:W-:-:S03]  /*33d0*/  IMAD.MOV.U32 R46, RZ, RZ, R40 ;  /* 0x000000ffff2e7224 */ /* 0x000fc600078e0028 */
[----:B------:R-:W-:-:S13]  /*33e0*/  ISETP.NE.AND P1, PT, R67, RZ, PT ;  /* 0x000000ff4300720c */ /* 0x000fda0003f25270 */
[----:B------:R-:W0:-:S10]  /*33f0*/  @!P1 DMUL R44, R40, 1.80143985094819840000e+16 ;  /* 0x43500000282c9828 */ /* 0x000e140000000000 */
[----:B0-----:R-:W-:Y:S01]  /*3400*/  @!P1 IMAD.MOV.U32 R41, RZ, RZ, R45 ;  /* 0x000000ffff299224 */ /* 0x001fe200078e002d */
[----:B------:R-:W-:Y:S01]  /*3410*/  @!P1 LEA.HI R67, R45, 0xffffffca, RZ, 0xc ;  /* 0xffffffca2d439811 */ /* 0x000fe200078f60ff */
[----:B------:R-:W-:-:S03]  /*3420*/  @!P1 IMAD.MOV.U32 R46, RZ, RZ, R44 ;  /* 0x000000ffff2e9224 */ /* 0x000fc600078e002c */
[----:B------:R-:W-:-:S04]  /*3430*/  LOP3.LUT R41, R41, 0x800fffff, RZ, 0xc0, !PT ;  /* 0x800fffff29297812 */ /* 0x000fc800078ec0ff */
[----:B------:R-:W-:-:S04]  /*3440*/  LOP3.LUT R47, R41, 0x3ff00000, RZ, 0xfc, !PT ;  /* 0x3ff00000292f7812 */ /* 0x000fc800078efcff */
[----:B------:R-:W-:-:S13]  /*3450*/  ISETP.GE.U32.AND P2, PT, R47, 0x3ff6a09f, PT ;  /* 0x3ff6a09f2f00780c */ /* 0x000fda0003f46070 */
[----:B------:R-:W-:-:S05]  /*3460*/  @P2 IADD3 R40, R47, -0x100000, RZ ;  /* 0xfff000002f282810 */ /* 0x000fca0007ffe0ff */
[----:B------:R-:W-:Y:S02]  /*3470*/  @P2 IMAD.MOV.U32 R47, RZ, RZ, R40 ;  /* 0x000000ffff2f2224 */ /* 0x000fe400078e0028 */
[----:B------:R-:W-:-:S04]  /*3480*/  IMAD.MOV.U32 R40, RZ, RZ, RZ ;  /* 0x000000ffff287224 */ /* 0x000fc800078e00ff */
[----:B------:R-:W0:-:S04]  /*3490*/  DADD R50, R46, 1 ;  /* 0x3ff000002e327429 */ /* 0x000e080000000000 */
[----:B------:R-:W-:Y:S02]  /*34a0*/  DADD R46, R46, -1 ;  /* 0xbff000002e2e7429 */ /* 0x000fe40000000000 */
[----:B0-----:R-:W0:Y:S02]  /*34b0*/  MUFU.RCP64H R41, R51 ;  /* 0x0000003300297308 */ /* 0x001e240000001800 */
[----:B0-----:R-:W0:-:S06]  /*34c0*/  DFMA R48, -R50, R40, 1 ;  /* 0x3ff000003230742b */ /* 0x001e0c0000000128 */
[----:B0-----:R-:W0:-:S06]  /*34d0*/  DFMA R48, R48, R48, R48 ;  /* 0x000000303030722b */ /* 0x001e0c0000000030 */
[----:B0-----:R-:W0:-:S06]  /*34e0*/  DFMA R48, R40, R48, R40 ;  /* 0x000000302830722b */ /* 0x001e0c0000000028 */
[----:B0-----:R-:W0:-:S06]  /*34f0*/  DMUL R40, R48, R46 ;  /* 0x0000002e30287228 */ /* 0x001e0c0000000000 */
[----:B0-----:R-:W0:-:S06]  /*3500*/  DFMA R40, R48, R46, R40 ;  /* 0x0000002e3028722b */ /* 0x001e0c0000000028 */
[----:B0-----:R-:W0:-:S04]  /*3510*/  DADD R42, R46, -R40 ;  /* 0x000000002e2a7229 */ /* 0x001e080000000828 */
[----:B------:R-:W-:-:S04]  /*3520*/  DMUL R50, R40, R40 ;  /* 0x0000002828327228 */ /* 0x000fc80000000000 */
[----:B0-----:R-:W0:-:S06]  /*3530*/  DADD R42, R42, R42 ;  /* 0x000000002a2a7229 */ /* 0x001e0c000000002a */
[----:B0-----:R0:W1:Y:S02]  /*3540*/  DFMA R42, R46, -R40, R42 ;  /* 0x800000282e2a722b */ /* 0x001064000000002a */
[----:B0-----:R-:W-:Y:S02]  /*3550*/  IMAD.MOV.U32 R46, RZ, RZ, 0x7d2cafe2 ;  /* 0x7d2cafe2ff2e7424 */ /* 0x001fe400078e00ff */
[----:B------:R-:W-:Y:S02]  /*3560*/  IMAD.MOV.U32 R47, RZ, RZ, 0x3eb0f5ff ;  /* 0x3eb0f5ffff2f7424 */ /* 0x000fe400078e00ff */
[----:B-1----:R-:W-:-:S04]  /*3570*/  DMUL R42, R48, R42 ;  /* 0x0000002a302a7228 */ /* 0x002fc80000000000 */
[----:B------:R-:W0:-:S06]  /*3580*/  DFMA R46, R50, R46, c[0x2][0xb0] ;  /* 0x00802c00322e762b */ /* 0x000e0c000000002e */
[----:B0-----:R-:W0:-:S06]  /*3590*/  DFMA R48, R50, R46, c[0x2][0xb8] ;  /* 0x00802e003230762b */ /* 0x001e0c000000002e */
[----:B0-----:R-:W0:-:S06]  /*35a0*/  DFMA R48, R50, R48, c[0x2][0xc0] ;  /* 0x008030003230762b */ /* 0x001e0c0000000030 */
[----:B0-----:R-:W0:-:S06]  /*35b0*/  DFMA R48, R50, R48, c[0x2][0xc8] ;  /* 0x008032003230762b */ /* 0x001e0c0000000030 */
[----:B0-----:R-:W0:-:S06]  /*35c0*/  DFMA R48, R50, R48, c[0x2][0xd0] ;  /* 0x008034003230762b */ /* 0x001e0c0000000030 */
[----:B0-----:R-:W0:-:S06]  /*35d0*/  DFMA R48, R50, R48, c[0x2][0xd8] ;  /* 0x008036003230762b */ /* 0x001e0c0000000030 */
[----:B0-----:R-:W0:-:S06]  /*35e0*/  DFMA R44, R50, R48, c[0x2][0xe0] ;  /* 0x00803800322c762b */ /* 0x001e0c0000000030 */
[----:B0-----:R-:W0:-:S06]  /*35f0*/  DADD R46, -R44, c[0x2][0xe0] ;  /* 0x008038002c2e7629 */ /* 0x001e0c0000000100 */
[----:B0-----:R0:W1:Y:S02]  /*3600*/  DFMA R46, R50, R48, R46 ;  /* 0x00000030322e722b */ /* 0x001064000000002e */
[----:B0-----:R-:W-:Y:S01]  /*3610*/  IADD3 R51, R43, 0x100000, RZ ;  /* 0x001000002b337810 */ /* 0x001fe20007ffe0ff */
[----:B------:R-:W-:Y:S01]  /*3620*/  IMAD.MOV.U32 R50, RZ, RZ, R42 ;  /* 0x000000ffff327224 */ /* 0x000fe200078e002a */
[----:B------:R-:W0:-:S04]  /*3630*/  DMUL R48, R40, R40 ;  /* 0x0000002828307228 */ /* 0x000e080000000000 */
[----:B-1----:R-:W-:-:S04]  /*3640*/  DADD R46, RZ, R46 ;  /* 0x00000000ff2e7229 */ /* 0x002fc8000000002e */
[----:B0-----:R-:W0:-:S06]  /*3650*/  DFMA R52, R40, R40, -R48 ;  /* 0x000000282834722b */ /* 0x001e0c0000000830 */
[----:B0-----:R-:W-:-:S04]  /*3660*/  DFMA R50, R40, R50, R52 ;  /* 0x000000322832722b */ /* 0x001fc80000000034 */
[----:B------:R-:W0:-:S06]  /*3670*/  DMUL R52, R40, R48 ;  /* 0x0000003028347228 */ /* 0x000e0c0000000000 */
[----:B0-----:R-:W0:-:S06]  /*3680*/  DFMA R54, R40, R48, -R52 ;  /* 0x000000302836722b */ /* 0x001e0c0000000834 */
[----:B0-----:R-:W0:-:S06]  /*3690*/  DFMA R54, R42, R48, R54 ;  /* 0x000000302a36722b */ /* 0x001e0c0000000036 */
[----:B0-----:R-:W-:-:S04]  /*36a0*/  DFMA R50, R40, R50, R54 ;  /* 0x000000322832722b */ /* 0x001fc80000000036 */
[----:B------:R-:W0:-:S06]  /*36b0*/  DADD R54, R46, c[0x2][0xe8] ;  /* 0x00803a002e367629 */ /* 0x000e0c0000000000 */
[----:B0-----:R-:W0:-:S06]  /*36c0*/  DADD R46, R44, R54 ;  /* 0x000000002c2e7229 */ /* 0x001e0c0000000036 */
[----:B0-----:R-:W0:-:S04]  /*36d0*/  DADD R44, R44, -R46 ;  /* 0x000000002c2c7229 */ /* 0x001e08000000082e */
[----:B------:R-:W1:-:S04]  /*36e0*/  DMUL R48, R46, R52 ;  /* 0x000000342e307228 */ /* 0x000e480000000000 */
[----:B0-----:R-:W-:-:S04]  /*36f0*/  DADD R54, R54, R44 ;  /* 0x0000000036367229 */ /* 0x001fc8000000002c */
[----:B-1----:R-:W0:-:S06]  /*3700*/  DFMA R44, R46, R52, -R48 ;  /* 0x000000342e2c722b */ /* 0x002e0c0000000830 */
[----:B0-----:R-:W0:-:S06]  /*3710*/  DFMA R44, R46, R50, R44 ;  /* 0x000000322e2c722b */ /* 0x001e0c000000002c */
[----:B0-----:R-:W0:-:S06]  /*3720*/  DFMA R44, R54, R52, R44 ;  /* 0x00000034362c722b */ /* 0x001e0c000000002c */
[----:B0-----:R-:W0:-:S06]  /*3730*/  DADD R46, R48, R44 ;  /* 0x00000000302e7229 */ /* 0x001e0c000000002c */
[----:B0-----:R-:W0:-:S06]  /*3740*/  DADD R48, R48, -R46 ;  /* 0x0000000030307229 */ /* 0x001e0c000000082e */
[----:B0-----:R-:W-:-:S04]  /*3750*/  DADD R48, R44, R48 ;  /* 0x000000002c307229 */ /* 0x001fc80000000030 */
[----:B------:R-:W0:-:S06]  /*3760*/  DADD R44, R40, R46 ;  /* 0x00000000282c7229 */ /* 0x000e0c000000002e */
[----:B0-----:R-:W0:-:S06]  /*3770*/  DADD R40, R40, -R44 ;  /* 0x0000000028287229 */ /* 0x001e0c000000082c */
[----:B0-----:R-:W0:-:S06]  /*3780*/  DADD R40, R46, R40 ;  /* 0x000000002e287229 */ /* 0x001e0c0000000028 */
[----:B0-----:R0:W1:Y:S02]  /*3790*/  DADD R48, R48, R40 ;  /* 0x0000000030307229 */ /* 0x0010640000000028 */
[C---:B0-----:R-:W-:Y:S01]  /*37a0*/  IADD3 R40, R67.reuse, -0x3ff, RZ ;  /* 0xfffffc0143287810 */ /* 0x041fe20007ffe0ff */
[----:B------:R-:W-:Y:S01]  /*37b0*/  IMAD.MOV.U32 R41, RZ, RZ, 0x43300000 ;  /* 0x43300000ff297424 */ /* 0x000fe200078e00ff */
[----:B------:R-:W-:Y:S02]  /*37c0*/  @P2 IADD3 R40, R67, -0x3fe, RZ ;  /* 0xfffffc0243282810 */ /* 0x000fe40007ffe0ff */
[----:B-1----:R-:W0:Y:S02]  /*37d0*/  DADD R42, R42, R48 ;  /* 0x000000002a2a7229 */ /* 0x002e240000000030 */
[----:B------:R-:W-:-:S04]  /*37e0*/  LOP3.LUT R40, R40, 0x80000000, RZ, 0x3c, !PT ;  /* 0x8000000028287812 */ /* 0x000fc800078e3cff */
[----:B0-----:R-:W0:-:S04]  /*37f0*/  DADD R46, R44, R42 ;  /* 0x000000002c2e7229 */ /* 0x001e08000000002a */
[----:B------:R-:W1:-:S04]  /*3800*/  DADD R40, R40, c[0x2][0x90] ;  /* 0x0080240028287629 */ /* 0x000e480000000000 */
[----:B0-----:R-:W0:-:S04]  /*3810*/  DADD R48, R44, -R46 ;  /* 0x000000002c307229 */ /* 0x001e08000000082e */
[----:B-1----:R-:W1:-:S04]  /*3820*/  DFMA R44, R40, c[0x2][0x98], R46 ;  /* 0x00802600282c7a2b */ /* 0x002e48000000002e */
[----:B0-----:R-:W-:-:S04]  /*3830*/  DADD R48, R42, R48 ;  /* 0x000000002a307229 */ /* 0x001fc80000000030 */
[----:B-1----:R-:W0:-:S06]  /*3840*/  DFMA R42, -R40, c[0x2][0x98], R44 ;  /* 0x00802600282a7a2b */ /* 0x002e0c000000012c */
[----:B0-----:R-:W0:-:S06]  /*3850*/  DADD R42, -R46, R42 ;  /* 0x000000002e2a7229 */ /* 0x001e0c000000012a */
[----:B0-----:R0:W1:Y:S02]  /*3860*/  DADD R48, R48, -R42 ;  /* 0x0000000030307229 */ /* 0x001064000000082a */
[----:B0-----:R-:W-:Y:S02]  /*3870*/  IMAD.MOV.U32 R43, RZ, RZ, R65 ;  /* 0x000000ffff2b7224 */ /* 0x001fe400078e0041 */
[----:B------:R-:W-:Y:S02]  /*3880*/  IMAD.MOV.U32 R42, RZ, RZ, R30 ;  /* 0x000000ffff2a7224 */ /* 0x000fe400078e001e */
[C---:B------:R-:W-:Y:S01]  /*3890*/  IMAD.SHL.U32 R30, R43.reuse, 0x2, RZ ;  /* 0x000000022b1e7824 */ /* 0x040fe200078e00ff */
[----:B-1----:R0:W1:Y:S02]  /*38a0*/  DFMA R46, R40, c[0x2][0xa0], R48 ;  /* 0x00802800282e7a2b */ /* 0x0020640000000030 */
[----:B0-----:R-:W-:Y:S02]  /*38b0*/  LOP3.LUT R41, R43, 0xff0fffff, RZ, 0xc0, !PT ;  /* 0xff0fffff2b297812 */ /* 0x001fe400078ec0ff */
[----:B------:R-:W-:-:S02]  /*38c0*/  ISETP.GT.U32.AND P1, PT, R30, -0x2000001, PT ;  /* 0xfdffffff1e00780c */ /* 0x000fc40003f24070 */
[----:B-1----:R-:W0:Y:S02]  /*38d0*/  DADD R50, R44, R46 ;  /* 0x000000002c327229 */ /* 0x002e24000000002e */
[----:B------:R-:W-:-:S04]  /*38e0*/  SEL R43, R41, R43, P1 ;  /* 0x0000002b292b7207 */ /* 0x000fc80000800000 */
[----:B0-----:R-:W0:-:S04]  /*38f0*/  DADD R44, R44, -R50 ;  /* 0x000000002c2c7229 */ /* 0x001e080000000832 */
[----:B------:R-:W1:-:S04]  /*3900*/  DMUL R48, R50, R42 ;  /* 0x0000002a32307228 */ /* 0x000e480000000000 */
[----:B0-----:R0:W-:Y:S02]  /*3910*/  DADD R46, R46, R44 ;  /* 0x000000002e2e7229 */ /* 0x0011e4000000002c */
[----:B0-----:R-:W-:Y:S02]  /*3920*/  IMAD.MOV.U32 R44, RZ, RZ, 0x652b82fe ;  /* 0x652b82feff2c7424 */ /* 0x001fe400078e00ff */
[----:B-1----:R-:W0:Y:S01]  /*3930*/  DFMA R50, R50, R42, -R48 ;  /* 0x0000002a3232722b */ /* 0x002e220000000830 */
[----:B------:R-:W-:-:S05]  /*3940*/  IMAD.MOV.U32 R45, RZ, RZ, 0x3ff71547 ;  /* 0x3ff71547ff2d7424 */ /* 0x000fca00078e00ff */
[----:B0-----:R-:W0:-:S06]  /*3950*/  DFMA R46, R46, R42, R50 ;  /* 0x0000002a2e2e722b */ /* 0x001e0c0000000032 */
[----:B0-----:R-:W0:-:S06]  /*3960*/  DADD R42, R48, R46 ;  /* 0x00000000302a7229 */ /* 0x001e0c000000002e */
[----:B0-----:R-:W0:-:S04]  /*3970*/  DFMA R44, R42, R44, 6.75539944105574400000e+15 ;  /* 0x433800002a2c742b */ /* 0x001e08000000002c */
[----:B------:R-:W-:Y:S02]  /*3980*/  FSETP.GEU.FTZ.AND P1, PT, |R43|, 4.1917929649353027344, PT ;  /* 0x4086232b2b00780b */ /* 0x000fe40003f3e200 */
[----:B0-----:R-:W0:-:S06]  /*3990*/  DADD R40, R44, -6.75539944105574400000e+15 ;  /* 0xc33800002c287429 */ /* 0x001e0c0000000000 */
[----:B0-----:R-:W0:-:S06]  /*39a0*/  DFMA R50, R40, c[0x2][0x0], R42 ;  /* 0x0080000028327a2b */ /* 0x001e0c000000002a */
[----:B0-----:R0:W1:Y:S02]  /*39b0*/  DFMA R50, R40, c[0x2][0x8], R50 ;  /* 0x0080020028327a2b */ /* 0x0010640000000032 */
[----:B0-----:R-:W-:Y:S02]  /*39c0*/  IMAD.MOV.U32 R40, RZ, RZ, 0x69ce2bdf ;  /* 0x69ce2bdfff287424 */ /* 0x001fe400078e00ff */
[----:B------:R-:W-:-:S06]  /*39d0*/  IMAD.MOV.U32 R41, RZ, RZ, 0x3e5ade15 ;  /* 0x3e5ade15ff297424 */ /* 0x000fcc00078e00ff */
[----:B-1----:R-:W0:-:S06]  /*39e0*/  DFMA R40, R50, R40, c[0x2][0x10] ;  /* 0x008004003228762b */ /* 0x002e0c0000000028 */
[----:B0-----:R-:W0:-:S06]  /*39f0*/  DFMA R40, R50, R40, c[0x2][0x18] ;  /* 0x008006003228762b */ /* 0x001e0c0000000028 */
[----:B0-----:R-:W0:-:S06]  /*3a00*/  DFMA R40, R50, R40, c[0x2][0x20] ;  /* 0x008008003228762b */ /* 0x001e0c0000000028 */
[----:B0-----:R-:W0:-:S06]  /*3a10*/  DFMA R40, R50, R40, c[0x2][0x28] ;  /* 0x00800a003228762b */ /* 0x001e0c0000000028 */
[----:B0-----:R-:W0:-:S06]  /*3a20*/  DFMA R40, R50, R40, c[0x2][0x30] ;  /* 0x00800c003228762b */ /* 0x001e0c0000000028 */
[----:B0-----:R-:W0:-:S06]  /*3a30*/  DFMA R40, R50, R40, c[0x2][0x38] ;  /* 0x00800e003228762b */ /* 0x001e0c0000000028 */
[----:B0-----:R-:W0:-:S06]  /*3a40*/  DFMA R40, R50, R40, c[0x2][0x40] ;  /* 0x008010003228762b */ /* 0x001e0c0000000028 */
[----:B0-----:R-:W0:-:S06]  /*3a50*/  DFMA R40, R50, R40, c[0x2][0x48] ;  /* 0x008012003228762b */ /* 0x001e0c0000000028 */
[----:B0-----:R-:W0:-:S06]  /*3a60*/  DFMA R40, R50, R40, c[0x2][0x50] ;  /* 0x008014003228762b */ /* 0x001e0c0000000028 */
[----:B0-----:R-:W0:-:S06]  /*3a70*/  DFMA R40, R50, R40, 1 ;  /* 0x3ff000003228742b */ /* 0x001e0c0000000028 */
[----:B0-----:R-:W0:-:S10]  /*3a80*/  DFMA R40, R50, R40, 1 ;  /* 0x3ff000003228742b */ /* 0x001e140000000028 */
[----:B0-----:R-:W-:Y:S02]  /*3a90*/  IMAD R51, R44, 0x100000, R41 ;  /* 0x001000002c337824 */ /* 0x001fe400078e0229 */
[----:B------:R-:W-:Y:S01]  /*3aa0*/  IMAD.MOV.U32 R50, RZ, RZ, R40 ;  /* 0x000000ffff327224 */ /* 0x000fe200078e0028 */
[----:B------:R-:W-:Y:S05]  /*3ab0*/  @!P1 BRA `(.L_x_109) ;  /* 0x000000c000009947 */ /* 0x000fea0003800000 */
[----:B------:R-:W-:Y:S01]  /*3ac0*/  FSETP.GEU.FTZ.AND P1, PT, |R43|, 4.2275390625, PT ;  /* 0x408748002b00780b */ /* 0x000fe20003f3e200 */
[----:B------:R-:W-:-:S04]  /*3ad0*/  DADD R50, R42, +INF ;  /* 0x7ff000002a327429 */ /* 0x000fc80000000000 */
[----:B------:R-:W0:-:S06]  /*3ae0*/  DSETP.GEU.AND P2, PT, R42, RZ, PT ;  /* 0x000000ff2a00722a */ /* 0x000e0c0003f4e000 */
[----:B0-----:R-:W-:Y:S02]  /*3af0*/  FSEL R50, R50, RZ, P2 ;  /* 0x000000ff32327208 */ /* 0x001fe40001000000 */
[----:B------:R-:W-:Y:S02]  /*3b00*/  @!P1 LEA.HI R30, R44, R44, RZ, 0x1 ;  /* 0x0000002c2c1e9211 */ /* 0x000fe400078f08ff */
[----:B------:R-:W-:Y:S02]  /*3b10*/  FSEL R51, R51, RZ, P2 ;  /* 0x000000ff33337208 */ /* 0x000fe40001000000 */
[----:B------:R-:W-:-:S05]  /*3b20*/  @!P1 SHF.R.S32.HI R45, RZ, 0x1, R30 ;  /* 0x00000001ff2d9819 */ /* 0x000fca000001141e */
[----:B------:R-:W-:Y:S02]  /*3b30*/  @!P1 IMAD R41, R45, 0x100000, R41 ;  /* 0x001000002d299824 */ /* 0x000fe400078e0229 */
[----:B------:R-:W-:Y:S02]  /*3b40*/  @!P1 IMAD.IADD R45, R44, 0x1, -R45 ;  /* 0x000000012c2d9824 */ /* 0x000fe400078e0a2d */
[----:B------:R-:W-:-:S03]  /*3b50*/  @!P1 IMAD.MOV.U32 R44, RZ, RZ, RZ ;  /* 0x000000ffff2c9224 */ /* 0x000fc600078e00ff */
[----:B------:R-:W-:-:S06]  /*3b60*/  @!P1 LEA R45, R45, 0x3ff00000, 0x14 ;  /* 0x3ff000002d2d9811 */ /* 0x000fcc00078ea0ff */
[----:B------:R0:W1:-:S06]  /*3b70*/  @!P1 DMUL R50, R40, R44 ;  /* 0x0000002c28329228 */ /* 0x00004c0000000000 */
.L_x_109:
[----:B-1----:R-:W-:Y:S01]  /*3b80*/  DSETP.NEU.AND P1, PT, |R50|, +INF , PT ;  /* 0x7ff000003200742a */ /* 0x002fe20003f2d200 */
[----:B------:R-:W-:-:S03]  /*3b90*/  IMAD.MOV.U32 R67, RZ, RZ, 0x0 ;  /* 0x00000000ff437424 */ /* 0x000fc600078e00ff */
[----:B------:R-:W1:-:S06]  /*3ba0*/  DADD R42, R48, -R42 ;  /* 0x00000000302a7229 */ /* 0x000e4c000000082a */
[----:B-1----:R-:W1:-:S06]  /*3bb0*/  DADD R42, R46, R42 ;  /* 0x000000002e2a7229 */ /* 0x002e4c000000002a */
[----:B-1----:R-:W1:-:S10]  /*3bc0*/  @P1 DFMA R50, R42, R50, R50 ;  /* 0x000000322a32122b */ /* 0x002e540000000032 */
[----:B-1----:R-:W-:Y:S02]  /*3bd0*/  IMAD.MOV.U32 R30, RZ, RZ, R50 ;  /* 0x000000ffff1e7224 */ /* 0x002fe400078e0032 */
[----:B0-----:R-:W-:Y:S01]  /*3be0*/  IMAD.MOV.U32 R41, RZ, RZ, R51 ;  /* 0x000000ffff297224 */ /* 0x001fe200078e0033 */
[----:B------:R-:W-:Y:S06]  /*3bf0*/  RET.REL.NODEC R66 `(_Z30focal_loss_forward_cuda_kernelILb1ELi2EdldfEvPT4_PT1_PKS2_PKT2_PKflllfff) ;  /* 0xffffc40042007950 */ /* 0x000fec0003c3ffff */
.L_x_110:
        /* <DEDUP_REMOVED lines=16> */
.L_x_218:


//--------------------- .text._Z30focal_loss_forward_cuda_kernelILb0ELi8EN3c104HalfElffEvPT4_PT1_PKS4_PKT2_PKflllfff --------------------------
	.section	.text._Z30focal_loss_forward_cuda_kernelILb0ELi8EN3c104HalfElffEvPT4_PT1_PKS4_PKT2_PKflllfff,"ax",@progbits
	.sectioninfo	@"SHI_REGISTERS=36"
	.align	128
        .global         _Z30focal_loss_forward_cuda_kernelILb0ELi8EN3c104HalfElffEvPT4_PT1_PKS4_PKT2_PKflllfff
        .type           _Z30focal_loss_forward_cuda_kernelILb0ELi8EN3c104HalfElffEvPT4_PT1_PKS4_PKT2_PKflllfff,@function
        .size           _Z30focal_loss_forward_cuda_kernelILb0ELi8EN3c104HalfElffEvPT4_PT1_PKS4_PKT2_PKflllfff,(.L_x_219 - _Z30focal_loss_forward_cuda_kernelILb0ELi8EN3c104HalfElffEvPT4_PT1_PKS4_PKT2_PKflllfff)
        .other          _Z30focal_loss_forward_cuda_kernelILb0ELi8EN3c104HalfElffEvPT4_PT1_PKS4_PKT2_PKflllfff,@"STO_CUDA_ENTRY STV_DEFAULT"
_Z30focal_loss_forward_cuda_kernelILb0ELi8EN3c104HalfElffEvPT4_PT1_PKS4_PKT2_PKflllfff:
.text._Z30focal_loss_forward_cuda_kernelILb0ELi8EN3c104HalfElffEvPT4_PT1_PKS4_PKT2_PKflllfff:
        /* <DEDUP_REMOVED lines=16> */
[----:B-1----:R-:W-:-:S04]  /*0100*/  IMAD R3, R3, c[0x0][0x0], R2 ;  /* 0x0000000003037a24 */ /* 0x002fc800078e0202 */
[----:B------:R-:W-:Y:S02]  /*0110*/  IMAD.SHL.U32 R6, R3, 0x8, RZ ;  /* 0x0000000803067824 */ /* 0x000fe400078e00ff */
[----:B------:R-:W-:-:S03]  /*0120*/  IMAD.U32 R3, RZ, RZ, UR8 ;  /* 0x00000008ff037e24 */ /* 0x000fc6000f8e00ff */
[----:B------:R-:W-:-:S04]  /*0130*/  ISETP.LT.U32.AND P0, PT, R6, UR4, PT ;  /* 0x0000000406007c0c */ /* 0x000fc8000bf01070 */
[----:B------:R-:W-:Y:S01]  /*0140*/  ISETP.GT.AND.EX P0, PT, R3, RZ, PT, P0 ;  /* 0x000000ff0300720c */ /* 0x000fe20003f04300 */
[----:B------:R-:W-:-:S12]  /*0150*/  IMAD.MOV.U32 R3, RZ, RZ, RZ ;  /* 0x000000ffff037224 */ /* 0x000fd800078e00ff */
[----:B------:R-:W-:Y:S05]  /*0160*/  @!P0 BRA `(.L_x_112) ;  /* 0x00001b7000008947 */ /* 0x000fea0003800000 */
[----:B0-----:R-:W-:Y:S01]  /*0170*/  IMAD.MOV.U32 R13, RZ, RZ, c[0x0][0x0] ;  /* 0x00000000ff0d7624 */ /* 0x001fe200078e00ff */
[----:B------:R-:W-:Y:S01]  /*0180*/  HFMA2.MMA R7, -RZ, RZ, 0, 0 ;  /* 0x00000000ff077435 */ /* 0x000fe200000001ff */
[----:B------:R-:W-:Y:S02]  /*0190*/  IMAD.MOV.U32 R12, RZ, RZ, c[0x0][0x1a0] ;  /* 0x00006800ff0c7624 */ /* 0x000fe400078e00ff */
[----:B------:R-:W-:Y:S02]  /*01a0*/  FADD.FTZ R5, -RZ, -c[0x0][0x1a4] ;  /* 0x80006900ff057621 */ /* 0x000fe40000010100 */
[----:B------:R-:W-:Y:S02]  /*01b0*/  IMAD.MOV.U32 R3, RZ, RZ, RZ ;  /* 0x000000ffff037224 */ /* 0x000fe400078e00ff */
[----:B------:R-:W-:Y:S02]  /*01c0*/  IMAD R13, R13, c[0x0][0xc], RZ ;  /* 0x000003000d0d7a24 */ /* 0x000fe400078e02ff */
[----:B------:R-:W-:-:S02]  /*01d0*/  FADD.FTZ R12, -R12, 1 ;  /* 0x3f8000000c0c7421 */ /* 0x000fc40000010100 */
.L_x_135:
[----:B0-----:R-:W-:Y:S01]  /*01e0*/  LOP3.LUT R8, R7, c[0x0][0x194], RZ, 0xfc, !PT ;  /* 0x0000650007087a12 */ /* 0x001fe200078efcff */
[----:B------:R-:W-:Y:S03]  /*01f0*/  BSSY B1, `(.L_x_113) ;  /* 0x0000022000017945 */ /* 0x000fe60003800000 */
[----:B------:R-:W-:-:S13]  /*0200*/  ISETP.NE.U32.AND P0, PT, R8, RZ, PT ;  /* 0x000000ff0800720c */ /* 0x000fda0003f05070 */
[----:B------:R-:W-:Y:S05]  /*0210*/  @!P0 BRA `(.L_x_114) ;  /* 0x0000009000008947 */ /* 0x000fea0003800000 */
[----:B------:R-:W-:Y:S02]  /*0220*/  MOV R14, 0x240 ;  /* 0x00000240000e7802 */ /* 0x000fe40000000f00 */
[----:B-----5:R-:W-:Y:S05]  /*0230*/  CALL.REL.NOINC `($__internal_5_$__cuda_sm20_div_s64) ;  /* 0x00001c5000007944 */ /* 0x020fea0003c00000 */
[----:B------:R-:W-:-:S05]  /*0240*/  IADD3 R19, P0, RZ, -R16, RZ ;  /* 0x80000010ff137210 */ /* 0x000fca0007f1e0ff */
[----:B------:R-:W-:Y:S02]  /*0250*/  IMAD.X R8, RZ, RZ, ~R17, P0 ;  /* 0x000000ffff087224 */ /* 0x000fe400000e0e11 */
[----:B------:R-:W-:-:S04]  /*0260*/  IMAD.WIDE.U32 R20, R19, c[0x0][0x190], R6 ;  /* 0x0000640013147a25 */ /* 0x000fc800078e0006 */
[----:B------:R-:W-:-:S04]  /*0270*/  IMAD R8, R8, c[0x0][0x190], RZ ;  /* 0x0000640008087a24 */ /* 0x000fc800078e02ff */
[----:B------:R-:W-:-:S04]  /*0280*/  IMAD R19, R19, c[0x0][0x194], R8 ;  /* 0x0000650013137a24 */ /* 0x000fc800078e0208 */
[----:B------:R-:W-:Y:S01]  /*0290*/  IMAD.IADD R19, R21, 0x1, R19 ;  /* 0x0000000115137824 */ /* 0x000fe200078e0213 */
[----:B------:R-:W-:Y:S05]  /*02a0*/  BRA `(.L_x_115) ;  /* 0x0000016000007947 */ /* 0x000fea0003800000 */
.L_x_114:
[----:B------:R-:W0:Y:S01]  /*02b0*/  I2F.U32.RP R10, c[0x0][0x190] ;  /* 0x00006400000a7b06 */ /* 0x000e220000209000 */
[----:B------:R-:W-:Y:S01]  /*02c0*/  ISETP.NE.U32.AND P2, PT, RZ, c[0x0][0x190], PT ;  /* 0x00006400ff007a0c */ /* 0x000fe20003f45070 */
[----:B------:R-:W-:Y:S01]  /*02d0*/  IMAD.MOV.U32 R17, RZ, RZ, RZ ;  /* 0x000000ffff117224 */ /* 0x000fe200078e00ff */
[----:B------:R-:W-:-:S05]  /*02e0*/  MOV R19, RZ ;  /* 0x000000ff00137202 */ /* 0x000fca0000000f00 */
[----:B0-----:R-:W0:Y:S02]  /*02f0*/  MUFU.RCP R10, R10 ;  /* 0x0000000a000a7308 */ /* 0x001e240000001000 */
[----:B0-----:R-:W-:-:S06]  /*0300*/  IADD3 R8, R10, 0xffffffe, RZ ;  /* 0x0ffffffe0a087810 */ /* 0x001fcc0007ffe0ff */
[----:B------:R0:W1:Y:S02]  /*0310*/  F2I.FTZ.U32.TRUNC.NTZ R9, R8 ;  /* 0x0000000800097305 */ /* 0x000064000021f000 */
[----:B0-----:R-:W-:Y:S02]  /*0320*/  IMAD.MOV.U32 R8, RZ, RZ, RZ ;  /* 0x000000ffff087224 */ /* 0x001fe400078e00ff */
[----:B-1----:R-:W-:-:S04]  /*0330*/  IMAD.MOV R11, RZ, RZ, -R9 ;  /* 0x000000ffff0b7224 */ /* 0x002fc800078e0a09 */
[----:B------:R-:W-:-:S04]  /*0340*/  IMAD R11, R11, c[0x0][0x190], RZ ;  /* 0x000064000b0b7a24 */ /* 0x000fc800078e02ff */
        /* <DEDUP_REMOVED lines=12> */
.L_x_115:
[----:B------:R-:W-:Y:S05]  /*0410*/  BSYNC B1 ;  /* 0x0000000000017941 */ /* 0x000fea0003800000 */
.L_x_113:
        /* <DEDUP_REMOVED lines=16> */
[C---:B------:R-:W-:Y:S01]  /*0520*/  ISETP.GE.U32.AND P2, PT, R20.reuse, c[0x0][0x198], PT ;  /* 0x0000660014007a0c */ /* 0x040fe20003f46070 */
[----:B------:R-:W-:Y:S01]  /*0530*/  BSSY B2, `(.L_x_118) ;  /* 0x0000032000027945 */ /* 0x000fe20003800000 */
[C---:B------:R-:W-:Y:S02]  /*0540*/  IADD3 R17, P4, R20.reuse, 0x2, RZ ;  /* 0x0000000214117810 */ /* 0x040fe40007f9e0ff */
[----:B------:R-:W-:Y:S02]  /*0550*/  ISETP.GE.AND.EX P2, PT, R19, c[0x0][0x19c], PT, P2 ;  /* 0x0000670013007a0c */ /* 0x000fe40003f46320 */
[----:B------:R-:W-:Y:S02]  /*0560*/  IADD3 R18, P3, R20, 0x1, RZ ;  /* 0x0000000114127810 */ /* 0x000fe40007f7e0ff */
[----:B------:R-:W-:Y:S01]  /*0570*/  ISETP.GE.U32.AND P0, PT, R17, c[0x0][0x198], PT ;  /* 0x0000660011007a0c */ /* 0x000fe20003f06070 */
[--C-:B------:R-:W-:Y:S01]  /*0580*/  IMAD.X R17, RZ, RZ, R19.reuse, P4 ;  /* 0x000000ffff117224 */ /* 0x100fe200020e0613 */
[----:B------:R-:W-:Y:S01]  /*0590*/  ISETP.GE.U32.AND P1, PT, R18, c[0x0][0x198], PT ;  /* 0x0000660012007a0c */ /* 0x000fe20003f26070 */
[----:B------:R-:W-:-:S03]  /*05a0*/  IMAD.X R18, RZ, RZ, R19, P3 ;  /* 0x000000ffff127224 */ /* 0x000fc600018e0613 */
[----:B------:R-:W-:Y:S01]  /*05b0*/  ISETP.GE.AND.EX P0, PT, R17, c[0x0][0x19c], PT, P0 ;  /* 0x0000670011007a0c */ /* 0x000fe20003f06300 */
[----:B------:R-:W-:Y:S01]  /*05c0*/  IMAD.WIDE.U32 R16, R16, c[0x0][0x190], R30 ;  /* 0x0000640010107a25 */ /* 0x000fe200078e001e */
[----:B------:R-:W-:-:S03]  /*05d0*/  ISETP.GE.AND.EX P1, PT, R18, c[0x0][0x19c], PT, P1 ;  /* 0x0000670012007a0c */ /* 0x000fc60003f26310 */
[--C-:B------:R-:W-:Y:S01]  /*05e0*/  IMAD.IADD R18, R17, 0x1, R21.reuse ;  /* 0x0000000111127824 */ /* 0x100fe200078e0215 */
[----:B------:R-:W-:Y:S01]  /*05f0*/  @P2 PRMT R21, RZ, 0x7610, R21 ;  /* 0x00007610ff152816 */ /* 0x000fe20000000015 */
[----:B------:R-:W-:Y:S05]  /*0600*/  @P2 BRA `(.L_x_119) ;  /* 0x0000024000002947 */ /* 0x000fea0003800000 */
[----:B-----5:R-:W-:Y:S01]  /*0610*/  HADD2.F32 R21, -RZ, R8.H0_H0 ;  /* 0x20000008ff157230 */ /* 0x020fe20000004100 */
[----:B------:R-:W-:-:S04]  /*0620*/  ISETP.NE.U32.AND P2, PT, R6, R16, PT ;  /* 0x000000100600720c */ /* 0x000fc80003f45070 */
[C---:B------:R-:W-:Y:S01]  /*0630*/  FMUL.FTZ R23, R21.reuse, -1.4426950216293334961 ;  /* 0xbfb8aa3b15177820 */ /* 0x040fe20000410000 */
[C---:B------:R-:W-:Y:S01]  /*0640*/  FSETP.GE.FTZ.AND P3, PT, R21.reuse, RZ, PT ;  /* 0x000000ff1500720b */ /* 0x040fe20003f76000 */
[----:B------:R-:W-:Y:S01]  /*0650*/  FMUL.FTZ R24, R21, 1.4426950216293334961 ;  /* 0x3fb8aa3b15187820 */ /* 0x000fe20000410000 */
[----:B------:R-:W-:Y:S01]  /*0660*/  ISETP.NE.AND.EX P2, PT, R7, R18, PT, P2 ;  /* 0x000000120700720c */ /* 0x000fe20003f45320 */
[----:B------:R-:W0:Y:S02]  /*0670*/  MUFU.EX2 R22, R23 ;  /* 0x0000001700167308 */ /* 0x000e240000000800 */
[----:B0-----:R-:W-:-:S08]  /*0680*/  FADD.FTZ R25, R22, 1 ;  /* 0x3f80000016197421 */ /* 0x001fd00000010000 */
[----:B------:R-:W0:Y:S08]  /*0690*/  @!P3 MUFU.EX2 R22, R24 ;  /* 0x000000180016b308 */ /* 0x000e300000000800 */
[----:B------:R-:W-:Y:S01]  /*06a0*/  MUFU.RCP R25, R25 ;  /* 0x0000001900197308 */ /* 0x000fe20000001000 */
[----:B0-----:R-:W-:Y:S02]  /*06b0*/  FADD.FTZ R26, R22, 1 ;  /* 0x3f800000161a7421 */ /* 0x001fe40000010000 */
[----:B------:R-:W-:-:S05]  /*06c0*/  FADD.FTZ R22, -R21, -RZ ;  /* 0x800000ff15167221 */ /* 0x000fca0000010100 */
[----:B------:R-:W0:Y:S01]  /*06d0*/  MUFU.LG2 R27, R26 ;  /* 0x0000001a001b7308 */ /* 0x000e220000000c00 */
[----:B------:R-:W-:Y:S02]  /*06e0*/  FSEL R22, R22, RZ, !P3 ;  /* 0x000000ff16167208 */ /* 0x000fe40005800000 */
[----:B------:R-:W-:-:S04]  /*06f0*/  ISETP.GT.U32.AND P3, PT, R30, -0x1, PT ;  /* 0xffffffff1e00780c */ /* 0x000fc80003f64070 */
[----:B------:R-:W-:-:S04]  /*0700*/  ISETP.GT.AND.EX P2, PT, R31, -0x1, !P2, P3 ;  /* 0xffffffff1f00780c */ /* 0x000fc80005744330 */
[----:B------:R-:W-:Y:S02]  /*0710*/  FSEL R24, R21, RZ, !P2 ;  /* 0x000000ff15187208 */ /* 0x000fe40005000000 */
[----:B------:R-:W-:Y:S01]  /*0720*/  FSEL R23, R12, c[0x0][0x1a0], !P2 ;  /* 0x000068000c177a08 */ /* 0x000fe20005000000 */
[----:B0-----:R-:W-:Y:S02]  /*0730*/  FFMA.FTZ R27, R27, 0.69314718246459960938, R22 ;  /* 0x3f3172181b1b7823 */ /* 0x001fe40000010016 */
[----:B------:R-:W-:Y:S02]  /*0740*/  FADD.FTZ R22, R25, -RZ ;  /* 0x800000ff19167221 */ /* 0x000fe40000010000 */
[----:B------:R-:W-:Y:S02]  /*0750*/  FADD.FTZ R24, R27, R24 ;  /* 0x000000181b187221 */ /* 0x000fe40000010000 */
[----:B------:R-:W-:Y:S02]  /*0760*/  FADD.FTZ R21, -R22, 1 ;  /* 0x3f80000016157421 */ /* 0x000fe40000010100 */
[----:B------:R-:W-:-:S03]  /*0770*/  FADD.FTZ R26, RZ, -R22 ;  /* 0x80000016ff1a7221 */ /* 0x000fc60000010000 */
[C---:B------:R-:W-:Y:S02]  /*0780*/  FSEL R27, R21.reuse, R22, P2 ;  /* 0x00000016151b7208 */ /* 0x040fe40001000000 */
[----:B------:R-:W-:Y:S02]  /*0790*/  FSEL R25, R21, R26, P2 ;  /* 0x0000001a15197208 */ /* 0x000fe40001000000 */
[----:B------:R-:W-:Y:S02]  /*07a0*/  FSEL R22, R22, R21, P2 ;  /* 0x0000001516167208 */ /* 0x000fe40001000000 */
[----:B------:R-:W0:Y:S01]  /*07b0*/  MUFU.LG2 R27, R27 ;  /* 0x0000001b001b7308 */ /* 0x000e220000000c00 */
[----:B------:R-:W-:-:S05]  /*07c0*/  FSEL R21, R5, c[0x0][0x1a4], P2 ;  /* 0x0000690005157a08 */ /* 0x000fca0001000000 */
        /* <DEDUP_REMOVED lines=8> */
.L_x_119:
[----:B------:R-:W-:Y:S05]  /*0850*/  BSYNC B2 ;  /* 0x0000000000027941 */ /* 0x000fea0003800000 */
.L_x_118:
[----:B------:R-:W-:Y:S01]  /*0860*/  BSSY B2, `(.L_x_120) ;  /* 0x0000029000027945 */ /* 0x000fe20003800000 */
[----:B------:R-:W-:Y:S01]  /*0870*/  @P1 PRMT R22, RZ, 0x7610, R22 ;  /* 0x00007610ff161816 */ /* 0x000fe20000000016 */
[----:B------:R-:W-:Y:S05]  /*0880*/  @P1 BRA `(.L_x_121) ;  /* 0x0000026000001947 */ /* 0x000fea0003800000 */
[----:B-----5:R-:W-:-:S05]  /*0890*/  HADD2.F32 R8, -RZ, R8.H1_H1 ;  /* 0x30000008ff087230 */ /* 0x020fca0000004100 */
[C---:B------:R-:W-:Y:S01]  /*08a0*/  FMUL.FTZ R25, R8.reuse, -1.4426950216293334961 ;  /* 0xbfb8aa3b08197820 */ /* 0x040fe20000410000 */
[C---:B------:R-:W-:Y:S01]  /*08b0*/  FSETP.GE.FTZ.AND P1, PT, R8.reuse, RZ, PT ;  /* 0x000000ff0800720b */ /* 0x040fe20003f36000 */
[----:B------:R-:W-:Y:S02]  /*08c0*/  FMUL.FTZ R26, R8, 1.4426950216293334961 ;  /* 0x3fb8aa3b081a7820 */ /* 0x000fe40000410000 */
[----:B------:R-:W0:Y:S02]  /*08d0*/  MUFU.EX2 R23, R25 ;  /* 0x0000001900177308 */ /* 0x000e240000000800 */
[----:B0-----:R-:W-:-:S08]  /*08e0*/  FADD.FTZ R22, R23, 1 ;  /* 0x3f80000017167421 */ /* 0x001fd00000010000 */
[----:B------:R-:W0:Y:S08]  /*08f0*/  @!P1 MUFU.EX2 R23, R26 ;  /* 0x0000001a00179308 */ /* 0x000e300000000800 */
[----:B------:R-:W-:Y:S01]  /*0900*/  MUFU.RCP R22, R22 ;  /* 0x0000001600167308 */ /* 0x000fe20000001000 */
[----:B0-----:R-:W-:Y:S02]  /*0910*/  FADD.FTZ R27, R23, 1 ;  /* 0x3f800000171b7421 */ /* 0x001fe40000010000 */
[----:B------:R-:W-:-:S05]  /*0920*/  FADD.FTZ R23, -R8, -RZ ;  /* 0x800000ff08177221 */ /* 0x000fca0000010100 */
[----:B------:R-:W0:Y:S01]  /*0930*/  MUFU.LG2 R24, R27 ;  /* 0x0000001b00187308 */ /* 0x000e220000000c00 */
[----:B------:R-:W-:-:S05]  /*0940*/  FSEL R23, R23, RZ, !P1 ;  /* 0x000000ff17177208 */ /* 0x000fca0004800000 */
[----:B0-----:R-:W-:Y:S01]  /*0950*/  FFMA.FTZ R24, R24, 0.69314718246459960938, R23 ;  /* 0x3f31721818187823 */ /* 0x001fe20000010017 */
[----:B------:R-:W-:-:S04]  /*0960*/  IADD3 R23, P2, R6, 0x1, RZ ;  /* 0x0000000106177810 */ /* 0x000fc80007f5e0ff */
[----:B------:R-:W-:Y:S01]  /*0970*/  ISETP.NE.U32.AND P1, PT, R23, R16, PT ;  /* 0x000000101700720c */ /* 0x000fe20003f25070 */
[----:B------:R-:W-:Y:S01]  /*0980*/  IMAD.X R23, RZ, RZ, R7, P2 ;  /* 0x000000ffff177224 */ /* 0x000fe200010e0607 */
[----:B------:R-:W-:-:S04]  /*0990*/  ISETP.GT.U32.AND P2, PT, R30, -0x1, PT ;  /* 0xffffffff1e00780c */ /* 0x000fc80003f44070 */
[----:B------:R-:W-:Y:S01]  /*09a0*/  ISETP.NE.AND.EX P1, PT, R23, R18, PT, P1 ;  /* 0x000000121700720c */ /* 0x000fe20003f25310 */
[----:B------:R-:W-:-:S03]  /*09b0*/  FADD.FTZ R23, R22, -RZ ;  /* 0x800000ff16177221 */ /* 0x000fc60000010000 */
[----:B------:R-:W-:-:S04]  /*09c0*/  ISETP.GT.AND.EX P1, PT, R31, -0x1, !P1, P2 ;  /* 0xffffffff1f00780c */ /* 0x000fc80004f24320 */
[----:B------:R-:W-:Y:S01]  /*09d0*/  FSEL R25, R8, RZ, !P1 ;  /* 0x000000ff08197208 */ /* 0x000fe20004800000 */
[----:B------:R-:W-:Y:S01]  /*09e0*/  FADD.FTZ R8, -R23, 1 ;  /* 0x3f80000017087421 */ /* 0x000fe20000010100 */
[----:B------:R-:W-:-:S03]  /*09f0*/  FSEL R22, R12, c[0x0][0x1a0], !P1 ;  /* 0x000068000c167a08 */ /* 0x000fc60004800000 */
[----:B------:R-:W-:Y:S01]  /*0a00*/  FADD.FTZ R24, R24, R25 ;  /* 0x0000001918187221 */ /* 0x000fe20000010000 */
[----:B------:R-:W-:Y:S01]  /*0a10*/  FSEL R26, R8, R23, P1 ;  /* 0x00000017081a7208 */ /* 0x000fe20000800000 */
[----:B------:R-:W-:Y:S01]  /*0a20*/  FADD.FTZ R25, RZ, -R23 ;  /* 0x80000017ff197221 */ /* 0x000fe20000010000 */
[----:B------:R-:W-:-:S04]  /*0a30*/  FSEL R23, R23, R8, P1 ;  /* 0x0000000817177208 */ /* 0x000fc80000800000 */
[----:B------:R-:W0:Y:S01]  /*0a40*/  MUFU.LG2 R26, R26 ;  /* 0x0000001a001a7308 */ /* 0x000e220000000c00 */
[----:B------:R-:W-:Y:S02]  /*0a50*/  FSEL R25, R8, R25, P1 ;  /* 0x0000001908197208 */ /* 0x000fe40000800000 */
        /* <DEDUP_REMOVED lines=9> */
.L_x_121:
[----:B------:R-:W-:Y:S05]  /*0af0*/  BSYNC B2 ;  /* 0x0000000000027941 */ /* 0x000fea0003800000 */
.L_x_120:
[----:B------:R-:W-:Y:S01]  /*0b00*/  BSSY B2, `(.L_x_122) ;  /* 0x0000029000027945 */ /* 0x000fe20003800000 */
[----:B------:R-:W-:Y:S01]  /*0b10*/  @P0 PRMT R23, RZ, 0x7610, R23 ;  /* 0x00007610ff170816 */ /* 0x000fe20000000017 */
[----:B------:R-:W-:Y:S05]  /*0b20*/  @P0 BRA `(.L_x_123) ;  /* 0x0000026000000947 */ /* 0x000fea0003800000 */
[----:B-----5:R-:W-:Y:S01]  /*0b30*/  HADD2.F32 R8, -RZ, R9.H0_H0 ;  /* 0x20000009ff087230 */ /* 0x020fe20000004100 */
[----:B------:R-:W-:-:S04]  /*0b40*/  IADD3 R27, P2, R6, 0x2, RZ ;  /* 0x00000002061b7810 */ /* 0x000fc80007f5e0ff */
[C---:B------:R-:W-:Y:S01]  /*0b50*/  FMUL.FTZ R24, R8.reuse, -1.4426950216293334961 ;  /* 0xbfb8aa3b08187820 */ /* 0x040fe20000410000 */
[C---:B------:R-:W-:Y:S01]  /*0b60*/  FSETP.GE.FTZ.AND P1, PT, R8.reuse, RZ, PT ;  /* 0x000000ff0800720b */ /* 0x040fe20003f36000 */
[----:B------:R-:W-:Y:S01]  /*0b70*/  FMUL.FTZ R26, R8, 1.4426950216293334961 ;  /* 0x3fb8aa3b081a7820 */ /* 0x000fe20000410000 */
[----:B------:R-:W-:Y:S01]  /*0b80*/  ISETP.NE.U32.AND P0, PT, R27, R16, PT ;  /* 0x000000101b00720c */ /* 0x000fe20003f05070 */
[----:B------:R0:W1:Y:S01]  /*0b90*/  MUFU.EX2 R25, R24 ;  /* 0x0000001800197308 */ /* 0x0000620000000800 */
[----:B------:R-:W-:-:S05]  /*0ba0*/  IMAD.X R27, RZ, RZ, R7, P2 ;  /* 0x000000ffff1b7224 */ /* 0x000fca00010e0607 */
[----:B------:R-:W-:Y:S01]  /*0bb0*/  ISETP.NE.AND.EX P0, PT, R27, R18, PT, P0 ;  /* 0x000000121b00720c */ /* 0x000fe20003f05300 */
[----:B0-----:R-:W-:-:S05]  /*0bc0*/  FADD.FTZ R24, -R8, -RZ ;  /* 0x800000ff08187221 */ /* 0x001fca0000010100 */
[----:B------:R-:W-:Y:S01]  /*0bd0*/  FSEL R24, R24, RZ, !P1 ;  /* 0x000000ff18187208 */ /* 0x000fe20004800000 */
[----:B-1----:R-:W-:Y:S02]  /*0be0*/  FADD.FTZ R23, R25, 1 ;  /* 0x3f80000019177421 */ /* 0x002fe40000010000 */
[----:B------:R-:W0:Y:S01]  /*0bf0*/  @!P1 MUFU.EX2 R25, R26 ;  /* 0x0000001a00199308 */ /* 0x000e220000000800 */
[----:B------:R-:W-:-:S04]  /*0c00*/  ISETP.GT.U32.AND P1, PT, R30, -0x1, PT ;  /* 0xffffffff1e00780c */ /* 0x000fc80003f24070 */
[----:B------:R-:W-:-:S03]  /*0c10*/  ISETP.GT.AND.EX P0, PT, R31, -0x1, !P0, P1 ;  /* 0xffffffff1f00780c */ /* 0x000fc60004704310 */
[----:B------:R-:W1:Y:S01]  /*0c20*/  MUFU.RCP R23, R23 ;  /* 0x0000001700177308 */ /* 0x000e620000001000 */
[----:B------:R-:W-:Y:S01]  /*0c30*/  FSEL R27, R8, RZ, !P0 ;  /* 0x000000ff081b7208 */ /* 0x000fe20004000000 */
[----:B0-----:R-:W-:-:S06]  /*0c40*/  FADD.FTZ R25, R25, 1 ;  /* 0x3f80000019197421 */ /* 0x001fcc0000010000 */
[----:B------:R-:W0:Y:S01]  /*0c50*/  MUFU.LG2 R25, R25 ;  /* 0x0000001900197308 */ /* 0x000e220000000c00 */
[----:B-1----:R-:W-:-:S04]  /*0c60*/  FADD.FTZ R23, R23, -RZ ;  /* 0x800000ff17177221 */ /* 0x002fc80000010000 */
[----:B------:R-:W-:-:S05]  /*0c70*/  FADD.FTZ R8, -R23, 1 ;  /* 0x3f80000017087421 */ /* 0x000fca0000010100 */
[----:B------:R-:W-:Y:S01]  /*0c80*/  FSEL R26, R8, R23, P0 ;  /* 0x00000017081a7208 */ /* 0x000fe20000000000 */
[----:B0-----:R-:W-:-:S05]  /*0c90*/  FFMA.FTZ R24, R25, 0.69314718246459960938, R24 ;  /* 0x3f31721819187823 */ /* 0x001fca0000010018 */
[----:B------:R-:W0:Y:S01]  /*0ca0*/  MUFU.LG2 R26, R26 ;  /* 0x0000001a001a7308 */ /* 0x000e220000000c00 */
[----:B------:R-:W-:Y:S01]  /*0cb0*/  FSEL R25, R12, c[0x0][0x1a0], !P0 ;  /* 0x000068000c197a08 */ /* 0x000fe20004000000 */
[----:B------:R-:W-:Y:S02]  /*0cc0*/  FADD.FTZ R24, R24, R27 ;  /* 0x0000001b18187221 */ /* 0x000fe40000010000 */
[----:B------:R-:W-:Y:S01]  /*0cd0*/  FADD.FTZ R27, RZ, -R23 ;  /* 0x80000017ff1b7221 */ /* 0x000fe20000010000 */
[----:B------:R-:W-:-:S04]  /*0ce0*/  FSEL R23, R23, R8, P0 ;  /* 0x0000000817177208 */ /* 0x000fc80000000000 */
[----:B------:R-:W-:Y:S02]  /*0cf0*/  FSEL R27, R8, R27, P0 ;  /* 0x0000001b081b7208 */ /* 0x000fe40000000000 */
[----:B------:R-:W-:Y:S01]  /*0d00*/  FSEL R8, R5, c[0x0][0x1a4], P0 ;  /* 0x0000690005087a08 */ /* 0x000fe20000000000 */
[----:B0-----:R-:W-:-:S04]  /*0d10*/  FMUL.FTZ R28, R26, c[0x0][0x1a4] ;  /* 0x000069001a1c7a20 */ /* 0x001fc80000410000 */
[----:B------:R-:W-:Y:S02]  /*0d20*/  FMUL.FTZ R8, R8, R23 ;  /* 0x0000001708087220 */ /* 0x000fe40000410000 */
[----:B------:R-:W0:Y:S02]  /*0d30*/  MUFU.EX2 R28, R28 ;  /* 0x0000001c001c7308 */ /* 0x000e240000000800 */
[----:B------:R-:W-:Y:S02]  /*0d40*/  FFMA.FTZ R8, R8, R24, -R27 ;  /* 0x0000001808087223 */ /* 0x000fe4000001081b */
[----:B0-----:R-:W-:-:S04]  /*0d50*/  FMUL.FTZ R25, R25, R28 ;  /* 0x0000001c19197220 */ /* 0x001fc80000410000 */
[C---:B------:R-:W-:Y:S02]  /*0d60*/  FMUL.FTZ R23, R25.reuse, R8 ;  /* 0x0000000819177220 */ /* 0x040fe40000410000 */
[----:B------:R-:W-:-:S03]  /*0d70*/  FFMA.FTZ R3, R25, R24, R3 ;  /* 0x0000001819037223 */ /* 0x000fc60000010003 */
[----:B------:R-:W-:Y:S02]  /*0d80*/  F2FP.PACK_AB R23, RZ, R23 ;  /* 0x00000017ff17723e */ /* 0x000fe400000000ff */
.L_x_123:
[----:B------:R-:W-:Y:S05]  /*0d90*/  BSYNC B2 ;  /* 0x0000000000027941 */ /* 0x000fea0003800000 */
.L_x_122:
[C---:B------:R-:W-:Y:S01]  /*0da0*/  IADD3 R24, P1, R20.reuse, 0x3, RZ ;  /* 0x0000000314187810 */ /* 0x040fe20007f3e0ff */
[----:B------:R-:W-:Y:S01]  /*0db0*/  BSSY B2, `(.L_x_124) ;  /* 0x000003c000027945 */ /* 0x000fe20003800000 */
[----:B-----5:R-:W-:Y:S02]  /*0dc0*/  IADD3 R8, P6, R20, 0x4, RZ ;  /* 0x0000000414087810 */ /* 0x020fe40007fde0ff */
[----:B------:R-:W-:Y:S02]  /*0dd0*/  ISETP.GE.U32.AND P3, PT, R24, c[0x0][0x198], PT ;  /* 0x0000660018007a0c */ /* 0x000fe40003f66070 */
[----:B------:R-:W-:Y:S02]  /*0de0*/  IADD3.X R25, RZ, R19, RZ, P1, !PT ;  /* 0x00000013ff197210 */ /* 0x000fe40000ffe4ff */
[----:B------:R-:W-:Y:S02]  /*0df0*/  ISETP.GE.U32.AND P4, PT, R8, c[0x0][0x198], PT ;  /* 0x0000660008007a0c */ /* 0x000fe40003f86070 */
[----:B------:R-:W-:-:S02]  /*0e00*/  IADD3 R8, P5, R20, 0x6, RZ ;  /* 0x0000000614087810 */ /* 0x000fc40007fbe0ff */
[----:B------:R-:W-:Y:S02]  /*0e10*/  ISETP.GE.AND.EX P3, PT, R25, c[0x0][0x19c], PT, P3 ;  /* 0x0000670019007a0c */ /* 0x000fe40003f66330 */
[----:B------:R-:W-:Y:S01]  /*0e20*/  ISETP.GE.U32.AND P1, PT, R8, c[0x0][0x198], PT ;  /* 0x0000660008007a0c */ /* 0x000fe20003f26070 */
[--C-:B------:R-:W-:Y:S01]  /*0e30*/  IMAD.X R8, RZ, RZ, R19.reuse, P6 ;  /* 0x000000ffff087224 */ /* 0x100fe200030e0613 */
[C---:B------:R-:W-:Y:S02]  /*0e40*/  IADD3 R24, P2, R20.reuse, 0x5, RZ ;  /* 0x0000000514187810 */ /* 0x040fe40007f5e0ff */
[----:B------:R-:W-:Y:S02]  /*0e50*/  IADD3 R20, P6, R20, 0x7, RZ ;  /* 0x0000000714147810 */ /* 0x000fe40007fde0ff */
[----:B------:R-:W-:Y:S01]  /*0e60*/  ISETP.GE.U32.AND P0, PT, R24, c[0x0][0x198], PT ;  /* 0x0000660018007a0c */ /* 0x000fe20003f06070 */
[--C-:B------:R-:W-:Y:S01]  /*0e70*/  IMAD.X R24, RZ, RZ, R19.reuse, P2 ;  /* 0x000000ffff187224 */ /* 0x100fe200010e0613 */
[----:B------:R-:W-:Y:S01]  /*0e80*/  ISETP.GE.AND.EX P4, PT, R8, c[0x0][0x19c], PT, P4 ;  /* 0x0000670008007a0c */ /* 0x000fe20003f86340 */
[--C-:B------:R-:W-:Y:S01]  /*0e90*/  IMAD.X R8, RZ, RZ, R19.reuse, P5 ;  /* 0x000000ffff087224 */ /* 0x100fe200028e0613 */
[----:B------:R-:W-:Y:S01]  /*0ea0*/  ISETP.GE.U32.AND P2, PT, R20, c[0x0][0x198], PT ;  /* 0x0000660014007a0c */ /* 0x000fe20003f46070 */
[----:B------:R-:W-:Y:S01]  /*0eb0*/  IMAD.X R19, RZ, RZ, R19, P6 ;  /* 0x000000ffff137224 */ /* 0x000fe200030e0613 */
[----:B------:R-:W-:-:S02]  /*0ec0*/  ISETP.GE.AND.EX P0, PT, R24, c[0x0][0x19c], PT, P0 ;  /* 0x0000670018007a0c */ /* 0x000fc40003f06300 */
[----:B------:R-:W-:Y:S02]  /*0ed0*/  ISETP.GE.AND.EX P1, PT, R8, c[0x0][0x19c], PT, P1 ;  /* 0x0000670008007a0c */ /* 0x000fe40003f26310 */
[----:B------:R-:W-:Y:S02]  /*0ee0*/  ISETP.GE.AND.EX P2, PT, R19, c[0x0][0x19c], PT, P2 ;  /* 0x0000670013007a0c */ /* 0x000fe40003f46320 */
[----:B------:R-:W-:Y:S01]  /*0ef0*/  @P3 PRMT R24, RZ, 0x7610, R24 ;  /* 0x00007610ff183816 */ /* 0x000fe20000000018 */
        /* <DEDUP_REMOVED lines=10> */
[----:B------:R-:W-:-:S04]  /*0fa0*/  ISETP.NE.AND.EX P3, PT, R27, R18, PT, P3 ;  /* 0x000000121b00720c */ /* 0x000fc80003f65330 */
[----:B------:R-:W-:Y:S01]  /*0fb0*/  ISETP.GT.AND.EX P3, PT, R31, -0x1, !P3, P6 ;  /* 0xffffffff1f00780c */ /* 0x000fe20005f64360 */
[----:B0-----:R-:W-:Y:S02]  /*0fc0*/  FADD.FTZ R25, R20, 1 ;  /* 0x3f80000014197421 */ /* 0x001fe40000010000 */
[----:B------:R-:W0:Y:S08]  /*0fd0*/  @!P5 MUFU.EX2 R20, R24 ;  /* 0x000000180014d308 */ /* 0x000e300000000800 */
[----:B------:R-:W1:Y:S01]  /*0fe0*/  MUFU.RCP R8, R25 ;  /* 0x0000001900087308 */ /* 0x000e620000001000 */
[----:B0-----:R-:W-:-:S02]  /*0ff0*/  FADD.FTZ R26, R20, 1 ;  /* 0x3f800000141a7421 */ /* 0x001fc40000010000 */
[----:B------:R-:W-:-:S05]  /*1000*/  FADD.FTZ R20, -R9, -RZ ;  /* 0x800000ff09147221 */ /* 0x000fca0000010100 */
[----:B------:R-:W0:Y:S01]  /*1010*/  MUFU.LG2 R25, R26 ;  /* 0x0000001a00197308 */ /* 0x000e220000000c00 */
[----:B------:R-:W-:Y:S01]  /*1020*/  FSEL R20, R20, RZ, !P5 ;  /* 0x000000ff14147208 */ /* 0x000fe20006800000 */
[----:B-1----:R-:W-:-:S04]  /*1030*/  FADD.FTZ R8, R8, -RZ ;  /* 0x800000ff08087221 */ /* 0x002fc80000010000 */
[----:B------:R-:W-:Y:S02]  /*1040*/  FADD.FTZ R19, -R8, 1 ;  /* 0x3f80000008137421 */ /* 0x000fe40000010100 */
[----:B------:R-:W-:-:S03]  /*1050*/  FADD.FTZ R24, RZ, -R8 ;  /* 0x80000008ff187221 */ /* 0x000fc60000010000 */
[----:B------:R-:W-:Y:S02]  /*1060*/  FSEL R27, R19, R8, P3 ;  /* 0x00000008131b7208 */ /* 0x000fe40001800000 */
[----:B------:R-:W-:Y:S01]  /*1070*/  FSEL R28, R8, R19, P3 ;  /* 0x00000013081c7208 */ /* 0x000fe20001800000 */
[----:B0-----:R-:W-:Y:S01]  /*1080*/  FFMA.FTZ R25, R25, 0.69314718246459960938, R20 ;  /* 0x3f31721819197823 */ /* 0x001fe20000010014 */
[----:B------:R-:W-:Y:S02]  /*1090*/  FSEL R8, R9, RZ, !P3 ;  /* 0x000000ff09087208 */ /* 0x000fe40005800000 */
[----:B------:R-:W0:Y:S01]  /*10a0*/  MUFU.LG2 R27, R27 ;  /* 0x0000001b001b7308 */ /* 0x000e220000000c00 */
[----:B------:R-:W-:Y:S02]  /*10b0*/  FSEL R9, R5, c[0x0][0x1a4], P3 ;  /* 0x0000690005097a08 */ /* 0x000fe40001800000 */
[----:B------:R-:W-:Y:S01]  /*10c0*/  FSEL R24, R19, R24, P3 ;  /* 0x0000001813187208 */ /* 0x000fe20001800000 */
[----:B------:R-:W-:-:S02]  /*10d0*/  FADD.FTZ R25, R25, R8 ;  /* 0x0000000819197221 */ /* 0x000fc40000010000 */
        /* <DEDUP_REMOVED lines=9> */
.L_x_125:
[----:B------:R-:W-:Y:S05]  /*1170*/  BSYNC B2 ;  /* 0x0000000000027941 */ /* 0x000fea0003800000 */
.L_x_124:
        /* <DEDUP_REMOVED lines=24> */
[----:B------:R0:W2:Y:S01]  /*1300*/  MUFU.LG2 R8, R28 ;  /* 0x0000001c00087308 */ /* 0x0000a20000000c00 */
[----:B-1----:R-:W-:-:S04]  /*1310*/  FADD.FTZ R29, R29, -RZ ;  /* 0x800000ff1d1d7221 */ /* 0x002fc80000010000 */
[----:B------:R-:W-:Y:S01]  /*1320*/  FADD.FTZ R26, -R29, 1 ;  /* 0x3f8000001d1a7421 */ /* 0x000fe20000010100 */
[----:B0-----:R-:W-:Y:S01]  /*1330*/  FSEL R28, R12, c[0x0][0x1a0], !P3 ;  /* 0x000068000c1c7a08 */ /* 0x001fe20005800000 */
[----:B------:R-:W-:-:S03]  /*1340*/  FADD.FTZ R27, RZ, -R29 ;  /* 0x8000001dff1b7221 */ /* 0x000fc60000010000 */
[C---:B------:R-:W-:Y:S02]  /*1350*/  FSEL R32, R26.reuse, R29, P3 ;  /* 0x0000001d1a207208 */ /* 0x040fe40001800000 */
[----:B------:R-:W-:Y:S01]  /*1360*/  FSEL R27, R26, R27, P3 ;  /* 0x0000001b1a1b7208 */ /* 0x000fe20001800000 */
[----:B--2---:R-:W-:Y:S01]  /*1370*/  FFMA.FTZ R8, R8, 0.69314718246459960938, R33 ;  /* 0x3f31721808087823 */ /* 0x004fe20000010021 */
[----:B------:R-:W-:Y:S02]  /*1380*/  FSEL R26, R29, R26, P3 ;  /* 0x0000001a1d1a7208 */ /* 0x000fe40001800000 */
[----:B------:R-:W0:Y:S01]  /*1390*/  MUFU.LG2 R32, R32 ;  /* 0x0000002000207308 */ /* 0x000e220000000c00 */
[----:B------:R-:W-:Y:S01]  /*13a0*/  FADD.FTZ R8, R8, R9 ;  /* 0x0000000908087221 */ /* 0x000fe20000010000 */
[----:B------:R-:W-:-:S05]  /*13b0*/  FSEL R29, R5, c[0x0][0x1a4], P3 ;  /* 0x00006900051d7a08 */ /* 0x000fca0001800000 */
        /* <DEDUP_REMOVED lines=8> */
.L_x_127:
[----:B------:R-:W-:Y:S05]  /*1440*/  BSYNC B2 ;  /* 0x0000000000027941 */ /* 0x000fea0003800000 */
.L_x_126:
        /* <DEDUP_REMOVED lines=8> */
[----:B------:R-:W0:Y:S02]  /*14d0*/  MUFU.EX2 R9, R27 ;  /* 0x0000001b00097308 */ /* 0x000e240000000800 */
[----:B0-----:R-:W-:-:S08]  /*14e0*/  FADD.FTZ R29, R9, 1 ;  /* 0x3f800000091d7421 */ /* 0x001fd00000010000 */
[----:B------:R-:W0:Y:S08]  /*14f0*/  @!P4 MUFU.EX2 R9, R28 ;  /* 0x0000001c0009c308 */ /* 0x000e300000000800 */
[----:B------:R-:W1:Y:S01]  /*1500*/  MUFU.RCP R8, R29 ;  /* 0x0000001d00087308 */ /* 0x000e620000001000 */
[----:B0-----:R-:W-:Y:S02]  /*1510*/  FADD.FTZ R25, R9, 1 ;  /* 0x3f80000009197421 */ /* 0x001fe40000010000 */
[----:B------:R-:W-:Y:S01]  /*1520*/  IMAD.X R9, RZ, RZ, R7, P3 ;  /* 0x000000ffff097224 */ /* 0x000fe200018e0607 */
[----:B------:R-:W-:-:S04]  /*1530*/  ISETP.GT.U32.AND P3, PT, R30, -0x1, PT ;  /* 0xffffffff1e00780c */ /* 0x000fc80003f64070 */
[----:B------:R-:W0:Y:S01]  /*1540*/  MUFU.LG2 R25, R25 ;  /* 0x0000001900197308 */ /* 0x000e220000000c00 */
[----:B------:R-:W-:Y:S01]  /*1550*/  ISETP.NE.AND.EX P0, PT, R9, R18, PT, P0 ;  /* 0x000000120900720c */ /* 0x000fe20003f05300 */
[----:B------:R-:W-:Y:S02]  /*1560*/  FADD.FTZ R9, -R10, -RZ ;  /* 0x800000ff0a097221 */ /* 0x000fe40000010100 */
[----:B-1----:R-:W-:Y:S01]  /*1570*/  FADD.FTZ R8, R8, -RZ ;  /* 0x800000ff08087221 */ /* 0x002fe20000010000 */
[----:B------:R-:W-:Y:S02]  /*1580*/  ISETP.GT.AND.EX P0, PT, R31, -0x1, !P0, P3 ;  /* 0xffffffff1f00780c */ /* 0x000fe40004704330 */
[----:B------:R-:W-:Y:S01]  /*1590*/  FSEL R28, R9, RZ, !P4 ;  /* 0x000000ff091c7208 */ /* 0x000fe20006000000 */
[----:B------:R-:W-:Y:S01]  /*15a0*/  FADD.FTZ R9, -R8, 1 ;  /* 0x3f80000008097421 */ /* 0x000fe20000010100 */
[----:B------:R-:W-:-:S04]  /*15b0*/  FSEL R10, R10, RZ, !P0 ;  /* 0x000000ff0a0a7208 */ /* 0x000fc80004000000 */
[----:B------:R-:W-:Y:S01]  /*15c0*/  FSEL R29, R9, R8, P0 ;  /* 0x00000008091d7208 */ /* 0x000fe20000000000 */
[----:B0-----:R-:W-:Y:S01]  /*15d0*/  FFMA.FTZ R27, R25, 0.69314718246459960938, R28 ;  /* 0x3f317218191b7823 */ /* 0x001fe2000001001c */
[----:B------:R-:W-:-:S04]  /*15e0*/  FSEL R28, R12, c[0x0][0x1a0], !P0 ;  /* 0x000068000c1c7a08 */ /* 0x000fc80004000000 */
[----:B------:R-:W0:Y:S01]  /*15f0*/  MUFU.LG2 R29, R29 ;  /* 0x0000001d001d7308 */ /* 0x000e220000000c00 */
[----:B------:R-:W-:Y:S02]  /*1600*/  FADD.FTZ R10, R27, R10 ;  /* 0x0000000a1b0a7221 */ /* 0x000fe40000010000 */
[----:B0-----:R-:W-:-:S05]  /*1610*/  FMUL.FTZ R32, R29, c[0x0][0x1a4] ;  /* 0x000069001d207a20 */ /* 0x001fca0000410000 */
[----:B------:R-:W0:Y:S02]  /*1620*/  MUFU.EX2 R25, R32 ;  /* 0x0000002000197308 */ /* 0x000e240000000800 */
[----:B0-----:R-:W-:Y:S02]  /*1630*/  FMUL.FTZ R25, R28, R25 ;  /* 0x000000191c197220 */ /* 0x001fe40000410000 */
[----:B------:R-:W-:Y:S02]  /*1640*/  FADD.FTZ R28, RZ, -R8 ;  /* 0x80000008ff1c7221 */ /* 0x000fe40000010000 */
[----:B------:R-:W-:-:S03]  /*1650*/  FFMA.FTZ R3, R25, R10, R3 ;  /* 0x0000000a19037223 */ /* 0x000fc60000010003 */
[----:B------:R-:W-:Y:S02]  /*1660*/  FSEL R27, R9, R28, P0 ;  /* 0x0000001c091b7208 */ /* 0x000fe40000000000 */
[----:B------:R-:W-:Y:S02]  /*1670*/  FSEL R9, R8, R9, P0 ;  /* 0x0000000908097208 */ /* 0x000fe40000000000 */
[----:B------:R-:W-:-:S05]  /*1680*/  FSEL R8, R5, c[0x0][0x1a4], P0 ;  /* 0x0000690005087a08 */ /* 0x000fca0000000000 */
[----:B------:R-:W-:-:S04]  /*1690*/  FMUL.FTZ R8, R8, R9 ;  /* 0x0000000908087220 */ /* 0x000fc80000410000 */
[----:B------:R-:W-:-:S04]  /*16a0*/  FFMA.FTZ R8, R8, R10, -R27 ;  /* 0x0000000a08087223 */ /* 0x000fc8000001081b */
[----:B------:R-:W-:-:S05]  /*16b0*/  FMUL.FTZ R8, R25, R8 ;  /* 0x0000000819087220 */ /* 0x000fca0000410000 */
[----:B------:R-:W-:Y:S02]  /*16c0*/  F2FP.PACK_AB R25, RZ, R8 ;  /* 0x00000008ff19723e */ /* 0x000fe400000000ff */
.L_x_129:
[----:B------:R-:W-:Y:S05]  /*16d0*/  BSYNC B2 ;  /* 0x0000000000027941 */ /* 0x000fea0003800000 */
.L_x_128:
        /* <DEDUP_REMOVED lines=11> */
[----:B------:R-:W-:Y:S02]  /*1790*/  IADD3.X R29, RZ, R7, RZ, P1, !PT ;  /* 0x00000007ff1d7210 */ /* 0x000fe40000ffe4ff */
[----:B------:R-:W-:Y:S02]  /*17a0*/  ISETP.GT.U32.AND P1, PT, R30, -0x1, PT ;  /* 0xffffffff1e00780c */ /* 0x000fe40003f24070 */
[----:B------:R-:W-:Y:S01]  /*17b0*/  ISETP.NE.AND.EX P0, PT, R29, R18, PT, P0 ;  /* 0x000000121d00720c */ /* 0x000fe20003f05300 */
[----:B0-----:R-:W-:-:S03]  /*17c0*/  FADD.FTZ R19, -R21, -RZ ;  /* 0x800000ff15137221 */ /* 0x001fc60000010100 */
[----:B------:R-:W-:-:S04]  /*17d0*/  ISETP.GT.AND.EX P0, PT, R31, -0x1, !P0, P1 ;  /* 0xffffffff1f00780c */ /* 0x000fc80004704310 */
[----:B------:R-:W-:Y:S01]  /*17e0*/  FSEL R21, R21, RZ, !P0 ;  /* 0x000000ff15157208 */ /* 0x000fe20004000000 */
[----:B-1----:R-:W-:Y:S02]  /*17f0*/  FADD.FTZ R24, R22, 1 ;  /* 0x3f80000016187421 */ /* 0x002fe40000010000 */
[----:B------:R0:W1:Y:S08]  /*1800*/  @!P3 MUFU.EX2 R22, R23 ;  /* 0x000000170016b308 */ /* 0x0000700000000800 */
[----:B------:R2:W3:Y:S01]  /*1810*/  MUFU.RCP R10, R24 ;  /* 0x00000018000a7308 */ /* 0x0004e20000001000 */
[----:B0-----:R-:W-:Y:S01]  /*1820*/  FSEL R23, R19, RZ, !P3 ;  /* 0x000000ff13177208 */ /* 0x001fe20005800000 */
[----:B-1----:R-:W-:Y:S01]  /*1830*/  FADD.FTZ R27, R22, 1 ;  /* 0x3f800000161b7421 */ /* 0x002fe20000010000 */
[----:B--2---:R-:W-:-:S05]  /*1840*/  FSEL R24, R12, c[0x0][0x1a0], !P0 ;  /* 0x000068000c187a08 */ /* 0x004fca0004000000 */
[----:B------:R-:W0:Y:S01]  /*1850*/  MUFU.LG2 R22, R27 ;  /* 0x0000001b00167308 */ /* 0x000e220000000c00 */
[----:B---3--:R-:W-:-:S04]  /*1860*/  FADD.FTZ R10, R10, -RZ ;  /* 0x800000ff0a0a7221 */ /* 0x008fc80000010000 */
[----:B------:R-:W-:-:S05]  /*1870*/  FADD.FTZ R19, -R10, 1 ;  /* 0x3f8000000a137421 */ /* 0x000fca0000010100 */
[----:B------:R-:W-:Y:S01]  /*1880*/  FSEL R28, R19, R10, P0 ;  /* 0x0000000a131c7208 */ /* 0x000fe20000000000 */
[----:B0-----:R-:W-:-:S05]  /*1890*/  FFMA.FTZ R22, R22, 0.69314718246459960938, R23 ;  /* 0x3f31721816167823 */ /* 0x001fca0000010017 */
        /* <DEDUP_REMOVED lines=14> */
.L_x_131:
[----:B------:R-:W-:Y:S05]  /*1980*/  BSYNC B2 ;  /* 0x0000000000027941 */ /* 0x000fea0003800000 */
.L_x_130:
[----:B------:R-:W-:Y:S01]  /*1990*/  BSSY B2, `(.L_x_132) ;  /* 0x0000028000027945 */ /* 0x000fe20003800000 */
[----:B------:R-:W-:Y:S05]  /*19a0*/  @P2 BRA `(.L_x_133) ;  /* 0x0000026000002947 */ /* 0x000fea0003800000 */
[----:B------:R-:W-:Y:S01]  /*19b0*/  HADD2.F32 R11, -RZ, R11.H1_H1 ;  /* 0x3000000bff0b7230 */ /* 0x000fe20000004100 */
[----:B------:R-:W-:-:S04]  /*19c0*/  IADD3 R21, P1, R6, 0x7, RZ ;  /* 0x0000000706157810 */ /* 0x000fc80007f3e0ff */
[C---:B------:R-:W-:Y:S01]  /*19d0*/  FMUL.FTZ R10, R11.reuse, -1.4426950216293334961 ;  /* 0xbfb8aa3b0b0a7820 */ /* 0x040fe20000410000 */
[----:B------:R-:W-:Y:S01]  /*19e0*/  FSETP.GE.FTZ.AND P2, PT, R11, RZ, PT ;  /* 0x000000ff0b00720b */ /* 0x000fe20003f56000 */
[----:B------:R-:W-:Y:S01]  /*19f0*/  IMAD.X R23, RZ, RZ, R7, P1 ;  /* 0x000000ffff177224 */ /* 0x000fe200008e0607 */
[----:B------:R-:W-:Y:S01]  /*1a00*/  ISETP.NE.U32.AND P0, PT, R21, R16, PT ;  /* 0x000000101500720c */ /* 0x000fe20003f05070 */
[----:B------:R-:W0:Y:S01]  /*1a10*/  MUFU.EX2 R20, R10 ;  /* 0x0000000a00147308 */ /* 0x000e220000000800 */
[C---:B------:R-:W-:Y:S01]  /*1a20*/  FMUL.FTZ R21, R11.reuse, 1.4426950216293334961 ;  /* 0x3fb8aa3b0b157820 */ /* 0x040fe20000410000 */
[----:B------:R-:W-:Y:S01]  /*1a30*/  ISETP.GT.U32.AND P1, PT, R30, -0x1, PT ;  /* 0xffffffff1e00780c */ /* 0x000fe20003f24070 */
[----:B------:R-:W-:Y:S01]  /*1a40*/  FADD.FTZ R16, -R11, -RZ ;  /* 0x800000ff0b107221 */ /* 0x000fe20000010100 */
[----:B------:R-:W-:-:S04]  /*1a50*/  ISETP.NE.AND.EX P0, PT, R23, R18, PT, P0 ;  /* 0x000000121700720c */ /* 0x000fc80003f05300 */
[----:B------:R-:W-:Y:S02]  /*1a60*/  ISETP.GT.AND.EX P0, PT, R31, -0x1, !P0, P1 ;  /* 0xffffffff1f00780c */ /* 0x000fe40004704310 */
[----:B------:R-:W-:Y:S01]  /*1a70*/  FSEL R18, R16, RZ, !P2 ;  /* 0x000000ff10127208 */ /* 0x000fe20005000000 */
[----:B0-----:R-:W-:Y:S02]  /*1a80*/  FADD.FTZ R22, R20, 1 ;  /* 0x3f80000014167421 */ /* 0x001fe40000010000 */
[----:B------:R0:W1:Y:S08]  /*1a90*/  @!P2 MUFU.EX2 R20, R21 ;  /* 0x000000150014a308 */ /* 0x0000700000000800 */
[----:B------:R-:W2:Y:S01]  /*1aa0*/  MUFU.RCP R17, R22 ;  /* 0x0000001600117308 */ /* 0x000ea20000001000 */
[----:B0-----:R-:W-:Y:S01]  /*1ab0*/  FSEL R21, R11, RZ, !P0 ;  /* 0x000000ff0b157208 */ /* 0x001fe20004000000 */
[----:B-1----:R-:W-:-:S06]  /*1ac0*/  FADD.FTZ R20, R20, 1 ;  /* 0x3f80000014147421 */ /* 0x002fcc0000010000 */
[----:B------:R-:W0:Y:S01]  /*1ad0*/  MUFU.LG2 R23, R20 ;  /* 0x0000001400177308 */ /* 0x000e220000000c00 */
[----:B--2---:R-:W-:-:S04]  /*1ae0*/  FADD.FTZ R17, R17, -RZ ;  /* 0x800000ff11117221 */ /* 0x004fc80000010000 */
[----:B------:R-:W-:Y:S02]  /*1af0*/  FADD.FTZ R10, -R17, 1 ;  /* 0x3f800000110a7421 */ /* 0x000fe40000010100 */
[----:B------:R-:W-:-:S03]  /*1b00*/  FADD.FTZ R11, RZ, -R17 ;  /* 0x80000011ff0b7221 */ /* 0x000fc60000010000 */
[C---:B------:R-:W-:Y:S02]  /*1b10*/  FSEL R22, R10.reuse, R17, P0 ;  /* 0x000000110a167208 */ /* 0x040fe40000000000 */
[----:B------:R-:W-:Y:S01]  /*1b20*/  FSEL R11, R10, R11, P0 ;  /* 0x0000000b0a0b7208 */ /* 0x000fe20000000000 */
[----:B0-----:R-:W-:Y:S01]  /*1b30*/  FFMA.FTZ R18, R23, 0.69314718246459960938, R18 ;  /* 0x3f31721817127823 */ /* 0x001fe20000010012 */
[----:B------:R-:W-:Y:S02]  /*1b40*/  FSEL R23, R5, c[0x0][0x1a4], P0 ;  /* 0x0000690005177a08 */ /* 0x000fe40000000000 */
[----:B------:R-:W0:Y:S01]  /*1b50*/  MUFU.LG2 R22, R22 ;  /* 0x0000001600167308 */ /* 0x000e220000000c00 */
[----:B------:R-:W-:Y:S02]  /*1b60*/  FADD.FTZ R18, R18, R21 ;  /* 0x0000001512127221 */ /* 0x000fe40000010000 */
[----:B0-----:R-:W-:Y:S01]  /*1b70*/  FMUL.FTZ R24, R22, c[0x0][0x1a4] ;  /* 0x0000690016187a20 */ /* 0x001fe20000410000 */
[----:B------:R-:W-:-:S02]  /*1b80*/  FSEL R22, R17, R10, P0 ;  /* 0x0000000a11167208 */ /* 0x000fc40000000000 */
[----:B------:R-:W-:Y:S02]  /*1b90*/  FSEL R17, R12, c[0x0][0x1a0], !P0 ;  /* 0x000068000c117a08 */ /* 0x000fe40004000000 */
[----:B------:R-:W0:Y:S01]  /*1ba0*/  MUFU.EX2 R16, R24 ;  /* 0x0000001800107308 */ /* 0x000e220000000800 */
[----:B------:R-:W-:-:S04]  /*1bb0*/  FMUL.FTZ R22, R23, R22 ;  /* 0x0000001617167220 */ /* 0x000fc80000410000 */
[----:B------:R-:W-:Y:S02]  /*1bc0*/  FFMA.FTZ R11, R22, R18, -R11 ;  /* 0x00000012160b7223 */ /* 0x000fe4000001080b */
[----:B0-----:R-:W-:-:S04]  /*1bd0*/  FMUL.FTZ R16, R17, R16 ;  /* 0x0000001011107220 */ /* 0x001fc80000410000 */
[C---:B------:R-:W-:Y:S02]  /*1be0*/  FMUL.FTZ R20, R16.reuse, R11 ;  /* 0x0000000b10147220 */ /* 0x040fe40000410000 */
[----:B------:R-:W-:-:S03]  /*1bf0*/  FFMA.FTZ R3, R16, R18, R3 ;  /* 0x0000001210037223 */ /* 0x000fc60000010003 */
[----:B------:R-:W-:Y:S02]  /*1c00*/  F2FP.PACK_AB R20, RZ, R20 ;  /* 0x00000014ff14723e */ /* 0x000fe400000000ff */
.L_x_133:
[----:B------:R-:W-:Y:S05]  /*1c10*/  BSYNC B2 ;  /* 0x0000000000027941 */ /* 0x000fea0003800000 */
.L_x_132:
[----:B------:R-:W-:Y:S02]  /*1c20*/  PRMT R10, R26, 0x5410, R25 ;  /* 0x000054101a0a7816 */ /* 0x000fe40000000019 */
[----:B------:R-:W-:-:S05]  /*1c30*/  PRMT R11, R19, 0x5410, R20 ;  /* 0x00005410130b7816 */ /* 0x000fca0000000014 */
[----:B------:R0:W-:Y:S01]  /*1c40*/  STG.E.128 [R14.64], R8 ;  /* 0x000000080e007986 */ /* 0x0001e2000c101d0c */
[----:B------:R-:W-:Y:S05]  /*1c50*/  BRA `(.L_x_134) ;  /* 0x0000001000007947 */ /* 0x000fea0003800000 */
.L_x_117:
[----:B------:R0:W-:Y:S02]  /*1c60*/  STG.E.128 [R14.64], RZ ;  /* 0x000000ff0e007986 */ /* 0x0001e4000c101d0c */
.L_x_134:
[----:B------:R-:W-:Y:S05]  /*1c70*/  BSYNC B1 ;  /* 0x0000000000017941 */ /* 0x000fea0003800000 */
.L_x_116:
[----:B------:R-:W-:-:S05]  /*1c80*/  LEA R6, P0, R13, R6, 0x3 ;  /* 0x000000060d067211 */ /* 0x000fca00078018ff */
[----:B------:R-:W-:Y:S01]  /*1c90*/  IMAD.X R7, RZ, RZ, R7, P0 ;  /* 0x000000ffff077224 */ /* 0x000fe200000e0607 */
[----:B------:R-:W-:-:S04]  /*1ca0*/  ISETP.GE.U32.AND P0, PT, R6, UR4, PT ;  /* 0x0000000406007c0c */ /* 0x000fc8000bf06070 */
[----:B------:R-:W-:-:S13]  /*1cb0*/  ISETP.GE.AND.EX P0, PT, R7, UR8, PT, P0 ;  /* 0x0000000807007c0c */ /* 0x000fda000bf06300 */
[----:B------:R-:W-:Y:S01]  /*1cc0*/  @P0 CALL.REL.NOINC `(.L_x_112) ;  /* 0x0000001000000944 */ /* 0x000fe20003c00000 */
[----:B------:R-:W-:Y:S05]  /*1cd0*/  BRA `(.L_x_135) ;  /* 0xffffe50000007947 */ /* 0x000fea000383ffff */
.L_x_112:
[----:B0-----:R-:W-:Y:S05]  /*1ce0*/  BSYNC B0 ;  /* 0x0000000000007941 */ /* 0x001fea0003800000 */
.L_x_111:
        /* <DEDUP_REMOVED lines=8> */
.L_x_137:
        /* <DEDUP_REMOVED lines=10> */
.L_x_136:
[----:B0-----:R-:W-:Y:S05]  /*1e10*/  @P1 EXIT ;  /* 0x000000000000194d */ /* 0x001fea0003800000 */
[----:B------:R-:W0:Y:S01]  /*1e20*/  LDS R4, [RZ] ;  /* 0x00000000ff047984 */ /* 0x000e220000000800 */
[----:B-----5:R-:W0:Y:S01]  /*1e30*/  MUFU.RCP R5, R0 ;  /* 0x0000000000057308 */ /* 0x020e220000001000 */
[----:B------:R-:W-:Y:S02]  /*1e40*/  IMAD.MOV.U32 R2, RZ, RZ, c[0x0][0x160] ;  /* 0x00005800ff027624 */ /* 0x000fe400078e00ff */
[----:B------:R-:W-:Y:S02]  /*1e50*/  IMAD.MOV.U32 R3, RZ, RZ, c[0x0][0x164] ;  /* 0x00005900ff037624 */ /* 0x000fe400078e00ff */
[----:B0-----:R-:W-:-:S05]  /*1e60*/  FMUL.FTZ R5, R4, R5 ;  /* 0x0000000504057220 */ /* 0x001fca0000410000 */
[----:B------:R-:W-:Y:S01]  /*1e70*/  RED.E.ADD.F32.FTZ.RN.STRONG.GPU [R2.64], R5 ;  /* 0x000000050200798e */ /* 0x000fe2000c10e78c */
[----:B------:R-:W-:Y:S05]  /*1e80*/  EXIT ;  /* 0x000000000000794d */ /* 0x000fea0003800000 */
        .weak           $__internal_5_$__cuda_sm20_div_s64
        .type           $__internal_5_$__cuda_sm20_div_s64,@function
        .size           $__internal_5_$__cuda_sm20_div_s64,(.L_x_219 - $__internal_5_$__cuda_sm20_div_s64)
$__internal_5_$__cuda_sm20_div_s64:
        /* <DEDUP_REMOVED lines=33> */
[----:B------:R-:W-:Y:S02]  /*20a0*/  IMAD.X R16, RZ, RZ, ~R7, P4 ;  /* 0x000000ffff107224 */ /* 0x000fe400020e0e07 */
[----:B------:R-:W-:-:S04]  /*20b0*/  IMAD.WIDE.U32 R8, P0, R9, R10, R8 ;  /* 0x0000000a09087225 */ /* 0x000fc80007800008 */
[----:B------:R-:W-:-:S04]  /*20c0*/  IMAD.HI.U32 R18, R15, R10, RZ ;  /* 0x0000000a0f127227 */ /* 0x000fc800078e00ff */
[----:B------:R-:W-:-:S04]  /*20d0*/  IMAD.HI.U32 R8, P1, R15, R17, R8 ;  /* 0x000000110f087227 */ /* 0x000fc80007820008 */
[----:B------:R-:W-:-:S05]  /*20e0*/  IMAD R9, R15, R10, RZ ;  /* 0x0000000a0f097224 */ /* 0x000fca00078e02ff */
[----:B------:R-:W-:Y:S01]  /*20f0*/  IADD3 R10, P2, R9, R8, RZ ;  /* 0x00000008090a7210 */ /* 0x000fe20007f5e0ff */
[----:B------:R-:W-:Y:S01]  /*2100*/  IMAD.X R9, R18, 0x1, R15, P0 ;  /* 0x0000000112097824 */ /* 0x000fe200000e060f */
[----:B------:R-:W-:-:S03]  /*2110*/  SEL R15, R16, R7, !P3 ;  /* 0x00000007100f7207 */ /* 0x000fc60005800000 */
[----:B------:R-:W-:Y:S01]  /*2120*/  IMAD.HI.U32 R8, R10, R11, RZ ;  /* 0x0000000b0a087227 */ /* 0x000fe200078e00ff */
[----:B------:R-:W-:-:S03]  /*2130*/  IADD3.X R16, RZ, RZ, R9, P2, P1 ;  /* 0x000000ffff107210 */ /* 0x000fc600017e2409 */
[----:B------:R-:W-:Y:S02]  /*2140*/  IMAD.MOV.U32 R9, RZ, RZ, RZ ;  /* 0x000000ffff097224 */ /* 0x000fe400078e00ff */
[-C--:B------:R-:W-:Y:S02]  /*2150*/  IMAD R17, R16, R15.reuse, RZ ;  /* 0x0000000f10117224 */ /* 0x080fe400078e02ff */
[----:B------:R-:W-:-:S04]  /*2160*/  IMAD.WIDE.U32 R8, R10, R15, R8 ;  /* 0x0000000f0a087225 */ /* 0x000fc800078e0008 */
[----:B------:R-:W-:-:S04]  /*2170*/  IMAD.HI.U32 R10, R16, R15, RZ ;  /* 0x0000000f100a7227 */ /* 0x000fc800078e00ff */
[----:B------:R-:W-:-:S04]  /*2180*/  IMAD.HI.U32 R8, P0, R16, R11, R8 ;  /* 0x0000000b10087227 */ /* 0x000fc80007800008 */
[----:B------:R-:W-:Y:S01]  /*2190*/  IMAD.X R10, RZ, RZ, R10, P0 ;  /* 0x000000ffff0a7224 */ /* 0x000fe200000e060a */
[----:B------:R-:W-:-:S04]  /*21a0*/  IADD3 R17, P1, R17, R8, RZ ;  /* 0x0000000811117210 */ /* 0x000fc80007f3e0ff */
[----:B------:R-:W-:Y:S01]  /*21b0*/  IADD3.X R10, RZ, R10, RZ, P1, !PT ;  /* 0x0000000aff0a7210 */ /* 0x000fe20000ffe4ff */
[----:B------:R-:W-:-:S04]  /*21c0*/  IMAD.WIDE.U32 R8, R17, UR6, RZ ;  /* 0x0000000611087c25 */ /* 0x000fc8000f8e00ff */
[----:B------:R-:W-:Y:S01]  /*21d0*/  IMAD R9, R17, UR7, R9 ;  /* 0x0000000711097c24 */ /* 0x000fe2000f8e0209 */
[----:B------:R-:W-:-:S03]  /*21e0*/  IADD3 R16, P1, -R8, R11, RZ ;  /* 0x0000000b08107210 */ /* 0x000fc60007f3e1ff */
[----:B------:R-:W-:Y:S01]  /*21f0*/  IMAD R8, R10, UR6, R9 ;  /* 0x000000060a087c24 */ /* 0x000fe2000f8e0209 */
[----:B------:R-:W-:-:S03]  /*2200*/  ISETP.GE.U32.AND P0, PT, R16, UR6, PT ;  /* 0x0000000610007c0c */ /* 0x000fc6000bf06070 */
[----:B------:R-:W-:Y:S01]  /*2210*/  IMAD.X R9, R15, 0x1, ~R8, P1 ;  /* 0x000000010f097824 */ /* 0x000fe200008e0e08 */
[----:B------:R-:W-:Y:S02]  /*2220*/  IADD3 R15, P1, R16, -UR6, RZ ;  /* 0x80000006100f7c10 */ /* 0x000fe4000ff3e0ff */
[----:B------:R-:W-:Y:S02]  /*2230*/  IADD3 R8, P2, R17, 0x1, RZ ;  /* 0x0000000111087810 */ /* 0x000fe40007f5e0ff */
[C---:B------:R-:W-:Y:S02]  /*2240*/  ISETP.GE.U32.AND.EX P0, PT, R9.reuse, UR7, PT, P0 ;  /* 0x0000000709007c0c */ /* 0x040fe4000bf06100 */
[----:B------:R-:W-:Y:S01]  /*2250*/  IADD3.X R18, R9, ~UR7, RZ, P1, !PT ;  /* 0x8000000709127c10 */ /* 0x000fe20008ffe4ff */
[----:B------:R-:W-:Y:S01]  /*2260*/  IMAD.X R11, RZ, RZ, R10, P2 ;  /* 0x000000ffff0b7224 */ /* 0x000fe200010e060a */
[----:B------:R-:W-:Y:S02]  /*2270*/  SEL R15, R15, R16, P0 ;  /* 0x000000100f0f7207 */ /* 0x000fe40000000000 */
[----:B------:R-:W-:-:S02]  /*2280*/  SEL R18, R18, R9, P0 ;  /* 0x0000000912127207 */ /* 0x000fc40000000000 */
[----:B------:R-:W-:Y:S02]  /*2290*/  SEL R9, R8, R17, P0 ;  /* 0x0000001108097207 */ /* 0x000fe40000000000 */
[----:B------:R-:W-:Y:S01]  /*22a0*/  ISETP.GE.U32.AND P1, PT, R15, UR6, PT ;  /* 0x000000060f007c0c */ /* 0x000fe2000bf26070 */
[----:B------:R-:W-:Y:S01]  /*22b0*/  IMAD.MOV.U32 R15, RZ, RZ, 0x0 ;  /* 0x00000000ff0f7424 */ /* 0x000fe200078e00ff */
[----:B------:R-:W-:Y:S02]  /*22c0*/  SEL R10, R11, R10, P0 ;  /* 0x0000000a0b0a7207 */ /* 0x000fe40000000000 */
[----:B------:R-:W-:Y:S02]  /*22d0*/  IADD3 R16, P2, R9, 0x1, RZ ;  /* 0x0000000109107810 */ /* 0x000fe40007f5e0ff */
[----:B------:R-:W-:Y:S02]  /*22e0*/  ISETP.GE.U32.AND.EX P0, PT, R18, UR7, PT, P1 ;  /* 0x0000000712007c0c */ /* 0x000fe4000bf06110 */
[----:B------:R-:W-:Y:S01]  /*22f0*/  LOP3.LUT R8, R7, c[0x0][0x194], RZ, 0x3c, !PT ;  /* 0x0000650007087a12 */ /* 0x000fe200078e3cff */
[----:B------:R-:W-:Y:S01]  /*2300*/  IMAD.X R17, RZ, RZ, R10, P2 ;  /* 0x000000ffff117224 */ /* 0x000fe200010e060a */
[----:B------:R-:W-:-:S02]  /*2310*/  SEL R16, R16, R9, P0 ;  /* 0x0000000910107207 */ /* 0x000fc40000000000 */
[----:B------:R-:W-:Y:S02]  /*2320*/  ISETP.GE.AND P1, PT, R8, RZ, PT ;  /* 0x000000ff0800720c */ /* 0x000fe40003f26270 */
[----:B------:R-:W-:Y:S02]  /*2330*/  SEL R17, R17, R10, P0 ;  /* 0x0000000a11117207 */ /* 0x000fe40000000000 */
[-C--:B------:R-:W-:Y:S02]  /*2340*/  IADD3 R9, P2, RZ, -R16.reuse, RZ ;  /* 0x80000010ff097210 */ /* 0x080fe40007f5e0ff */
[----:B------:R-:W-:Y:S02]  /*2350*/  ISETP.NE.U32.AND P0, PT, RZ, c[0x0][0x190], PT ;  /* 0x00006400ff007a0c */ /* 0x000fe40003f05070 */
[----:B------:R-:W-:Y:S01]  /*2360*/  SEL R16, R9, R16, !P1 ;  /* 0x0000001009107207 */ /* 0x000fe20004800000 */
[----:B------:R-:W-:Y:S01]  /*2370*/  IMAD.X R8, RZ, RZ, ~R17, P2 ;  /* 0x000000ffff087224 */ /* 0x000fe200010e0e11 */
[----:B------:R-:W-:-:S04]  /*2380*/  ISETP.NE.AND.EX P0, PT, RZ, c[0x0][0x194], PT, P0 ;  /* 0x00006500ff007a0c */ /* 0x000fc80003f05300 */
[----:B------:R-:W-:Y:S02]  /*2390*/  SEL R17, R8, R17, !P1 ;  /* 0x0000001108117207 */ /* 0x000fe40004800000 */
[----:B------:R-:W-:Y:S02]  /*23a0*/  SEL R16, R16, 0xffffffff, P0 ;  /* 0xffffffff10107807 */ /* 0x000fe40000000000 */
[----:B------:R-:W-:Y:S01]  /*23b0*/  SEL R17, R17, 0xffffffff, P0 ;  /* 0xffffffff11117807 */ /* 0x000fe20000000000 */
[----:B------:R-:W-:Y:S06]  /*23c0*/  RET.REL.NODEC R14 `(_Z30focal_loss_forward_cuda_kernelILb0ELi8EN3c104HalfElffEvPT4_PT1_PKS4_PKT2_PKflllfff) ;  /* 0xffffdc300e007950 */ /* 0x000fec0003c3ffff */
.L_x_138:
        /* <DEDUP_REMOVED lines=11> */
.L_x_219:


//--------------------- .text._Z30focal_loss_forward_cuda_kernelILb0ELi4EflffEvPT4_PT1_PKS2_PKT2_PKflllfff --------------------------
	.section	.text._Z30focal_loss_forward_cuda_kernelILb0ELi4EflffEvPT4_PT1_PKS2_PKT2_PKflllfff,"ax",@progbits
	.sectioninfo	@"SHI_REGISTERS=32"
	.align	128
        .global         _Z30focal_loss_forward_cuda_kernelILb0ELi4EflffEvPT4_PT1_PKS2_PKT2_PKflllfff
        .type           _Z30focal_loss_forward_cuda_kernelILb0ELi4EflffEvPT4_PT1_PKS2_PKT2_PKflllfff,@function
        .size           _Z30focal_loss_forward_cuda_kernelILb0ELi4EflffEvPT4_PT1_PKS2_PKT2_PKflllfff,(.L_x_220 - _Z30focal_loss_forward_cuda_kernelILb0ELi4EflffEvPT4_PT1_PKS2_PKT2_PKflllfff)
        .other          _Z30focal_loss_forward_cuda_kernelILb0ELi4EflffEvPT4_PT1_PKS2_PKT2_PKflllfff,@"STO_CUDA_ENTRY STV_DEFAULT"
_Z30focal_loss_forward_cuda_kernelILb0ELi4EflffEvPT4_PT1_PKS2_PKT2_PKflllfff:
.text._Z30focal_loss_forward_cuda_kernelILb0ELi4EflffEvPT4_PT1_PKS2_PKT2_PKflllfff:
        /* <DEDUP_REMOVED lines=12> */
[----:B------:R2:W5:Y:S01]  /*00c0*/  LDG.E.CONSTANT R0, [R2.64] ;  /* 0x0000000c02007981 */ /* 0x000562000c1e9900 */
[----:B------:R-:W-:Y:S01]  /*00d0*/  BSSY B0, `(.L_x_139) ;  /* 0x0000100000007945 */ /* 0x000fe20003800000 */
[----:B------:R-:W-:Y:S02]  /*00e0*/  IMAD.MOV.U32 R19, RZ, RZ, RZ ;  /* 0x000000ffff137224 */ /* 0x000fe400078e00ff */
[----:B0-----:R0:W-:Y:S01]  /*00f0*/  STS [R18.X4], RZ ;  /* 0x000000ff12007388 */ /* 0x0011e20000004800 */
[----:B--2---:R-:W-:Y:S02]  /*0100*/  IMAD.U32 R2, RZ, RZ, UR8 ;  /* 0x00000008ff027e24 */ /* 0x004fe4000f8e00ff */
[----:B------:R-:W-:Y:S02]  /*0110*/  IMAD.SHL.U32 R20, R18, 0x4, RZ ;  /* 0x0000000412147824 */ /* 0x000fe400078e00ff */
[----:B-1----:R-:W-:-:S05]  /*0120*/  IMAD R4, R5, c[0x0][0x0], R18 ;  /* 0x0000000005047a24 */ /* 0x002fca00078e0212 */
[----:B------:R-:W-:-:S04]  /*0130*/  SHF.L.U32 R21, R4, 0x2, RZ ;  /* 0x0000000204157819 */ /* 0x000fc800000006ff */
[----:B------:R-:W-:-:S04]  /*0140*/  ISETP.LT.U32.AND P0, PT, R21, UR4, PT ;  /* 0x0000000415007c0c */ /* 0x000fc8000bf01070 */
[----:B------:R-:W-:-:S13]  /*0150*/  ISETP.GT.AND.EX P0, PT, R2, RZ, PT, P0 ;  /* 0x000000ff0200720c */ /* 0x000fda0003f04300 */
[----:B------:R-:W-:Y:S05]  /*0160*/  @!P0 BRA `(.L_x_140) ;  /* 0x00000f6000008947 */ /* 0x000fea0003800000 */
[----:B0-----:R-:W-:Y:S01]  /*0170*/  IMAD.MOV.U32 R22, RZ, RZ, RZ ;  /* 0x000000ffff167224 */ /* 0x001fe200078e00ff */
[----:B------:R-:W-:Y:S01]  /*0180*/  MOV R25, c[0x0][0x0] ;  /* 0x0000000000197a02 */ /* 0x000fe20000000f00 */
[C---:B------:R-:W-:Y:S01]  /*0190*/  IMAD.SHL.U32 R12, R21.reuse, 0x4, RZ ;  /* 0x00000004150c7824 */ /* 0x040fe200078e00ff */
[----:B------:R-:W-:Y:S01]  /*01a0*/  HFMA2.MMA R19, -RZ, RZ, 0, 0 ;  /* 0x00000000ff137435 */ /* 0x000fe200000001ff */
[----:B------:R-:W-:Y:S01]  /*01b0*/  IMAD.MOV.U32 R23, RZ, RZ, c[0x0][0x1a0] ;  /* 0x00006800ff177624 */ /* 0x000fe200078e00ff */
[----:B------:R-:W-:Y:S01]  /*01c0*/  SHF.L.U64.HI R13, R21, 0x2, R22 ;  /* 0x00000002150d7819 */ /* 0x000fe20000010216 */
[----:B------:R-:W-:Y:S01]  /*01d0*/  IMAD R25, R25, c[0x0][0xc], RZ ;  /* 0x0000030019197a24 */ /* 0x000fe200078e02ff */
[C---:B------:R-:W-:Y:S01]  /*01e0*/  IADD3 R2, P0, R12.reuse, c[0x0][0x170], RZ ;  /* 0x00005c000c027a10 */ /* 0x040fe20007f1e0ff */
[----:B------:R-:W-:Y:S01]  /*01f0*/  FADD.FTZ R24, -RZ, -c[0x0][0x1a4] ;  /* 0x80006900ff187621 */ /* 0x000fe20000010100 */
[----:B------:R-:W-:Y:S01]  /*0200*/  IADD3 R12, P1, R12, c[0x0][0x168], RZ ;  /* 0x00005a000c0c7a10 */ /* 0x000fe20007f3e0ff */
[----:B------:R-:W-:Y:S01]  /*0210*/  FADD.FTZ R23, -R23, 1 ;  /* 0x3f80000017177421 */ /* 0x000fe20000010100 */
[----:B------:R-:W-:Y:S01]  /*0220*/  IADD3.X R3, R13, c[0x0][0x174], RZ, P0, !PT ;  /* 0x00005d000d037a10 */ /* 0x000fe200007fe4ff */
[----:B------:R-:W-:Y:S01]  /*0230*/  IMAD.SHL.U32 R25, R25, 0x4, RZ ;  /* 0x0000000419197824 */ /* 0x000fe200078e00ff */
[----:B------:R-:W-:-:S02]  /*0240*/  IADD3.X R13, R13, c[0x0][0x16c], RZ, P1, !PT ;  /* 0x00005b000d0d7a10 */ /* 0x000fc40000ffe4ff */
.L_x_155:
[----:B------:R-:W-:Y:S01]  /*0250*/  LOP3.LUT R4, R22, c[0x0][0x194], RZ, 0xfc, !PT ;  /* 0x0000650016047a12 */ /* 0x000fe200078efcff */
[----:B------:R-:W-:Y:S03]  /*0260*/  BSSY B1, `(.L_x_141) ;  /* 0x0000024000017945 */ /* 0x000fe60003800000 */
[----:B------:R-:W-:-:S13]  /*0270*/  ISETP.NE.U32.AND P0, PT, R4, RZ, PT ;  /* 0x000000ff0400720c */ /* 0x000fda0003f05070 */
[----:B------:R-:W-:Y:S05]  /*0280*/  @!P0 BRA `(.L_x_142) ;  /* 0x000000b000008947 */ /* 0x000fea0003800000 */
[----:B------:R-:W-:Y:S02]  /*0290*/  MOV R8, 0x2b0 ;  /* 0x000002b000087802 */ /* 0x000fe40000000f00 */
[----:B-----5:R-:W-:Y:S05]  /*02a0*/  CALL.REL.NOINC `($__internal_6_$__cuda_sm20_div_s64) ;  /* 0x00000fd000007944 */ /* 0x020fea0003c00000 */
[----:B------:R-:W-:Y:S01]  /*02b0*/  IADD3 R7, P0, RZ, -R16, RZ ;  /* 0x80000010ff077210 */ /* 0x000fe20007f1e0ff */
[----:B------:R-:W-:Y:S01]  /*02c0*/  IMAD.MOV.U32 R5, RZ, RZ, R22 ;  /* 0x000000ffff057224 */ /* 0x000fe200078e0016 */
[----:B------:R-:W-:-:S03]  /*02d0*/  MOV R4, R21 ;  /* 0x0000001500047202 */ /* 0x000fc60000000f00 */
[----:B------:R-:W-:Y:S02]  /*02e0*/  IMAD.X R6, RZ, RZ, ~R17, P0 ;  /* 0x000000ffff067224 */ /* 0x000fe400000e0e11 */
[----:B------:R-:W-:-:S04]  /*02f0*/  IMAD.WIDE.U32 R26, R7, c[0x0][0x190], R4 ;  /* 0x00006400071a7a25 */ /* 0x000fc800078e0004 */
[----:B------:R-:W-:-:S04]  /*0300*/  IMAD R6, R6, c[0x0][0x190], RZ ;  /* 0x0000640006067a24 */ /* 0x000fc800078e02ff */
[----:B------:R-:W-:-:S04]  /*0310*/  IMAD R5, R7, c[0x0][0x194], R6 ;  /* 0x0000650007057a24 */ /* 0x000fc800078e0206 */
[----:B------:R-:W-:Y:S01]  /*0320*/  IMAD.IADD R10, R27, 0x1, R5 ;  /* 0x000000011b0a7824 */ /* 0x000fe200078e0205 */
[----:B------:R-:W-:Y:S05]  /*0330*/  BRA `(.L_x_143) ;  /* 0x0000016000007947 */ /* 0x000fea0003800000 */
.L_x_142:
[----:B------:R-:W0:Y:S01]  /*0340*/  I2F.U32.RP R6, c[0x0][0x190] ;  /* 0x0000640000067b06 */ /* 0x000e220000209000 */
[----:B------:R-:W-:Y:S01]  /*0350*/  ISETP.NE.U32.AND P2, PT, RZ, c[0x0][0x190], PT ;  /* 0x00006400ff007a0c */ /* 0x000fe20003f45070 */
[----:B------:R-:W-:Y:S02]  /*0360*/  IMAD.MOV.U32 R10, RZ, RZ, RZ ;  /* 0x000000ffff0a7224 */ /* 0x000fe400078e00ff */
[----:B------:R-:W-:-:S04]  /*0370*/  IMAD.MOV.U32 R17, RZ, RZ, RZ ;  /* 0x000000ffff117224 */ /* 0x000fc800078e00ff */
[----:B0-----:R-:W0:Y:S02]  /*0380*/  MUFU.RCP R6, R6 ;  /* 0x0000000600067308 */ /* 0x001e240000001000 */
[----:B0-----:R-:W-:-:S06]  /*0390*/  IADD3 R4, R6, 0xffffffe, RZ ;  /* 0x0ffffffe06047810 */ /* 0x001fcc0007ffe0ff */
[----:B------:R0:W1:Y:S02]  /*03a0*/  F2I.FTZ.U32.TRUNC.NTZ R5, R4 ;  /* 0x0000000400057305 */ /* 0x000064000021f000 */
[----:B0-----:R-:W-:Y:S01]  /*03b0*/  IMAD.MOV.U32 R4, RZ, RZ, RZ ;  /* 0x000000ffff047224 */ /* 0x001fe200078e00ff */
[----:B-1----:R-:W-:-:S05]  /*03c0*/  IADD3 R7, RZ, -R5, RZ ;  /* 0x80000005ff077210 */ /* 0x002fca0007ffe0ff */
        /* <DEDUP_REMOVED lines=10> */
[----:B------:R-:W-:-:S04]  /*0470*/  @!P2 LOP3.LUT R16, RZ, c[0x0][0x190], RZ, 0x33, !PT ;  /* 0x00006400ff10aa12 */ /* 0x000fc800078e33ff */
[----:B------:R-:W-:-:S05]  /*0480*/  IADD3 R26, -R16, RZ, RZ ;  /* 0x000000ff101a7210 */ /* 0x000fca0007ffe1ff */
[----:B------:R-:W-:Y:S02]  /*0490*/  IMAD R26, R26, c[0x0][0x190], R21 ;  /* 0x000064001a1a7a24 */ /* 0x000fe400078e0215 */
.L_x_143:
[----:B------:R-:W-:Y:S05]  /*04a0*/  BSYNC B1 ;  /* 0x0000000000017941 */ /* 0x000fea0003800000 */
.L_x_141:
        /* <DEDUP_REMOVED lines=10> */
[----:B------:R-:W-:Y:S01]  /*0550*/  ISETP.GE.U32.AND P0, PT, R26, c[0x0][0x198], PT ;  /* 0x000066001a007a0c */ /* 0x000fe20003f06070 */
[----:B------:R-:W-:Y:S01]  /*0560*/  IMAD.WIDE.U32 R16, R16, c[0x0][0x190], R14 ;  /* 0x0000640010107a25 */ /* 0x000fe200078e000e */
[----:B------:R-:W-:Y:S01]  /*0570*/  BSSY B2, `(.L_x_146) ;  /* 0x0000027000027945 */ /* 0x000fe20003800000 */
[----:B------:R-:W-:Y:S01]  /*0580*/  CS2R R8, SRZ ;  /* 0x0000000000087805 */ /* 0x000fe2000001ff00 */
[----:B------:R-:W-:Y:S02]  /*0590*/  ISETP.GE.AND.EX P0, PT, R10, c[0x0][0x19c], PT, P0 ;  /* 0x000067000a007a0c */ /* 0x000fe40003f06300 */
[----:B------:R-:W-:-:S11]  /*05a0*/  IADD3 R27, R17, R27, RZ ;  /* 0x0000001b111b7210 */ /* 0x000fd60007ffe0ff */
[----:B------:R-:W-:Y:S05]  /*05b0*/  @P0 BRA `(.L_x_147) ;  /* 0x0000022000000947 */ /* 0x000fea0003800000 */
[C---:B0----5:R-:W-:Y:S01]  /*05c0*/  FMUL.FTZ R29, R4.reuse, -1.4426950216293334961 ;  /* 0xbfb8aa3b041d7820 */ /* 0x061fe20000410000 */
[C---:B------:R-:W-:Y:S01]  /*05d0*/  FSETP.GE.FTZ.AND P2, PT, R4.reuse, RZ, PT ;  /* 0x000000ff0400720b */ /* 0x040fe20003f56000 */
[----:B------:R-:W-:Y:S01]  /*05e0*/  FMUL.FTZ R28, R4, 1.4426950216293334961 ;  /* 0x3fb8aa3b041c7820 */ /* 0x000fe20000410000 */
[----:B------:R-:W-:Y:S01]  /*05f0*/  ISETP.NE.U32.AND P0, PT, R21, R16, PT ;  /* 0x000000101500720c */ /* 0x000fe20003f05070 */
[----:B------:R-:W0:Y:S01]  /*0600*/  MUFU.EX2 R8, R29 ;  /* 0x0000001d00087308 */ /* 0x000e220000000800 */
[----:B------:R-:W-:Y:S02]  /*0610*/  ISETP.GT.U32.AND P1, PT, R14, -0x1, PT ;  /* 0xffffffff0e00780c */ /* 0x000fe40003f24070 */
[----:B------:R-:W-:-:S04]  /*0620*/  ISETP.NE.AND.EX P0, PT, R22, R27, PT, P0 ;  /* 0x0000001b1600720c */ /* 0x000fc80003f05300 */
[----:B------:R-:W-:Y:S01]  /*0630*/  ISETP.GT.AND.EX P0, PT, R15, -0x1, !P0, P1 ;  /* 0xffffffff0f00780c */ /* 0x000fe20004704310 */
[----:B0-----:R-:W-:Y:S02]  /*0640*/  FADD.FTZ R11, R8, 1 ;  /* 0x3f800000080b7421 */ /* 0x001fe40000010000 */
[----:B------:R0:W1:Y:S08]  /*0650*/  @!P2 MUFU.EX2 R8, R28 ;  /* 0x0000001c0008a308 */ /* 0x0000700000000800 */
[----:B------:R-:W2:Y:S01]  /*0660*/  MUFU.RCP R11, R11 ;  /* 0x0000000b000b7308 */ /* 0x000ea20000001000 */
[----:B0-----:R-:W-:-:S05]  /*0670*/  FADD.FTZ R28, -R4, -RZ ;  /* 0x800000ff041c7221 */ /* 0x001fca0000010100 */
[----:B------:R-:W-:Y:S01]  /*0680*/  FSEL R29, R28, RZ, !P2 ;  /* 0x000000ff1c1d7208 */ /* 0x000fe20005000000 */
[----:B-1----:R-:W-:Y:S01]  /*0690*/  FADD.FTZ R8, R8, 1 ;  /* 0x3f80000008087421 */ /* 0x002fe20000010000 */
[----:B------:R-:W-:-:S05]  /*06a0*/  FSEL R28, R4, RZ, !P0 ;  /* 0x000000ff041c7208 */ /* 0x000fca0004000000 */
[----:B------:R-:W0:Y:S01]  /*06b0*/  MUFU.LG2 R8, R8 ;  /* 0x0000000800087308 */ /* 0x000e220000000c00 */
[----:B--2---:R-:W-:-:S04]  /*06c0*/  FADD.FTZ R4, R11, -RZ ;  /* 0x800000ff0b047221 */ /* 0x004fc80000010000 */
[----:B------:R-:W-:Y:S02]  /*06d0*/  FADD.FTZ R11, -R4, 1 ;  /* 0x3f800000040b7421 */ /* 0x000fe40000010100 */
[----:B0-----:R-:W-:-:S03]  /*06e0*/  FFMA.FTZ R29, R8, 0.69314718246459960938, R29 ;  /* 0x3f317218081d7823 */ /* 0x001fc6000001001d */
[----:B------:R-:W-:Y:S01]  /*06f0*/  FSEL R8, R11, R4, P0 ;  /* 0x000000040b087208 */ /* 0x000fe20000000000 */
[----:B------:R-:W-:-:S05]  /*0700*/  FADD.FTZ R28, R29, R28 ;  /* 0x0000001c1d1c7221 */ /* 0x000fca0000010000 */
[----:B------:R-:W0:Y:S02]  /*0710*/  MUFU.LG2 R8, R8 ;  /* 0x0000000800087308 */ /* 0x000e240000000c00 */
[----:B0-----:R-:W-:Y:S01]  /*0720*/  FMUL.FTZ R29, R8, c[0x0][0x1a4] ;  /* 0x00006900081d7a20 */ /* 0x001fe20000410000 */
[----:B------:R-:W-:-:S05]  /*0730*/  FSEL R8, R23, c[0x0][0x1a0], !P0 ;  /* 0x0000680017087a08 */ /* 0x000fca0004000000 */
        /* <DEDUP_REMOVED lines=9> */
[----:B------:R-:W-:Y:S02]  /*07d0*/  FMUL.FTZ R8, R8, R11 ;  /* 0x0000000b08087220 */ /* 0x000fe40000410000 */
.L_x_147:
[----:B0-----:R-:W-:Y:S05]  /*07e0*/  BSYNC B2 ;  /* 0x0000000000027941 */ /* 0x001fea0003800000 */
.L_x_146:
[----:B-----5:R-:W-:Y:S01]  /*07f0*/  IADD3 R4, P5, R26, 0x1, RZ ;  /* 0x000000011a047810 */ /* 0x020fe20007fbe0ff */
[----:B------:R-:W-:Y:S03]  /*0800*/  BSSY B2, `(.L_x_148) ;  /* 0x0000031000027945 */ /* 0x000fe60003800000 */
[----:B------:R-:W-:Y:S02]  /*0810*/  ISETP.GE.U32.AND P2, PT, R4, c[0x0][0x198], PT ;  /* 0x0000660004007a0c */ /* 0x000fe40003f46070 */
[C---:B------:R-:W-:Y:S02]  /*0820*/  IADD3 R4, P3, R26.reuse, 0x2, RZ ;  /* 0x000000021a047810 */ /* 0x040fe40007f7e0ff */
[----:B------:R-:W-:Y:S02]  /*0830*/  IADD3 R26, P4, R26, 0x3, RZ ;  /* 0x000000031a1a7810 */ /* 0x000fe40007f9e0ff */
[----:B------:R-:W-:Y:S01]  /*0840*/  ISETP.GE.U32.AND P1, PT, R4, c[0x0][0x198], PT ;  /* 0x0000660004007a0c */ /* 0x000fe20003f26070 */
[----:B------:R-:W-:Y:S01]  /*0850*/  IMAD.X R4, RZ, RZ, R10, P5 ;  /* 0x000000ffff047224 */ /* 0x000fe200028e060a */
[----:B------:R-:W-:-:S04]  /*0860*/  ISETP.GE.U32.AND P0, PT, R26, c[0x0][0x198], PT ;  /* 0x000066001a007a0c */ /* 0x000fc80003f06070 */
[----:B------:R-:W-:Y:S01]  /*0870*/  ISETP.GE.AND.EX P2, PT, R4, c[0x0][0x19c], PT, P2 ;  /* 0x0000670004007a0c */ /* 0x000fe20003f46320 */
[----:B------:R-:W-:Y:S01]  /*0880*/  IMAD.X R4, RZ, RZ, R10, P3 ;  /* 0x000000ffff047224 */ /* 0x000fe200018e060a */
[----:B------:R-:W-:-:S04]  /*0890*/  IADD3.X R10, RZ, R10, RZ, P4, !PT ;  /* 0x0000000aff0a7210 */ /* 0x000fc800027fe4ff */
[----:B------:R-:W-:Y:S02]  /*08a0*/  ISETP.GE.AND.EX P1, PT, R4, c[0x0][0x19c], PT, P1 ;  /* 0x0000670004007a0c */ /* 0x000fe40003f26310 */
[----:B------:R-:W-:-:S05]  /*08b0*/  ISETP.GE.AND.EX P0, PT, R10, c[0x0][0x19c], PT, P0 ;  /* 0x000067000a007a0c */ /* 0x000fca0003f06300 */
[----:B------:R-:W-:Y:S05]  /*08c0*/  @P2 BRA `(.L_x_149) ;  /* 0x0000024000002947 */ /* 0x000fea0003800000 */
[C---:B------:R-:W-:Y:S01]  /*08d0*/  FMUL.FTZ R4, R5.reuse, -1.4426950216293334961 ;  /* 0xbfb8aa3b05047820 */ /* 0x040fe20000410000 */
[C---:B------:R-:W-:Y:S01]  /*08e0*/  FSETP.GE.FTZ.AND P4, PT, R5.reuse, RZ, PT ;  /* 0x000000ff0500720b */ /* 0x040fe20003f96000 */
[----:B------:R-:W-:Y:S01]  /*08f0*/  FMUL.FTZ R10, R5, 1.4426950216293334961 ;  /* 0x3fb8aa3b050a7820 */ /* 0x000fe20000410000 */
[----:B------:R-:W-:Y:S01]  /*0900*/  IADD3 R29, P3, R21, 0x1, RZ ;  /* 0x00000001151d7810 */ /* 0x000fe20007f7e0ff */
[----:B------:R-:W0:Y:S03]  /*0910*/  MUFU.EX2 R9, R4 ;  /* 0x0000000400097308 */ /* 0x000e260000000800 */
[----:B------:R-:W-:Y:S01]  /*0920*/  ISETP.NE.U32.AND P2, PT, R29, R16, PT ;  /* 0x000000101d00720c */ /* 0x000fe20003f45070 */
        /* <DEDUP_REMOVED lines=8> */
[C---:B------:R-:W-:Y:S01]  /*09b0*/  FADD.FTZ R9, -R5.reuse, -RZ ;  /* 0x800000ff05097221 */ /* 0x040fe20000010100 */
[----:B------:R-:W-:-:S04]  /*09c0*/  FSEL R5, R5, RZ, !P2 ;  /* 0x000000ff05057208 */ /* 0x000fc80005000000 */
[----:B------:R-:W0:Y:S01]  /*09d0*/  MUFU.LG2 R29, R26 ;  /* 0x0000001a001d7308 */ /* 0x000e220000000c00 */
[----:B------:R-:W-:Y:S01]  /*09e0*/  FSEL R10, R9, RZ, !P4 ;  /* 0x000000ff090a7208 */ /* 0x000fe20006000000 */
[----:B-1----:R-:W-:-:S04]  /*09f0*/  FADD.FTZ R4, R11, -RZ ;  /* 0x800000ff0b047221 */ /* 0x002fc80000010000 */
[----:B------:R-:W-:-:S05]  /*0a00*/  FADD.FTZ R9, -R4, 1 ;  /* 0x3f80000004097421 */ /* 0x000fca0000010100 */
[----:B------:R-:W-:Y:S01]  /*0a10*/  FSEL R28, R9, R4, P2 ;  /* 0x00000004091c7208 */ /* 0x000fe20001000000 */
[----:B0-----:R-:W-:-:S05]  /*0a20*/  FFMA.FTZ R10, R29, 0.69314718246459960938, R10 ;  /* 0x3f3172181d0a7823 */ /* 0x001fca000001000a */
[----:B------:R-:W0:Y:S01]  /*0a30*/  MUFU.LG2 R28, R28 ;  /* 0x0000001c001c7308 */ /* 0x000e220000000c00 */
[----:B------:R-:W-:Y:S01]  /*0a40*/  FADD.FTZ R10, R10, R5 ;  /* 0x000000050a0a7221 */ /* 0x000fe20000010000 */
[----:B------:R-:W-:Y:S01]  /*0a50*/  FSEL R5, R23, c[0x0][0x1a0], !P2 ;  /* 0x0000680017057a08 */ /* 0x000fe20005000000 */
        /* <DEDUP_REMOVED lines=11> */
.L_x_149:
[----:B------:R-:W-:Y:S05]  /*0b10*/  BSYNC B2 ;  /* 0x0000000000027941 */ /* 0x000fea0003800000 */
.L_x_148:
[----:B------:R-:W-:Y:S01]  /*0b20*/  BSSY B2, `(.L_x_150) ;  /* 0x0000027000027945 */ /* 0x000fe20003800000 */
[----:B------:R-:W-:Y:S01]  /*0b30*/  CS2R R10, SRZ ;  /* 0x00000000000a7805 */ /* 0x000fe2000001ff00 */
[----:B------:R-:W-:Y:S05]  /*0b40*/  @P1 BRA `(.L_x_151) ;  /* 0x0000024000001947 */ /* 0x000fea0003800000 */
        /* <DEDUP_REMOVED lines=15> */
[----:B------:R-:W-:Y:S01]  /*0c40*/  ISETP.GT.U32.AND P2, PT, R14, -0x1, PT ;  /* 0xffffffff0e00780c */ /* 0x000fe20003f44070 */
[----:B------:R-:W-:-:S03]  /*0c50*/  FADD.FTZ R5, R4, -RZ ;  /* 0x800000ff04057221 */ /* 0x000fc60000010000 */
[----:B------:R-:W-:-:S04]  /*0c60*/  ISETP.NE.AND.EX P1, PT, R26, R27, PT, P1 ;  /* 0x0000001b1a00720c */ /* 0x000fc80003f25310 */
[----:B------:R-:W-:-:S04]  /*0c70*/  ISETP.GT.AND.EX P1, PT, R15, -0x1, !P1, P2 ;  /* 0xffffffff0f00780c */ /* 0x000fc80004f24320 */
[----:B------:R-:W-:Y:S01]  /*0c80*/  FSEL R29, R6, RZ, !P1 ;  /* 0x000000ff061d7208 */ /* 0x000fe20004800000 */
[----:B------:R-:W-:Y:S01]  /*0c90*/  FADD.FTZ R6, -R5, 1 ;  /* 0x3f80000005067421 */ /* 0x000fe20000010100 */
[----:B------:R-:W-:-:S03]  /*0ca0*/  FSEL R4, R23, c[0x0][0x1a0], !P1 ;  /* 0x0000680017047a08 */ /* 0x000fc60004800000 */
[----:B------:R-:W-:Y:S01]  /*0cb0*/  FADD.FTZ R10, R10, R29 ;  /* 0x0000001d0a0a7221 */ /* 0x000fe20000010000 */
[----:B------:R-:W-:-:S06]  /*0cc0*/  FSEL R26, R6, R5, P1 ;  /* 0x00000005061a7208 */ /* 0x000fcc0000800000 */
[----:B------:R-:W0:Y:S02]  /*0cd0*/  MUFU.LG2 R26, R26 ;  /* 0x0000001a001a7308 */ /* 0x000e240000000c00 */
[----:B0-----:R-:W-:-:S06]  /*0ce0*/  FMUL.FTZ R28, R26, c[0x0][0x1a4] ;  /* 0x000069001a1c7a20 */ /* 0x001fcc0000410000 */
        /* <DEDUP_REMOVED lines=10> */
.L_x_151:
[----:B------:R-:W-:Y:S05]  /*0d90*/  BSYNC B2 ;  /* 0x0000000000027941 */ /* 0x000fea0003800000 */
.L_x_150:
[----:B------:R-:W-:Y:S01]  /*0da0*/  BSSY B2, `(.L_x_152) ;  /* 0x0000026000027945 */ /* 0x000fe20003800000 */
[----:B------:R-:W-:Y:S05]  /*0db0*/  @P0 BRA `(.L_x_153) ;  /* 0x0000024000000947 */ /* 0x000fea0003800000 */
[----:B------:R-:W-:Y:S01]  /*0dc0*/  FMUL.FTZ R6, R7, -1.4426950216293334961 ;  /* 0xbfb8aa3b07067820 */ /* 0x000fe20000410000 */
[----:B------:R-:W-:Y:S02]  /*0dd0*/  IADD3 R5, P1, R21, 0x3, RZ ;  /* 0x0000000315057810 */ /* 0x000fe40007f3e0ff */
[----:B------:R-:W-:Y:S02]  /*0de0*/  FSETP.GE.FTZ.AND P2, PT, R7, RZ, PT ;  /* 0x000000ff0700720b */ /* 0x000fe40003f56000 */
[----:B------:R-:W-:Y:S01]  /*0df0*/  ISETP.NE.U32.AND P0, PT, R5, R16, PT ;  /* 0x000000100500720c */ /* 0x000fe20003f05070 */
[----:B------:R-:W0:Y:S01]  /*0e00*/  MUFU.EX2 R6, R6 ;  /* 0x0000000600067308 */ /* 0x000e220000000800 */
[----:B------:R-:W-:Y:S02]  /*0e10*/  IADD3.X R16, RZ, R22, RZ, P1, !PT ;  /* 0x00000016ff107210 */ /* 0x000fe40000ffe4ff */
[----:B------:R-:W-:-:S02]  /*0e20*/  ISETP.GT.U32.AND P1, PT, R14, -0x1, PT ;  /* 0xffffffff0e00780c */ /* 0x000fc40003f24070 */
[----:B------:R-:W-:Y:S01]  /*0e30*/  ISETP.NE.AND.EX P0, PT, R16, R27, PT, P0 ;  /* 0x0000001b1000720c */ /* 0x000fe20003f05300 */
[----:B------:R-:W-:-:S03]  /*0e40*/  FMUL.FTZ R16, R7, 1.4426950216293334961 ;  /* 0x3fb8aa3b07107820 */ /* 0x000fc60000410000 */
[----:B------:R-:W-:-:S04]  /*0e50*/  ISETP.GT.AND.EX P0, PT, R15, -0x1, !P0, P1 ;  /* 0xffffffff0f00780c */ /* 0x000fc80004704310 */
[----:B------:R-:W-:Y:S01]  /*0e60*/  FSEL R26, R7, RZ, !P0 ;  /* 0x000000ff071a7208 */ /* 0x000fe20004000000 */
[----:B0-----:R-:W-:Y:S02]  /*0e70*/  FADD.FTZ R11, R6, 1 ;  /* 0x3f800000060b7421 */ /* 0x001fe40000010000 */
[----:B------:R-:W0:Y:S08]  /*0e80*/  @!P2 MUFU.EX2 R6, R16 ;  /* 0x000000100006a308 */ /* 0x000e300000000800 */
[----:B------:R1:W2:Y:S01]  /*0e90*/  MUFU.RCP R4, R11 ;  /* 0x0000000b00047308 */ /* 0x0002a20000001000 */
[----:B0-----:R-:W-:-:S02]  /*0ea0*/  FADD.FTZ R14, R6, 1 ;  /* 0x3f800000060e7421 */ /* 0x001fc40000010000 */
[----:B-1----:R-:W-:Y:S01]  /*0eb0*/  FADD.FTZ R11, -R7, -RZ ;  /* 0x800000ff070b7221 */ /* 0x002fe20000010100 */
[----:B------:R-:W-:-:S04]  /*0ec0*/  FSEL R7, R24, c[0x0][0x1a4], P0 ;  /* 0x0000690018077a08 */ /* 0x000fc80000000000 */
[----:B------:R-:W0:Y:S01]  /*0ed0*/  MUFU.LG2 R14, R14 ;  /* 0x0000000e000e7308 */ /* 0x000e220000000c00 */
[----:B------:R-:W-:Y:S01]  /*0ee0*/  FSEL R11, R11, RZ, !P2 ;  /* 0x000000ff0b0b7208 */ /* 0x000fe20005000000 */
[----:B--2---:R-:W-:-:S04]  /*0ef0*/  FADD.FTZ R4, R4, -RZ ;  /* 0x800000ff04047221 */ /* 0x004fc80000010000 */
[----:B------:R-:W-:Y:S02]  /*0f00*/  FADD.FTZ R5, -R4, 1 ;  /* 0x3f80000004057421 */ /* 0x000fe40000010100 */
[----:B------:R-:W-:-:S03]  /*0f10*/  FADD.FTZ R16, RZ, -R4 ;  /* 0x80000004ff107221 */ /* 0x000fc60000010000 */
[C---:B------:R-:W-:Y:S02]  /*0f20*/  FSEL R15, R5.reuse, R4, P0 ;  /* 0x00000004050f7208 */ /* 0x040fe40000000000 */
[----:B------:R-:W-:Y:S02]  /*0f30*/  FSEL R4, R4, R5, P0 ;  /* 0x0000000504047208 */ /* 0x000fe40000000000 */
[----:B------:R-:W-:Y:S01]  /*0f40*/  FSEL R16, R5, R16, P0 ;  /* 0x0000001005107208 */ /* 0x000fe20000000000 */
[----:B0-----:R-:W-:Y:S01]  /*0f50*/  FFMA.FTZ R11, R14, 0.69314718246459960938, R11 ;  /* 0x3f3172180e0b7823 */ /* 0x001fe2000001000b */
[----:B------:R-:W0:Y:S01]  /*0f60*/  MUFU.LG2 R15, R15 ;  /* 0x0000000f000f7308 */ /* 0x000e220000000c00 */
[----:B------:R-:W-:Y:S01]  /*0f70*/  FSEL R5, R23, c[0x0][0x1a0], !P0 ;  /* 0x0000680017057a08 */ /* 0x000fe20004000000 */
[----:B------:R-:W-:Y:S02]  /*0f80*/  FMUL.FTZ R7, R7, R4 ;  /* 0x0000000407077220 */ /* 0x000fe40000410000 */
[----:B------:R-:W-:-:S04]  /*0f90*/  FADD.FTZ R11, R11, R26 ;  /* 0x0000001a0b0b7221 */ /* 0x000fc80000010000 */
[----:B------:R-:W-:Y:S02]  /*0fa0*/  FFMA.FTZ R7, R7, R11, -R16 ;  /* 0x0000000b07077223 */ /* 0x000fe40000010810 */
[----:B0-----:R-:W-:-:S06]  /*0fb0*/  FMUL.FTZ R6, R15, c[0x0][0x1a4] ;  /* 0x000069000f067a20 */ /* 0x001fcc0000410000 */
[----:B------:R-:W0:Y:S02]  /*0fc0*/  MUFU.EX2 R6, R6 ;  /* 0x0000000600067308 */ /* 0x000e240000000800 */
[----:B0-----:R-:W-:-:S04]  /*0fd0*/  FMUL.FTZ R6, R5, R6 ;  /* 0x0000000605067220 */ /* 0x001fc80000410000 */
[C---:B------:R-:W-:Y:S02]  /*0fe0*/  FFMA.FTZ R19, R6.reuse, R11, R19 ;  /* 0x0000000b06137223 */ /* 0x040fe40000010013 */
[----:B------:R-:W-:Y:S02]  /*0ff0*/  FMUL.FTZ R11, R6, R7 ;  /* 0x00000007060b7220 */ /* 0x000fe40000410000 */
.L_x_153:
[----:B------:R-:W-:Y:S05]  /*1000*/  BSYNC B2 ;  /* 0x0000000000027941 */ /* 0x000fea0003800000 */
.L_x_152:
[----:B------:R0:W-:Y:S01]  /*1010*/  STG.E.128 [R12.64], R8 ;  /* 0x000000080c007986 */ /* 0x0001e2000c101d0c */
[----:B------:R-:W-:Y:S05]  /*1020*/  BRA `(.L_x_154) ;  /* 0x0000001000007947 */ /* 0x000fea0003800000 */
.L_x_145:
[----:B------:R0:W-:Y:S02]  /*1030*/  STG.E.128 [R12.64], RZ ;  /* 0x000000ff0c007986 */ /* 0x0001e4000c101d0c */
.L_x_154:
[----:B------:R-:W-:Y:S05]  /*1040*/  BSYNC B1 ;  /* 0x0000000000017941 */ /* 0x000fea0003800000 */
.L_x_144:
        /* <DEDUP_REMOVED lines=8> */
.L_x_140:
[----:B0-----:R-:W-:Y:S05]  /*10d0*/  BSYNC B0 ;  /* 0x0000000000007941 */ /* 0x001fea0003800000 */
.L_x_139:
        /* <DEDUP_REMOVED lines=8> */
.L_x_157:
[----:B------:R-:W-:-:S13]  /*1160*/  ISETP.GE.U32.AND P0, PT, R18, R3, PT ;  /* 0x000000031200720c */ /* 0x000fda0003f06070 */
[----:B------:R-:W-:Y:S01]  /*1170*/  @!P0 LEA R2, R3, R20, 0x2 ;  /* 0x0000001403028211 */ /* 0x000fe200078e10ff */
[----:B------:R-:W-:Y:S01]  /*1180*/  @!P0 LDS R4, [R18.X4] ;  /* 0x0000000012048984 */ /* 0x000fe20000004800 */
[----:B------:R-:W-:-:S03]  /*1190*/  SHF.R.U32.HI R3, RZ, 0x1, R3 ;  /* 0x00000001ff037819 */ /* 0x000fc60000011603 */
[----:B------:R-:W0:Y:S02]  /*11a0*/  @!P0 LDS R5, [R2] ;  /* 0x0000000002058984 */ /* 0x000e240000000800 */
[----:B0-----:R-:W-:-:S05]  /*11b0*/  @!P0 FADD.FTZ R5, R4, R5 ;  /* 0x0000000504058221 */ /* 0x001fca0000010000 */
[----:B------:R0:W-:Y:S04]  /*11c0*/  @!P0 STS [R18.X4], R5 ;  /* 0x0000000512008388 */ /* 0x0001e80000004800 */
[----:B------:R-:W-:Y:S01]  /*11d0*/  BAR.SYNC.DEFER_BLOCKING 0x0 ;  /* 0x0000000000007b1d */ /* 0x000fe20000010000 */
[----:B------:R-:W-:-:S13]  /*11e0*/  ISETP.NE.AND P0, PT, R3, RZ, PT ;  /* 0x000000ff0300720c */ /* 0x000fda0003f05270 */
[----:B0-----:R-:W-:Y:S05]  /*11f0*/  @P0 BRA `(.L_x_157) ;  /* 0xffffff6000000947 */ /* 0x001fea000383ffff */
.L_x_156:
        /* <DEDUP_REMOVED lines=8> */
        .weak           $__internal_6_$__cuda_sm20_div_s64
        .type           $__internal_6_$__cuda_sm20_div_s64,@function
        .size           $__internal_6_$__cuda_sm20_div_s64,(.L_x_220 - $__internal_6_$__cuda_sm20_div_s64)
$__internal_6_$__cuda_sm20_div_s64:
        /* <DEDUP_REMOVED lines=15> */
[----:B------:R-:W-:-:S03]  /*1370*/  IMAD.HI.U32 R6, R4, R11, RZ ;  /* 0x0000000b04067227 */ /* 0x000fc600078e00ff */
[----:B------:R-:W-:Y:S01]  /*1380*/  IADD3.X R15, RZ, ~R7, RZ, P0, !PT ;  /* 0x80000007ff0f7210 */ /* 0x000fe200007fe4ff */
[----:B------:R-:W-:-:S04]  /*1390*/  IMAD.MOV.U32 R7, RZ, RZ, R4 ;  /* 0x000000ffff077224 */ /* 0x000fc800078e0004 */
[----:B------:R-:W-:-:S04]  /*13a0*/  IMAD.WIDE.U32 R6, P0, R4, R15, R6 ;  /* 0x0000000f04067225 */ /* 0x000fc80007800006 */
[C---:B------:R-:W-:Y:S02]  /*13b0*/  IMAD R17, R5.reuse, R15, RZ ;  /* 0x0000000f05117224 */ /* 0x040fe400078e02ff */
[----:B------:R-:W-:-:S04]  /*13c0*/  IMAD.HI.U32 R6, P1, R5, R11, R6 ;  /* 0x0000000b05067227 */ /* 0x000fc80007820006 */
[----:B------:R-:W-:Y:S01]  /*13d0*/  IMAD.HI.U32 R9, R5, R15, RZ ;  /* 0x0000000f05097227 */ /* 0x000fe200078e00ff */
[----:B------:R-:W-:-:S03]  /*13e0*/  IADD3 R7, P2, R17, R6, RZ ;  /* 0x0000000611077210 */ /* 0x000fc60007f5e0ff */
[----:B------:R-:W-:Y:S02]  /*13f0*/  IMAD.X R9, R9, 0x1, R5, P0 ;  /* 0x0000000109097824 */ /* 0x000fe400000e0605 */
[----:B------:R-:W-:-:S03]  /*1400*/  IMAD.WIDE.U32 R4, R7, UR6, RZ ;  /* 0x0000000607047c25 */ /* 0x000fc6000f8e00ff */
[----:B------:R-:W-:Y:S01]  /*1410*/  IADD3.X R9, RZ, RZ, R9, P2, P1 ;  /* 0x000000ffff097210 */ /* 0x000fe200017e2409 */
[----:B------:R-:W-:Y:S01]  /*1420*/  IMAD R6, R7, UR7, R5 ;  /* 0x0000000707067c24 */ /* 0x000fe2000f8e0205 */
[----:B------:R-:W-:-:S03]  /*1430*/  IADD3 R5, P0, RZ, -R4, RZ ;  /* 0x80000004ff057210 */ /* 0x000fc60007f1e0ff */
[----:B------:R-:W-:Y:S02]  /*1440*/  IMAD R4, R9, UR6, R6 ;  /* 0x0000000609047c24 */ /* 0x000fe4000f8e0206 */
[----:B------:R-:W-:-:S03]  /*1450*/  IMAD.HI.U32 R6, R7, R5, RZ ;  /* 0x0000000507067227 */ /* 0x000fc600078e00ff */
[----:B------:R-:W-:Y:S02]  /*1460*/  IADD3.X R10, RZ, ~R4, RZ, P0, !PT ;  /* 0x80000004ff0a7210 */ /* 0x000fe400007fe4ff */
[----:B------:R-:W-:-:S03]  /*1470*/  IADD3 R4, P4, RZ, -R21, RZ ;  /* 0x80000015ff047210 */ /* 0x000fc60007f9e0ff */
[----:B------:R-:W-:-:S04]  /*1480*/  IMAD.WIDE.U32 R6, P0, R7, R10, R6 ;  /* 0x0000000a07067225 */ /* 0x000fc80007800006 */
[----:B------:R-:W-:Y:S02]  /*1490*/  IMAD.X R11, RZ, RZ, ~R22, P4 ;  /* 0x000000ffff0b7224 */ /* 0x000fe400020e0e16 */
        /* <DEDUP_REMOVED lines=49> */
[----:B------:R-:W-:Y:S06]  /*17b0*/  RET.REL.NODEC R8 `(_Z30focal_loss_forward_cuda_kernelILb0ELi4EflffEvPT4_PT1_PKS2_PKT2_PKflllfff) ;  /* 0xffffe84008007950 */ /* 0x000fec0003c3ffff */
.L_x_158:
        /* <DEDUP_REMOVED lines=12> */
.L_x_220:


//--------------------- .text._Z30focal_loss_forward_cuda_kernelILb0ELi2EdldfEvPT4_PT1_PKS2_PKT2_PKflllfff --------------------------
	.section	.text._Z30focal_loss_forward_cuda_kernelILb0ELi2EdldfEvPT4_PT1_PKS2_PKT2_PKflllfff,"ax",@progbits
	.sectioninfo	@"SHI_REGISTERS=67"
	.align	128
        .global         _Z30focal_loss_forward_cuda_kernelILb0ELi2EdldfEvPT4_PT1_PKS2_PKT2_PKflllfff
        .type           _Z30focal_loss_forward_cuda_kernelILb0ELi2EdldfEvPT4_PT1_PKS2_PKT2_PKflllfff,@function
        .size           _Z30focal_loss_forward_cuda_kernelILb0ELi2EdldfEvPT4_PT1_PKS2_PKT2_PKflllfff,(.L_x_223 - _Z30focal_loss_forward_cuda_kernelILb0ELi2EdldfEvPT4_PT1_PKS2_PKT2_PKflllfff)
        .other          _Z30focal_loss_forward_cuda_kernelILb0ELi2EdldfEvPT4_PT1_PKS2_PKT2_PKflllfff,@"STO_CUDA_ENTRY STV_DEFAULT"
_Z30focal_loss_forward_cuda_kernelILb0ELi2EdldfEvPT4_PT1_PKS2_PKT2_PKflllfff:
.text._Z30focal_loss_forward_cuda_kernelILb0ELi2EdldfEvPT4_PT1_PKS2_PKT2_PKflllfff:
        /* <DEDUP_REMOVED lines=25> */
[----:B------:R-:W-:Y:S02]  /*0190*/  IMAD.MOV.U32 R9, RZ, RZ, RZ ;  /* 0x000000ffff097224 */ /* 0x000fe400078e00ff */
[C---:B------:R-:W-:Y:S02]  /*01a0*/  FMUL.FTZ R34, R32.reuse, c[0x0][0x1a0] ;  /* 0x0000680020227a20 */ /* 0x040fe40000410000 */
[----:B------:R-:W-:Y:S01]  /*01b0*/  FMUL.FTZ R32, R32, c[0x0][0x1a4] ;  /* 0x0000690020207a20 */ /* 0x000fe20000410000 */
[C---:B------:R-:W-:Y:S01]  /*01c0*/  SHF.L.U64.HI R19, R8.reuse, 0x3, R9 ;  /* 0x0000000308137819 */ /* 0x040fe20000010209 */
[----:B------:R-:W-:Y:S02]  /*01d0*/  IMAD.SHL.U32 R18, R8, 0x8, RZ ;  /* 0x0000000808127824 */ /* 0x000fe400078e00ff */
[----:B------:R-:W0:Y:S01]  /*01e0*/  F2F.F64.F32 R34, R34 ;  /* 0x0000002200227310 */ /* 0x000e220000201800 */
[----:B------:R-:W-:-:S02]  /*01f0*/  IMAD.MOV.U32 R5, RZ, RZ, c[0x0][0x0] ;  /* 0x00000000ff057624 */ /* 0x000fc400078e00ff */
[C---:B------:R-:W-:Y:S01]  /*0200*/  IADD3 R28, P0, R18.reuse, c[0x0][0x170], RZ ;  /* 0x00005c00121c7a10 */ /* 0x040fe20007f1e0ff */
[----:B------:R-:W-:Y:S01]  /*0210*/  FADD.FTZ R7, -RZ, -c[0x0][0x1a4] ;  /* 0x80006900ff077621 */ /* 0x000fe20000010100 */
[----:B------:R-:W-:Y:S01]  /*0220*/  IADD3 R18, P1, R18, c[0x0][0x168], RZ ;  /* 0x00005a0012127a10 */ /* 0x000fe20007f3e0ff */
[----:B------:R-:W-:Y:S01]  /*0230*/  IMAD R5, R5, c[0x0][0xc], RZ ;  /* 0x0000030005057a24 */ /* 0x000fe200078e02ff */
[C---:B------:R-:W-:Y:S01]  /*0240*/  IADD3.X R29, R19.reuse, c[0x0][0x174], RZ, P0, !PT ;  /* 0x00005d00131d7a10 */ /* 0x040fe200007fe4ff */
[----:B------:R-:W1:Y:S01]  /*0250*/  F2F.F64.F32 R32, R32 ;  /* 0x0000002000207310 */ /* 0x000e620000201800 */
[----:B------:R-:W-:Y:S01]  /*0260*/  IADD3.X R19, R19, c[0x0][0x16c], RZ, P1, !PT ;  /* 0x00005b0013137a10 */ /* 0x000fe20000ffe4ff */
[----:B------:R-:W-:Y:S01]  /*0270*/  IMAD.SHL.U32 R5, R5, 0x2, RZ ;  /* 0x0000000205057824 */ /* 0x000fe200078e00ff */
[----:B0-----:R0:W2:-:S05]  /*0280*/  DADD R30, -R34, 1 ;  /* 0x3ff00000221e7429 */ /* 0x00108a0000000100 */
.L_x_203:
[----:B------:R-:W-:Y:S01]  /*0290*/  LOP3.LUT R0, R9, c[0x0][0x194], RZ, 0xfc, !PT ;  /* 0x0000650009007a12 */ /* 0x000fe200078efcff */
[----:B------:R-:W-:Y:S03]  /*02a0*/  BSSY B1, `(.L_x_161) ;  /* 0x0000023000017945 */ /* 0x000fe60003800000 */
[----:B------:R-:W-:-:S13]  /*02b0*/  ISETP.NE.U32.AND P0, PT, R0, RZ, PT ;  /* 0x000000ff0000720c */ /* 0x000fda0003f05070 */
[----:B0-2---:R-:W-:Y:S05]  /*02c0*/  @!P0 BRA `(.L_x_162) ;  /* 0x000000a000008947 */ /* 0x005fea0003800000 */
[----:B------:R-:W-:Y:S02]  /*02d0*/  MOV R0, 0x2f0 ;  /* 0x000002f000007802 */ /* 0x000fe40000000f00 */
[----:B012--5:R-:W-:Y:S05]  /*02e0*/  CALL.REL.NOINC `($__internal_8_$__cuda_sm20_div_s64) ;  /* 0x00002ae000007944 */ /* 0x027fea0003c00000 */
        /* <DEDUP_REMOVED lines=8> */
.L_x_162:
[----:B------:R-:W3:Y:S01]  /*0370*/  I2F.U32.RP R0, c[0x0][0x190] ;  /* 0x0000640000007b06 */ /* 0x000ee20000209000 */
[----:B------:R-:W-:Y:S01]  /*0380*/  ISETP.NE.U32.AND P2, PT, RZ, c[0x0][0x190], PT ;  /* 0x00006400ff007a0c */ /* 0x000fe20003f45070 */
[----:B------:R-:W-:Y:S02]  /*0390*/  IMAD.MOV.U32 R4, RZ, RZ, RZ ;  /* 0x000000ffff047224 */ /* 0x000fe400078e00ff */
[----:B------:R-:W-:-:S04]  /*03a0*/  IMAD.MOV.U32 R15, RZ, RZ, RZ ;  /* 0x000000ffff0f7224 */ /* 0x000fc800078e00ff */
[----:B---3--:R-:W3:Y:S02]  /*03b0*/  MUFU.RCP R0, R0 ;  /* 0x0000000000007308 */ /* 0x008ee40000001000 */
[----:B---3--:R-:W-:-:S06]  /*03c0*/  IADD3 R2, R0, 0xffffffe, RZ ;  /* 0x0ffffffe00027810 */ /* 0x008fcc0007ffe0ff */
[----:B------:R3:W4:Y:S02]  /*03d0*/  F2I.FTZ.U32.TRUNC.NTZ R3, R2 ;  /* 0x0000000200037305 */ /* 0x000724000021f000 */
[----:B---3--:R-:W-:Y:S02]  /*03e0*/  IMAD.MOV.U32 R2, RZ, RZ, RZ ;  /* 0x000000ffff027224 */ /* 0x008fe400078e00ff */
[----:B----4-:R-:W-:-:S04]  /*03f0*/  IMAD.MOV R13, RZ, RZ, -R3 ;  /* 0x000000ffff0d7224 */ /* 0x010fc800078e0a03 */
        /* <DEDUP_REMOVED lines=13> */
.L_x_163:
[----:B------:R-:W-:Y:S05]  /*04d0*/  BSYNC B1 ;  /* 0x0000000000017941 */ /* 0x000fea0003800000 */
.L_x_161:
        /* <DEDUP_REMOVED lines=15> */
[----:B------:R-:W-:Y:S01]  /*05d0*/  CS2R R24, SRZ ;  /* 0x0000000000187805 */ /* 0x000fe2000001ff00 */
[----:B------:R-:W-:Y:S02]  /*05e0*/  IMAD.IADD R0, R15, 0x1, R3 ;  /* 0x000000010f007824 */ /* 0x000fe400078e0203 */
[----:B---3--:R-:W-:Y:S02]  /*05f0*/  IMAD.MOV.U32 R12, RZ, RZ, R22 ;  /* 0x000000ffff0c7224 */ /* 0x008fe400078e0016 */
[----:B------:R-:W-:-:S07]  /*0600*/  IMAD.MOV.U32 R13, RZ, RZ, R23 ;  /* 0x000000ffff0d7224 */ /* 0x000fce00078e0017 */
[----:B------:R-:W-:Y:S05]  /*0610*/  @P0 BRA `(.L_x_167) ;  /* 0x0000105000000947 */ /* 0x000fea0003800000 */
[----:B------:R-:W-:Y:S01]  /*0620*/  IMAD.MOV.U32 R40, RZ, RZ, 0x652b82fe ;  /* 0x652b82feff287424 */ /* 0x000fe200078e00ff */
[----:B------:R-:W3:Y:S01]  /*0630*/  DADD R48, -RZ, -R20 ;  /* 0x00000000ff307229 */ /* 0x000ee20000000914 */
[----:B------:R-:W-:Y:S01]  /*0640*/  IMAD.MOV.U32 R41, RZ, RZ, 0x3ff71547 ;  /* 0x3ff71547ff297424 */ /* 0x000fe200078e00ff */
[----:B------:R-:W-:Y:S01]  /*0650*/  BSSY B3, `(.L_x_168) ;  /* 0x0000034000037945 */ /* 0x000fe20003800000 */
[----:B------:R-:W-:Y:S01]  /*0660*/  IMAD.MOV.U32 R46, RZ, RZ, 0x69ce2bdf ;  /* 0x69ce2bdfff2e7424 */ /* 0x000fe200078e00ff */
[----:B------:R-:W-:Y:S01]  /*0670*/  FSETP.GEU.FTZ.AND P2, PT, |R21|, 4.1917929649353027344, PT ;  /* 0x4086232b1500780b */ /* 0x000fe20003f5e200 */
[----:B------:R-:W-:Y:S02]  /*0680*/  IMAD.MOV.U32 R47, RZ, RZ, 0x3e5ade15 ;  /* 0x3e5ade15ff2f7424 */ /* 0x000fe400078e00ff */
[----:B------:R-:W4:-:S03]  /*0690*/  DFMA R24, -R20, R40, 6.75539944105574400000e+15 ;  /* 0x433800001418742b */ /* 0x000f060000000128 */
[----:B---3--:R-:W-:Y:S01]  /*06a0*/  FSETP.GEU.FTZ.AND P0, PT, |R49|, 4.1917929649353027344, PT ;  /* 0x4086232b3100780b */ /* 0x008fe20003f1e200 */
[----:B------:R-:W3:-:S04]  /*06b0*/  DFMA R40, R20, R40, 6.75539944105574400000e+15 ;  /* 0x433800001428742b */ /* 0x000ec80000000028 */
[----:B----4-:R-:W4:-:S04]  /*06c0*/  DADD R38, R24, -6.75539944105574400000e+15 ;  /* 0xc338000018267429 */ /* 0x010f080000000000 */
[----:B---3--:R-:W3:-:S04]  /*06d0*/  DADD R42, R40, -6.75539944105574400000e+15 ;  /* 0xc3380000282a7429 */ /* 0x008ec80000000000 */
[----:B----4-:R-:W4:-:S04]  /*06e0*/  DFMA R2, R38, c[0x2][0x0], -R20 ;  /* 0x0080000026027a2b */ /* 0x010f080000000814 */
[----:B---3--:R-:W3:-:S04]  /*06f0*/  DFMA R44, R42, c[0x2][0x0], R20 ;  /* 0x008000002a2c7a2b */ /* 0x008ec80000000014 */
[----:B----4-:R-:W4:-:S04]  /*0700*/  DFMA R38, R38, c[0x2][0x8], R2 ;  /* 0x0080020026267a2b */ /* 0x010f080000000002 */
[----:B---3--:R-:W3:-:S04]  /*0710*/  DFMA R2, R42, c[0x2][0x8], R44 ;  /* 0x008002002a027a2b */ /* 0x008ec8000000002c */
[----:B----4-:R-:W4:-:S04]  /*0720*/  DFMA R42, R38, R46, c[0x2][0x10] ;  /* 0x00800400262a762b */ /* 0x010f08000000002e */
[----:B---3--:R-:W3:-:S04]  /*0730*/  DFMA R44, R2, R46, c[0x2][0x10] ;  /* 0x00800400022c762b */ /* 0x008ec8000000002e */
        /* <DEDUP_REMOVED lines=16> */
[----:B----4-:R-:W4:-:S04]  /*0840*/  DFMA R42, R38, R42, 1 ;  /* 0x3ff00000262a742b */ /* 0x010f08000000002a */
[----:B---3--:R-:W3:-:S04]  /*0850*/  DFMA R46, R2, R44, 1 ;  /* 0x3ff00000022e742b */ /* 0x008ec8000000002c */
[----:B----4-:R-:W4:-:S04]  /*0860*/  DFMA R44, R38, R42, 1 ;  /* 0x3ff00000262c742b */ /* 0x010f08000000002a */
[----:B---3--:R4:W3:-:S06]  /*0870*/  DFMA R42, R2, R46, 1 ;  /* 0x3ff00000022a742b */ /* 0x0088cc000000002e */
[----:B----4-:R-:W-:Y:S02]  /*0880*/  IMAD R3, R24, 0x100000, R45 ;  /* 0x0010000018037824 */ /* 0x010fe400078e022d */
[----:B------:R-:W-:Y:S02]  /*0890*/  IMAD.MOV.U32 R2, RZ, RZ, R44 ;  /* 0x000000ffff027224 */ /* 0x000fe400078e002c */
[----:B---3--:R-:W-:Y:S02]  /*08a0*/  IMAD R39, R40, 0x100000, R43 ;  /* 0x0010000028277824 */ /* 0x008fe400078e022b */
[----:B------:R-:W-:Y:S01]  /*08b0*/  IMAD.MOV.U32 R38, RZ, RZ, R42 ;  /* 0x000000ffff267224 */ /* 0x000fe200078e002a */
[----:B------:R-:W-:Y:S05]  /*08c0*/  @!P0 BRA `(.L_x_169) ;  /* 0x000000c000008947 */ /* 0x000fea0003800000 */
[----:B------:R-:W-:Y:S01]  /*08d0*/  FSETP.GEU.FTZ.AND P1, PT, |R49|, 4.2275390625, PT ;  /* 0x408748003100780b */ /* 0x000fe20003f3e200 */
[----:B------:R-:W-:-:S04]  /*08e0*/  DADD R46, -R20, +INF ;  /* 0x7ff00000142e7429 */ /* 0x000fc80000000100 */
[----:B------:R-:W3:-:S06]  /*08f0*/  DSETP.GT.AND P0, PT, R20, RZ, PT ;  /* 0x000000ff1400722a */ /* 0x000ecc0003f04000 */
[----:B---3--:R-:W-:Y:S02]  /*0900*/  FSEL R3, R47, RZ, !P0 ;  /* 0x000000ff2f037208 */ /* 0x008fe40004000000 */
[----:B------:R-:W-:-:S04]  /*0910*/  @!P1 LEA.HI R2, R24, R24, RZ, 0x1 ;  /* 0x0000001818029211 */ /* 0x000fc800078f08ff */
[----:B------:R-:W-:Y:S02]  /*0920*/  @!P1 SHF.R.S32.HI R25, RZ, 0x1, R2 ;  /* 0x00000001ff199819 */ /* 0x000fe40000011402 */
[----:B------:R-:W-:-:S03]  /*0930*/  FSEL R2, R46, RZ, !P0 ;  /* 0x000000ff2e027208 */ /* 0x000fc60004000000 */
[----:B------:R-:W-:Y:S02]  /*0940*/  @!P1 IMAD.IADD R24, R24, 0x1, -R25 ;  /* 0x0000000118189824 */ /* 0x000fe400078e0a19 */
[----:B------:R-:W-:-:S03]  /*0950*/  @!P1 IMAD R45, R25, 0x100000, R45 ;  /* 0x00100000192d9824 */ /* 0x000fc600078e022d */
[----:B------:R-:W-:Y:S01]  /*0960*/  @!P1 LEA R25, R24, 0x3ff00000, 0x14 ;  /* 0x3ff0000018199811 */ /* 0x000fe200078ea0ff */
[----:B------:R-:W-:-:S06]  /*0970*/  @!P1 IMAD.MOV.U32 R24, RZ, RZ, RZ ;  /* 0x000000ffff189224 */ /* 0x000fcc00078e00ff */
[----:B------:R3:W4:-:S06]  /*0980*/  @!P1 DMUL R2, R44, R24 ;  /* 0x000000182c029228 */ /* 0x00070c0000000000 */
.L_x_169:
[----:B------:R-:W-:Y:S05]  /*0990*/  BSYNC B3 ;  /* 0x0000000000037941 */ /* 0x000fea0003800000 */
.L_x_168:
[----:B------:R-:W-:Y:S01]  /*09a0*/  BSSY B3, `(.L_x_170) ;  /* 0x000000e000037945 */ /* 0x000fe20003800000 */
[----:B------:R-:W-:Y:S05]  /*09b0*/  @!P2 BRA `(.L_x_171) ;  /* 0x000000c00000a947 */ /* 0x000fea0003800000 */
[----:B------:R-:W-:Y:S01]  /*09c0*/  FSETP.GEU.FTZ.AND P0, PT, |R21|, 4.2275390625, PT ;  /* 0x408748001500780b */ /* 0x000fe20003f1e200 */
[----:B------:R-:W-:-:S04]  /*09d0*/  DADD R38, R20, +INF ;  /* 0x7ff0000014267429 */ /* 0x000fc80000000000 */
[----:B------:R-:W0:-:S06]  /*09e0*/  DSETP.GEU.AND P1, PT, R20, RZ, PT ;  /* 0x000000ff1400722a */ /* 0x000e0c0003f2e000 */
[----:B0-----:R-:W-:Y:S02]  /*09f0*/  FSEL R38, R38, RZ, P1 ;  /* 0x000000ff26267208 */ /* 0x001fe40000800000 */
[----:B---3--:R-:W-:Y:S02]  /*0a00*/  @!P0 LEA.HI R24, R40, R40, RZ, 0x1 ;  /* 0x0000002828188211 */ /* 0x008fe400078f08ff */
[----:B------:R-:W-:Y:S02]  /*0a10*/  FSEL R39, R39, RZ, P1 ;  /* 0x000000ff27277208 */ /* 0x000fe40000800000 */
[----:B------:R-:W-:-:S05]  /*0a20*/  @!P0 SHF.R.S32.HI R25, RZ, 0x1, R24 ;  /* 0x00000001ff198819 */ /* 0x000fca0000011418 */
[----:B------:R-:W-:Y:S02]  /*0a30*/  @!P0 IMAD.IADD R24, R40, 0x1, -R25 ;  /* 0x0000000128188824 */ /* 0x000fe400078e0a19 */
[----:B------:R-:W-:-:S03]  /*0a40*/  @!P0 IMAD R43, R25, 0x100000, R43 ;  /* 0x00100000192b8824 */ /* 0x000fc600078e022b */
[----:B------:R-:W-:Y:S01]  /*0a50*/  @!P0 LEA R25, R24, 0x3ff00000, 0x14 ;  /* 0x3ff0000018198811 */ /* 0x000fe200078ea0ff */
[----:B------:R-:W-:-:S06]  /*0a60*/  @!P0 IMAD.MOV.U32 R24, RZ, RZ, RZ ;  /* 0x000000ffff188224 */ /* 0x000fcc00078e00ff */
[----:B------:R0:W3:-:S06]  /*0a70*/  @!P0 DMUL R38, R42, R24 ;  /* 0x000000182a268228 */ /* 0x0000cc0000000000 */
.L_x_171:
[----:B------:R-:W-:Y:S05]  /*0a80*/  BSYNC B3 ;  /* 0x0000000000037941 */ /* 0x000fea0003800000 */
.L_x_170:
[----:B---34-:R-:W3:Y:S01]  /*0a90*/  DADD R44, R2, 1 ;  /* 0x3ff00000022c7429 */ /* 0x018ee20000000000 */
[----:B------:R-:W-:Y:S05]  /*0aa0*/  BSSY B3, `(.L_x_172) ;  /* 0x0000012000037945 */ /* 0x000fea0003800000 */
[----:B0--3--:R-:W0:Y:S04]  /*0ab0*/  MUFU.RCP64H R25, R45 ;  /* 0x0000002d00197308 */ /* 0x009e280000001800 */
[----:B------:R-:W-:-:S04]  /*0ac0*/  IADD3 R24, R45, 0x300402, RZ ;  /* 0x003004022d187810 */ /* 0x000fc80007ffe0ff */
[----:B------:R-:W-:Y:S02]  /*0ad0*/  FSETP.GEU.AND P0, PT, |R24|, 5.8789094863358348022e-39, PT ;  /* 0x004004021800780b */ /* 0x000fe40003f0e200 */
[----:B0-----:R-:W0:-:S06]  /*0ae0*/  DFMA R40, -R44, R24, 1 ;  /* 0x3ff000002c28742b */ /* 0x001e0c0000000118 */
[----:B0-----:R-:W0:-:S06]  /*0af0*/  DFMA R40, R40, R40, R40 ;  /* 0x000000282828722b */ /* 0x001e0c0000000028 */
[----:B0-----:R-:W0:-:S06]  /*0b00*/  DFMA R40, R24, R40, R24 ;  /* 0x000000281828722b */ /* 0x001e0c0000000018 */
[----:B0-----:R-:W0:-:S06]  /*0b10*/  DFMA R42, -R44, R40, 1 ;  /* 0x3ff000002c2a742b */ /* 0x001e0c0000000128 */
[----:B0-----:R0:W3:Y:S01]  /*0b20*/  DFMA R24, R40, R42, R40 ;  /* 0x0000002a2818722b */ /* 0x0010e20000000028 */
[----:B------:R-:W-:Y:S05]  /*0b30*/  @P0 BRA `(.L_x_173) ;  /* 0x0000008000000947 */ /* 0x000fea0003800000 */
[----:B---3--:R-:W-:Y:S01]  /*0b40*/  LOP3.LUT R24, R45, 0x7fffffff, RZ, 0xc0, !PT ;  /* 0x7fffffff2d187812 */ /* 0x008fe200078ec0ff */
[----:B0-----:R-:W-:Y:S01]  /*0b50*/  IMAD.MOV.U32 R40, RZ, RZ, R44 ;  /* 0x000000ffff287224 */ /* 0x001fe200078e002c */
[----:B------:R-:W-:Y:S01]  /*0b60*/  MOV R46, 0xba0 ;  /* 0x00000ba0002e7802 */ /* 0x000fe20000000f00 */
[----:B------:R-:W-:Y:S01]  /*0b70*/  IMAD.MOV.U32 R41, RZ, RZ, R45 ;  /* 0x000000ffff297224 */ /* 0x000fe200078e002d */
[----:B------:R-:W-:Y:S02]  /*0b80*/  IADD3 R44, R24, -0x100000, RZ ;  /* 0xfff00000182c7810 */ /* 0x000fe40007ffe0ff */
[----:B-12--5:R-:W-:Y:S05]  /*0b90*/  CALL.REL.NOINC `($__internal_7_$__cuda_sm20_dblrcp_rn_slowpath_v3) ;  /* 0x00001fc000007944 */ /* 0x026fea0003c00000 */
[----:B01----:R-:W-:Y:S02]  /*0ba0*/  IMAD.MOV.U32 R24, RZ, RZ, R42 ;  /* 0x000000ffff187224 */ /* 0x003fe400078e002a */
[----:B------:R-:W-:Y:S02]  /*0bb0*/  IMAD.MOV.U32 R25, RZ, RZ, R43 ;  /* 0x000000ffff197224 */ /* 0x000fe400078e002b */
.L_x_173:
[----:B------:R-:W-:Y:S05]  /*0bc0*/  BSYNC B3 ;  /* 0x0000000000037941 */ /* 0x000fea0003800000 */
.L_x_172:
[----:B------:R-:W4:Y:S01]  /*0bd0*/  DSETP.GE.AND P1, PT, R20, RZ, PT ;  /* 0x000000ff1400722a */ /* 0x000f220003f26000 */
[----:B------:R-:W-:Y:S01]  /*0be0*/  ISETP.NE.U32.AND P4, PT, R8, R14, PT ;  /* 0x0000000e0800720c */ /* 0x000fe20003f85070 */
[----:B------:R-:W-:Y:S01]  /*0bf0*/  BSSY B3, `(.L_x_174) ;  /* 0x000004b000037945 */ /* 0x000fe20003800000 */
[----:B------:R-:W-:Y:S01]  /*0c00*/  ISETP.GT.U32.AND P0, PT, R16, -0x1, PT ;  /* 0xffffffff1000780c */ /* 0x000fe20003f04070 */
[----:B---3--:R-:W3:Y:S01]  /*0c10*/  DADD R54, -R24, 1 ;  /* 0x3ff0000018367429 */ /* 0x008ee20000000100 */
[----:B------:R-:W-:-:S02]  /*0c20*/  ISETP.NE.AND.EX P4, PT, R9, R0, PT, P4 ;  /* 0x000000000900720c */ /* 0x000fc40003f85340 */
[----:B----4-:R-:W-:Y:S01]  /*0c30*/  FSEL R44, R2, R38, P1 ;  /* 0x00000026022c7208 */ /* 0x010fe20000800000 */
[----:B0-----:R-:W0:Y:S01]  /*0c40*/  DADD R42, -RZ, -R20 ;  /* 0x00000000ff2a7229 */ /* 0x001e220000000914 */
[----:B------:R-:W-:Y:S02]  /*0c50*/  FSEL R45, R3, R39, P1 ;  /* 0x00000027032d7208 */ /* 0x000fe40000800000 */
[----:B------:R-:W-:Y:S02]  /*0c60*/  ISETP.GT.AND.EX P0, PT, R17, -0x1, !P4, P0 ;  /* 0xffffffff1100780c */ /* 0x000fe40006704300 */
[----:B-1----:R-:W-:Y:S02]  /*0c70*/  LOP3.LUT R52, R33, 0x7ff00000, RZ, 0xc0, !PT ;  /* 0x7ff0000021347812 */ /* 0x002fe400078ec0ff */
[----:B------:R-:W1:Y:S01]  /*0c80*/  DADD R44, R44, 1 ;  /* 0x3ff000002c2c7429 */ /* 0x000e620000000000 */
[----:B---3--:R-:W-:Y:S02]  /*0c90*/  FSEL R56, R54, R24, P0 ;  /* 0x0000001836387208 */ /* 0x008fe40000000000 */
[----:B------:R-:W-:-:S02]  /*0ca0*/  FSEL R57, R55, R25, P0 ;  /* 0x0000001937397208 */ /* 0x000fc40000000000 */
[----:B0-----:R-:W-:Y:S02]  /*0cb0*/  FSEL R58, R42, RZ, !P1 ;  /* 0x000000ff2a3a7208 */ /* 0x001fe40004800000 */
[----:B------:R-:W-:-:S03]  /*0cc0*/  FSEL R59, R43, RZ, !P1 ;  /* 0x000000ff2b3b7208 */ /* 0x000fc60004800000 */
[----:B-1----:R-:W-:Y:S01]  /*0cd0*/  ISETP.GT.AND P3, PT, R45, 0xfffff, PT ;  /* 0x000fffff2d00780c */ /* 0x002fe20003f64270 */
[--C-:B------:R-:W-:Y:S02]  /*0ce0*/  IMAD.MOV.U32 R2, RZ, RZ, R44.reuse ;  /* 0x000000ffff027224 */ /* 0x100fe400078e002c */
        /* <DEDUP_REMOVED lines=8> */
[----:B------:R-:W-:Y:S01]  /*0d70*/  ISETP.GE.U32.AND P2, PT, R38, 0x7fefffff, PT ;  /* 0x7fefffff2600780c */ /* 0x000fe20003f46070 */
[----:B------:R-:W-:-:S12]  /*0d80*/  DADD R38, -RZ, |R56| ;  /* 0x00000000ff267229 */ /* 0x000fd80000000538 */
        /* <DEDUP_REMOVED lines=8> */
[----:B------:R-:W-:Y:S02]  /*0e10*/  IMAD.MOV.U32 R42, RZ, RZ, R46 ;  /* 0x000000ffff2a7224 */ /* 0x000fe400078e002e */
[----:B------:R-:W-:Y:S01]  /*0e20*/  IMAD.MOV.U32 R48, RZ, RZ, RZ ;  /* 0x000000ffff307224 */ /* 0x000fe200078e00ff */
[----:B------:R-:W-:Y:S01]  /*0e30*/  LOP3.LUT R43, R2, 0x3ff00000, RZ, 0xfc, !PT ;  /* 0x3ff00000022b7812 */ /* 0x000fe200078efcff */
[----:B------:R-:W-:Y:S02]  /*0e40*/  IMAD.MOV.U32 R40, RZ, RZ, 0x3ae80f1e ;  /* 0x3ae80f1eff287424 */ /* 0x000fe400078e00ff */
[----:B------:R-:W-:Y:S01]  /*0e50*/  IMAD.MOV.U32 R41, RZ, RZ, 0x3eb1380b ;  /* 0x3eb1380bff297424 */ /* 0x000fe200078e00ff */
        /* <DEDUP_REMOVED lines=13> */
[----:B0-----:R-:W0:-:S06]  /*0f30*/  DMUL R2, R50, R50 ;  /* 0x0000003232027228 */ /* 0x001e0c0000000000 */
[----:B0-----:R-:W0:-:S06]  /*0f40*/  DFMA R40, R2, R40, c[0x2][0x58] ;  /* 0x008016000228762b */ /* 0x001e0c0000000028 */
[----:B0-----:R0:W1:Y:S02]  /*0f50*/  DFMA R44, R2, R40, c[0x2][0x60] ;  /* 0x00801800022c762b */ /* 0x0010640000000028 */
[----:B0-----:R-:W-:Y:S01]  /*0f60*/  LOP3.LUT R40, R46, 0x80000000, RZ, 0x3c, !PT ;  /* 0x800000002e287812 */ /* 0x001fe200078e3cff */
[----:B------:R-:W-:Y:S01]  /*0f70*/  IMAD.MOV.U32 R41, RZ, RZ, 0x43300000 ;  /* 0x43300000ff297424 */ /* 0x000fe200078e00ff */
[----:B------:R-:W0:-:S04]  /*0f80*/  DADD R46, R42, -R50 ;  /* 0x000000002a2e7229 */ /* 0x000e080000000832 */
[----:B-1----:R-:W1:-:S04]  /*0f90*/  DFMA R44, R2, R44, c[0x2][0x68] ;  /* 0x00801a00022c762b */ /* 0x002e48000000002c */
[----:B0-----:R-:W-:-:S04]  /*0fa0*/  DADD R46, R46, R46 ;  /* 0x000000002e2e7229 */ /* 0x001fc8000000002e */
[----:B-1----:R-:W0:-:S04]  /*0fb0*/  DFMA R44, R2, R44, c[0x2][0x70] ;  /* 0x00801c00022c762b */ /* 0x002e08000000002c */
[----:B------:R-:W-:-:S04]  /*0fc0*/  DADD R40, R40, c[0x2][0x90] ;  /* 0x0080240028287629 */ /* 0x000fc80000000000 */
[----:B0-----:R-:W0:-:S04]  /*0fd0*/  DFMA R44, R2, R44, c[0x2][0x78] ;  /* 0x00801e00022c762b */ /* 0x001e08000000002c */
[----:B------:R-:W-:-:S04]  /*0fe0*/  DFMA R46, R42, -R50, R46 ;  /* 0x800000322a2e722b */ /* 0x000fc8000000002e */
[----:B0-----:R-:W0:-:S04]  /*0ff0*/  DFMA R44, R2, R44, c[0x2][0x80] ;  /* 0x00802000022c762b */ /* 0x001e08000000002c */
[----:B------:R-:W1:-:S04]  /*1000*/  DFMA R42, R40, c[0x2][0x98], R50 ;  /* 0x00802600282a7a2b */ /* 0x000e480000000032 */
[----:B0-----:R-:W0:-:S04]  /*1010*/  DFMA R44, R2, R44, c[0x2][0x88] ;  /* 0x00802200022c762b */ /* 0x001e08000000002c */
[----:B------:R-:W-:-:S04]  /*1020*/  DMUL R46, R48, R46 ;  /* 0x0000002e302e7228 */ /* 0x000fc80000000000 */
[----:B-1----:R-:W1:-:S04]  /*1030*/  DFMA R48, -R40, c[0x2][0x98], R42 ;  /* 0x0080260028307a2b */ /* 0x002e48000000012a */
[----:B0-----:R-:W0:-:S04]  /*1040*/  DMUL R44, R2, R44 ;  /* 0x0000002c022c7228 */ /* 0x001e080000000000 */
[----:B-1----:R-:W-:-:S04]  /*1050*/  DADD R48, -R50, R48 ;  /* 0x0000000032307229 */ /* 0x002fc80000000130 */
[----:B0-----:R-:W0:-:S06]  /*1060*/  DFMA R44, R50, R44, R46 ;  /* 0x0000002c322c722b */ /* 0x001e0c000000002e */
[----:B0-----:R-:W0:-:S06]  /*1070*/  DADD R44, R44, -R48 ;  /* 0x000000002c2c7229 */ /* 0x001e0c0000000830 */
[----:B0-----:R-:W0:-:S06]  /*1080*/  DFMA R44, R40, c[0x2][0xa0], R44 ;  /* 0x00802800282c7a2b */ /* 0x001e0c000000002c */
[----:B0-----:R0:W1:-:S06]  /*1090*/  DADD R42, R42, R44 ;  /* 0x000000002a2a7229 */ /* 0x00104c000000002c */
.L_x_175:
[----:B------:R-:W-:Y:S05]  /*10a0*/  BSYNC B3 ;  /* 0x0000000000037941 */ /* 0x000fea0003800000 */
.L_x_174:
        /* <DEDUP_REMOVED lines=8> */
[----:B0123-5:R-:W-:Y:S05]  /*1130*/  CALL.REL.NOINC `($_Z30focal_loss_forward_cuda_kernelILb0ELi2EdldfEvPT4_PT1_PKS2_PKT2_PKflllfff$__internal_accurate_pow) ;  /* 0x000021e000007944 */ /* 0x02ffea0003c00000 */
[----:B------:R-:W-:Y:S05]  /*1140*/  BSYNC B3 ;  /* 0x0000000000037941 */ /* 0x000fea0003800000 */
.L_x_176:
[----:B------:R-:W2:Y:S01]  /*1150*/  DSETP.NEU.AND P1, PT, R56, RZ, PT ;  /* 0x000000ff3800722a */ /* 0x000ea20003f2d000 */
[----:B------:R-:W-:Y:S01]  /*1160*/  BSSY B3, `(.L_x_177) ;  /* 0x000001c000037945 */ /* 0x000fe20003800000 */
[----:B-1----:R-:W-:-:S02]  /*1170*/  IMAD.MOV.U32 R2, RZ, RZ, R40 ;  /* 0x000000ffff027224 */ /* 0x002fc400078e0028 */
[----:B------:R-:W-:-:S10]  /*1180*/  IMAD.MOV.U32 R3, RZ, RZ, R41 ;  /* 0x000000ffff037224 */ /* 0x000fd400078e0029 */
[----:B--2---:R-:W-:Y:S05]  /*1190*/  @!P1 BRA `(.L_x_178) ;  /* 0x0000011000009947 */ /* 0x004fea0003800000 */
[----:B------:R-:W-:Y:S01]  /*11a0*/  ISETP.GT.AND P3, PT, R57, -0x1, PT ;  /* 0xffffffff3900780c */ /* 0x000fe20003f64270 */
[----:B0-----:R-:W0:Y:S01]  /*11b0*/  DADD R38, -RZ, -R2 ;  /* 0x00000000ff267229 */ /* 0x001e220000000902 */
        /* <DEDUP_REMOVED lines=15> */
.L_x_178:
[----:B------:R-:W1:Y:S01]  /*12b0*/  DSETP.NEU.AND P1, PT, |R32|, 0.5, PT ;  /* 0x3fe000002000742a */ /* 0x000e620003f2d200 */
[----:B------:R-:W-:Y:S01]  /*12c0*/  ISETP.GE.AND P3, PT, R33, RZ, PT ;  /* 0x000000ff2100720c */ /* 0x000fe20003f66270 */
[----:B------:R-:W-:Y:S01]  /*12d0*/  IMAD.MOV.U32 R2, RZ, RZ, RZ ;  /* 0x000000ffff027224 */ /* 0x000fe200078e00ff */
[----:B------:R-:W-:-:S04]  /*12e0*/  ISETP.EQ.U32.AND P2, PT, R64, RZ, PT ;  /* 0x000000ff4000720c */ /* 0x000fc80003f42070 */
[----:B-1----:R-:W-:-:S04]  /*12f0*/  ISETP.EQ.AND.EX P1, PT, R63, -0x80000000, P1, P2 ;  /* 0x800000003f00780c */ /* 0x002fc80000f22320 */
[----:B------:R-:W-:-:S04]  /*1300*/  SEL R3, R57, RZ, P1 ;  /* 0x000000ff39037207 */ /* 0x000fc80000800000 */
[----:B------:R-:W-:Y:S02]  /*1310*/  @!P3 LOP3.LUT R3, R3, 0x7ff00000, RZ, 0xfc, !PT ;  /* 0x7ff000000303b812 */ /* 0x000fe400078efcff */
.L_x_179:
[----:B------:R-:W-:Y:S05]  /*1320*/  BSYNC B3 ;  /* 0x0000000000037941 */ /* 0x000fea0003800000 */
.L_x_177:
[----:B0-----:R-:W0:Y:S01]  /*1330*/  DADD R38, R32, R56 ;  /* 0x0000000020267229 */ /* 0x001e220000000038 */
[----:B------:R-:W-:Y:S01]  /*1340*/  BSSY B3, `(.L_x_180) ;  /* 0x0000023000037945 */ /* 0x000fe20003800000 */
[----:B------:R-:W-:Y:S02]  /*1350*/  FSEL R20, R20, RZ, !P0 ;  /* 0x000000ff14147208 */ /* 0x000fe40004000000 */
[----:B------:R1:W2:Y:S01]  /*1360*/  DADD R40, RZ, -R24 ;  /* 0x00000000ff287229 */ /* 0x0002a20000000818 */
[----:B------:R-:W-:Y:S02]  /*1370*/  FSEL R21, R21, RZ, !P0 ;  /* 0x000000ff15157208 */ /* 0x000fe40004000000 */
[----:B-1----:R-:W-:Y:S02]  /*1380*/  FSEL R24, R24, R54, P0 ;  /* 0x0000003618187208 */ /* 0x002fe40000000000 */
[----:B------:R-:W-:Y:S02]  /*1390*/  FSEL R25, R25, R55, P0 ;  /* 0x0000003719197208 */ /* 0x000fe40000000000 */
[----:B0-----:R-:W-:-:S03]  /*13a0*/  LOP3.LUT R38, R39, 0x7ff00000, RZ, 0xc0, !PT ;  /* 0x7ff0000027267812 */ /* 0x001fc600078ec0ff */
[----:B--2---:R-:W-:Y:S02]  /*13b0*/  FSEL R39, R55, R41, P0 ;  /* 0x0000002937277208 */ /* 0x004fe40000000000 */
[----:B------:R-:W-:Y:S02]  /*13c0*/  ISETP.NE.AND P2, PT, R38, 0x7ff00000, PT ;  /* 0x7ff000002600780c */ /* 0x000fe40003f45270 */
[----:B------:R-:W-:-:S11]  /*13d0*/  FSEL R38, R54, R40, P0 ;  /* 0x0000002836267208 */ /* 0x000fd60000000000 */
        /* <DEDUP_REMOVED lines=8> */
[----:B------:R-:W-:Y:S02]  /*1460*/  ISETP.LT.AND P1, PT, R57, RZ, P1 ;  /* 0x000000ff3900720c */ /* 0x000fe40000f21270 */
[C---:B------:R-:W-:Y:S02]  /*1470*/  LOP3.LUT R2, R33.reuse, 0x7fffffff, RZ, 0xc0, !PT ;  /* 0x7fffffff21027812 */ /* 0x040fe400078ec0ff */
[----:B------:R-:W-:Y:S02]  /*1480*/  ISETP.GT.AND P2, PT, R33, -0x1, PT ;  /* 0xffffffff2100780c */ /* 0x000fe40003f44270 */
[----:B------:R-:W-:Y:S01]  /*1490*/  ISETP.NE.AND P1, PT, R2, 0x3fe00000, P1 ;  /* 0x3fe000000200780c */ /* 0x000fe20000f25270 */
[----:B------:R-:W-:Y:S01]  /*14a0*/  IMAD.MOV.U32 R2, RZ, RZ, RZ ;  /* 0x000000ffff027224 */ /* 0x000fe200078e00ff */
[----:B------:R-:W-:-:S11]  /*14b0*/  SEL R3, RZ, 0x7ff00000, !P2 ;  /* 0x7ff00000ff037807 */ /* 0x000fd60005000000 */
[----:B------:R-:W-:Y:S01]  /*14c0*/  @P1 IADD3 R3, R3, -0x80000000, RZ ;  /* 0x8000000003031810 */ /* 0x000fe20007ffe0ff */
[----:B------:R-:W-:Y:S05]  /*14d0*/  BRA `(.L_x_181) ;  /* 0x0000009000007947 */ /* 0x000fea0003800000 */
.L_x_183:
[----:B------:R-:W-:Y:S01]  /*14e0*/  ISETP.GE.AND P2, PT, R33, RZ, PT ;  /* 0x000000ff2100720c */ /* 0x000fe20003f46270 */
[----:B------:R-:W0:-:S06]  /*14f0*/  DSETP.GT.AND P1, PT, |R56|, 1, PT ;  /* 0x3ff000003800742a */ /* 0x000e0c0003f24200 */
[----:B0-----:R-:W-:Y:S01]  /*1500*/  SEL R2, RZ, 0x7ff00000, !P1 ;  /* 0x7ff00000ff027807 */ /* 0x001fe20004800000 */
[----:B------:R-:W0:-:S05]  /*1510*/  DSETP.NEU.AND P1, PT, R56, -1, PT ;  /* 0xbff000003800742a */ /* 0x000e0a0003f2d000 */
[----:B------:R-:W-:-:S04]  /*1520*/  @!P2 LOP3.LUT R2, R2, 0x7ff00000, RZ, 0x3c, !PT ;  /* 0x7ff000000202a812 */ /* 0x000fc800078e3cff */
[----:B0-----:R-:W-:Y:S01]  /*1530*/  SEL R3, R2, 0x3ff00000, P1 ;  /* 0x3ff0000002037807 */ /* 0x001fe20000800000 */
[----:B------:R-:W-:Y:S01]  /*1540*/  IMAD.MOV.U32 R2, RZ, RZ, RZ ;  /* 0x000000ffff027224 */ /* 0x000fe200078e00ff */
[----:B------:R-:W-:Y:S05]  /*1550*/  BRA `(.L_x_181) ;  /* 0x0000001000007947 */ /* 0x000fea0003800000 */
.L_x_182:
[----:B------:R0:W1:-:S06]  /*1560*/  DADD R2, R32, R56 ;  /* 0x0000000020027229 */ /* 0x00004c0000000038 */
.L_x_181:
[----:B------:R-:W-:Y:S05]  /*1570*/  BSYNC B3 ;  /* 0x0000000000037941 */ /* 0x000fea0003800000 */
.L_x_180:
[----:B------:R-:W-:Y:S01]  /*1580*/  FSEL R40, R7, c[0x0][0x1a4], P0 ;  /* 0x0000690007287a08 */ /* 0x000fe20000000000 */
[----:B------:R-:W-:Y:S01]  /*1590*/  DADD R20, R58, R20 ;  /* 0x000000003a147229 */ /* 0x000fe20000000014 */
[----:B------:R-:W-:Y:S02]  /*15a0*/  FSETP.NEU.FTZ.AND P1, PT, RZ, c[0x0][0x1a4], PT ;  /* 0x00006900ff007a0b */ /* 0x000fe40003f3d000 */
[----:B------:R-:W-:Y:S01]  /*15b0*/  FSEL R42, R34, R30, P0 ;  /* 0x0000001e222a7208 */ /* 0x000fe20000000000 */
[----:B------:R-:W-:Y:S01]  /*15c0*/  FMUL.FTZ R44, R40, 1 ;  /* 0x3f800000282c7820 */ /* 0x000fe20000410000 */
[----:B------:R-:W-:-:S03]  /*15d0*/  FSEL R43, R35, R31, P0 ;  /* 0x0000001f232b7208 */ /* 0x000fc60000000000 */
[----:B------:R-:W2:Y:S06]  /*15e0*/  F2F.F64.F32 R40, R44 ;  /* 0x0000002c00287310 */ /* 0x000eac0000201800 */
[----:B------:R-:W3:-:S06]  /*15f0*/  DSETP.EQ.OR P1, PT, R56, 1, !P1 ;  /* 0x3ff000003800742a */ /* 0x000ecc0004f22400 */
[----:B-1-3--:R-:W-:Y:S02]  /*1600*/  FSEL R2, R2, RZ, !P1 ;  /* 0x000000ff02027208 */ /* 0x00afe40004800000 */
[----:B------:R-:W-:Y:S01]  /*1610*/  FSEL R3, R3, 1.875, !P1 ;  /* 0x3ff0000003037808 */ /* 0x000fe20004800000 */
[----:B--2---:R-:W1:-:S05]  /*1620*/  DMUL R40, R40, R24 ;  /* 0x0000001828287228 */ /* 0x004e4a0000000000 */
[----:B------:R-:W2:-:S04]  /*1630*/  DMUL R24, R42, R2 ;  /* 0x000000022a187228 */ /* 0x000e880000000000 */
[----:B-1----:R-:W1:-:S04]  /*1640*/  DFMA R38, R20, R40, -R38 ;  /* 0x000000281426722b */ /* 0x002e480000000826 */
[----:B--2---:R2:W3:-:S04]  /*1650*/  DFMA R36, R24, R20, R36 ;  /* 0x000000141824722b */ /* 0x0044c80000000024 */
[----:B-1----:R2:W1:-:S06]  /*1660*/  DMUL R24, R24, R38 ;  /* 0x0000002618187228 */ /* 0x00244c0000000000 */
.L_x_167:
[----:B---3--:R-:W-:Y:S05]  /*1670*/  BSYNC B2 ;  /* 0x0000000000027941 */ /* 0x008fea0003800000 */
.L_x_166:
[----:B------:R-:W-:Y:S01]  /*1680*/  IADD3 R6, P1, R6, 0x1, RZ ;  /* 0x0000000106067810 */ /* 0x000fe20007f3e0ff */
[----:B------:R-:W-:Y:S03]  /*1690*/  BSSY B2, `(.L_x_184) ;  /* 0x0000110000027945 */ /* 0x000fe60003800000 */
[----:B------:R-:W-:Y:S01]  /*16a0*/  ISETP.GE.U32.AND P0, PT, R6, c[0x0][0x198], PT ;  /* 0x0000660006007a0c */ /* 0x000fe20003f06070 */
[----:B------:R-:W-:-:S05]  /*16b0*/  IMAD.X R4, RZ, RZ, R4, P1 ;  /* 0x000000ffff047224 */ /* 0x000fca00008e0604 */
[----:B------:R-:W-:-:S13]  /*16c0*/  ISETP.GE.AND.EX P0, PT, R4, c[0x0][0x19c], PT, P0 ;  /* 0x0000670004007a0c */ /* 0x000fda0003f06300 */
[----:B------:R-:W-:Y:S05]  /*16d0*/  @P0 BRA `(.L_x_185) ;  /* 0x000010b000000947 */ /* 0x000fea0003800000 */
[----:B--2---:R-:W-:Y:S01]  /*16e0*/  IMAD.MOV.U32 R20, RZ, RZ, 0x652b82fe ;  /* 0x652b82feff147424 */ /* 0x004fe200078e00ff */
[----:B------:R-:W2:Y:S01]  /*16f0*/  DADD R46, -RZ, -R12 ;  /* 0x00000000ff2e7229 */ /* 0x000ea2000000090c */
[----:B------:R-:W-:Y:S01]  /*1700*/  IMAD.MOV.U32 R21, RZ, RZ, 0x3ff71547 ;  /* 0x3ff71547ff157424 */ /* 0x000fe200078e00ff */
[----:B------:R-:W-:Y:S01]  /*1710*/  BSSY B3, `(.L_x_186) ;  /* 0x0000035000037945 */ /* 0x000fe20003800000 */
[----:B------:R-:W-:Y:S01]  /*1720*/  IMAD.MOV.U32 R44, RZ, RZ, 0x69ce2bdf ;  /* 0x69ce2bdfff2c7424 */ /* 0x000fe200078e00ff */
[----:B------:R-:W-:Y:S01]  /*1730*/  FSETP.GEU.FTZ.AND P2, PT, |R23|, 4.1917929649353027344, PT ;  /* 0x4086232b1700780b */ /* 0x000fe20003f5e200 */
[----:B------:R-:W-:Y:S02]  /*1740*/  IMAD.MOV.U32 R45, RZ, RZ, 0x3e5ade15 ;  /* 0x3e5ade15ff2d7424 */ /* 0x000fe400078e00ff */
[----:B------:R-:W3:-:S03]  /*1750*/  DFMA R2, -R12, R20, 6.75539944105574400000e+15 ;  /* 0x433800000c02742b */ /* 0x000ec60000000114 */
[----:B--2---:R-:W-:Y:S01]  /*1760*/  FSETP.GEU.FTZ.AND P0, PT, |R47|, 4.1917929649353027344, PT ;  /* 0x4086232b2f00780b */ /* 0x004fe20003f1e200 */
[----:B------:R-:W2:-:S04]  /*1770*/  DFMA R20, R12, R20, 6.75539944105574400000e+15 ;  /* 0x433800000c14742b */ /* 0x000e880000000014 */
[----:B---3--:R-:W3:-:S04]  /*1780*/  DADD R26, R2, -6.75539944105574400000e+15 ;  /* 0xc3380000021a7429 */ /* 0x008ec80000000000 */
[----:B--2---:R-:W2:-:S04]  /*1790*/  DADD R40, R20, -6.75539944105574400000e+15 ;  /* 0xc338000014287429 */ /* 0x004e880000000000 */
[----:B---3--:R-:W3:-:S04]  /*17a0*/  DFMA R38, R26, c[0x2][0x0], -R12 ;  /* 0x008000001a267a2b */ /* 0x008ec8000000080c */
[----:B--2---:R-:W2:-:S04]  /*17b0*/  DFMA R42, R40, c[0x2][0x0], R12 ;  /* 0x00800000282a7a2b */ /* 0x004e88000000000c */
[----:B---3--:R-:W3:-:S04]  /*17c0*/  DFMA R26, R26, c[0x2][0x8], R38 ;  /* 0x008002001a1a7a2b */ /* 0x008ec80000000026 */
[----:B--2---:R-:W2:-:S04]  /*17d0*/  DFMA R38, R40, c[0x2][0x8], R42 ;  /* 0x0080020028267a2b */ /* 0x004e88000000002a */
[----:B---3--:R-:W3:-:S04]  /*17e0*/  DFMA R40, R26, R44, c[0x2][0x10] ;  /* 0x008004001a28762b */ /* 0x008ec8000000002c */
[----:B--2---:R-:W2:-:S04]  /*17f0*/  DFMA R42, R38, R44, c[0x2][0x10] ;  /* 0x00800400262a762b */ /* 0x004e88000000002c */
        /* <DEDUP_REMOVED lines=16> */
[----:B---3--:R-:W3:-:S04]  /*1900*/  DFMA R40, R26, R40, 1 ;  /* 0x3ff000001a28742b */ /* 0x008ec80000000028 */
[----:B--2---:R-:W2:-:S04]  /*1910*/  DFMA R42, R38, R42, 1 ;  /* 0x3ff00000262a742b */ /* 0x004e88000000002a */
[----:B---3--:R-:W3:-:S04]  /*1920*/  DFMA R44, R26, R40, 1 ;  /* 0x3ff000001a2c742b */ /* 0x008ec80000000028 */
[----:B--2---:R-:W2:-:S06]  /*1930*/  DFMA R40, R38, R42, 1 ;  /* 0x3ff000002628742b */ /* 0x004e8c000000002a */
[----:B---3--:R-:W-:Y:S02]  /*1940*/  IMAD R27, R2, 0x100000, R45 ;  /* 0x00100000021b7824 */ /* 0x008fe400078e022d */
[----:B------:R-:W-:Y:S02]  /*1950*/  IMAD.MOV.U32 R26, RZ, RZ, R44 ;  /* 0x000000ffff1a7224 */ /* 0x000fe400078e002c */
[----:B--2---:R-:W-:Y:S02]  /*1960*/  IMAD R39, R20, 0x100000, R41 ;  /* 0x0010000014277824 */ /* 0x004fe400078e0229 */
[----:B------:R-:W-:Y:S01]  /*1970*/  IMAD.MOV.U32 R38, RZ, RZ, R40 ;  /* 0x000000ffff267224 */ /* 0x000fe200078e0028 */
[----:B------:R-:W-:Y:S05]  /*1980*/  @!P0 BRA `(.L_x_187) ;  /* 0x000000d000008947 */ /* 0x000fea0003800000 */
[----:B------:R-:W-:Y:S01]  /*1990*/  FSETP.GEU.FTZ.AND P1, PT, |R47|, 4.2275390625, PT ;  /* 0x408748002f00780b */ /* 0x000fe20003f3e200 */
[----:B------:R-:W-:-:S04]  /*19a0*/  DADD R26, -R12, +INF ;  /* 0x7ff000000c1a7429 */ /* 0x000fc80000000100 */
[----:B------:R-:W2:-:S06]  /*19b0*/  DSETP.GT.AND P0, PT, R12, RZ, PT ;  /* 0x000000ff0c00722a */ /* 0x000e8c0003f04000 */
[----:B--2---:R-:W-:Y:S02]  /*19c0*/  FSEL R26, R26, RZ, !P0 ;  /* 0x000000ff1a1a7208 */ /* 0x004fe40004000000 */
[----:B------:R-:W-:Y:S01]  /*19d0*/  @!P1 LEA.HI R3, R2, R2, RZ, 0x1 ;  /* 0x0000000202039211 */ /* 0x000fe200078f08ff */
[----:B------:R-:W-:Y:S01]  /*19e0*/  @!P1 IMAD.MOV.U32 R42, RZ, RZ, RZ ;  /* 0x000000ffff2a9224 */ /* 0x000fe200078e00ff */
[----:B------:R-:W-:Y:S02]  /*19f0*/  FSEL R27, R27, RZ, !P0 ;  /* 0x000000ff1b1b7208 */ /* 0x000fe40004000000 */
[----:B------:R-:W-:-:S05]  /*1a00*/  @!P1 SHF.R.S32.HI R3, RZ, 0x1, R3 ;  /* 0x00000001ff039819 */ /* 0x000fca0000011403 */
[----:B------:R-:W-:Y:S02]  /*1a10*/  @!P1 IMAD.IADD R2, R2, 0x1, -R3 ;  /* 0x0000000102029824 */ /* 0x000fe400078e0a03 */
[----:B------:R-:W-:-:S03]  /*1a20*/  @!P1 IMAD R3, R3, 0x100000, R45 ;  /* 0x0010000003039824 */ /* 0x000fc600078e022d */
[----:B------:R-:W-:Y:S01]  /*1a30*/  @!P1 LEA R43, R2, 0x3ff00000, 0x14 ;  /* 0x3ff00000022b9811 */ /* 0x000fe200078ea0ff */
[----:B------:R-:W-:-:S06]  /*1a40*/  @!P1 IMAD.MOV.U32 R2, RZ, RZ, R44 ;  /* 0x000000ffff029224 */ /* 0x000fcc00078e002c */
[----:B------:R2:W3:-:S06]  /*1a50*/  @!P1 DMUL R26, R2, R42 ;  /* 0x0000002a021a9228 */ /* 0x0004cc0000000000 */
.L_x_187:
[----:B------:R-:W-:Y:S05]  /*1a60*/  BSYNC B3 ;  /* 0x0000000000037941 */ /* 0x000fea0003800000 */
.L_x_186:
[----:B------:R-:W-:Y:S01]  /*1a70*/  BSSY B3, `(.L_x_188) ;  /* 0x000000e000037945 */ /* 0x000fe20003800000 */
[----:B------:R-:W-:Y:S05]  /*1a80*/  @!P2 BRA `(.L_x_189) ;  /* 0x000000c00000a947 */ /* 0x000fea0003800000 */
[----:B------:R-:W-:Y:S01]  /*1a90*/  FSETP.GEU.FTZ.AND P0, PT, |R23|, 4.2275390625, PT ;  /* 0x408748001700780b */ /* 0x000fe20003f1e200 */
[----:B------:R-:W-:-:S04]  /*1aa0*/  DADD R38, R12, +INF ;  /* 0x7ff000000c267429 */ /* 0x000fc80000000000 */
[----:B------:R-:W4:-:S06]  /*1ab0*/  DSETP.GEU.AND P1, PT, R12, RZ, PT ;  /* 0x000000ff0c00722a */ /* 0x000f0c0003f2e000 */
[----:B----4-:R-:W-:Y:S02]  /*1ac0*/  FSEL R38, R38, RZ, P1 ;  /* 0x000000ff26267208 */ /* 0x010fe40000800000 */
[----:B--2---:R-:W-:Y:S02]  /*1ad0*/  @!P0 LEA.HI R2, R20, R20, RZ, 0x1 ;  /* 0x0000001414028211 */ /* 0x004fe400078f08ff */
[----:B------:R-:W-:Y:S02]  /*1ae0*/  FSEL R39, R39, RZ, P1 ;  /* 0x000000ff27277208 */ /* 0x000fe40000800000 */
[----:B------:R-:W-:-:S05]  /*1af0*/  @!P0 SHF.R.S32.HI R3, RZ, 0x1, R2 ;  /* 0x00000001ff038819 */ /* 0x000fca0000011402 */
[----:B------:R-:W-:Y:S02]  /*1b00*/  @!P0 IMAD.IADD R2, R20, 0x1, -R3 ;  /* 0x0000000114028824 */ /* 0x000fe400078e0a03 */
[----:B------:R-:W-:-:S03]  /*1b10*/  @!P0 IMAD R41, R3, 0x100000, R41 ;  /* 0x0010000003298824 */ /* 0x000fc600078e0229 */
[----:B------:R-:W-:Y:S01]  /*1b20*/  @!P0 LEA R3, R2, 0x3ff00000, 0x14 ;  /* 0x3ff0000002038811 */ /* 0x000fe200078ea0ff */
[----:B------:R-:W-:-:S06]  /*1b30*/  @!P0 IMAD.MOV.U32 R2, RZ, RZ, RZ ;  /* 0x000000ffff028224 */ /* 0x000fcc00078e00ff */
[----:B------:R2:W4:-:S06]  /*1b40*/  @!P0 DMUL R38, R40, R2 ;  /* 0x0000000228268228 */ /* 0x00050c0000000000 */
.L_x_189:
[----:B------:R-:W-:Y:S05]  /*1b50*/  BSYNC B3 ;  /* 0x0000000000037941 */ /* 0x000fea0003800000 */
.L_x_188:
[----:B--23--:R-:W-:Y:S01]  /*1b60*/  IMAD.MOV.U32 R2, RZ, RZ, R26 ;  /* 0x000000ffff027224 */ /* 0x00cfe200078e001a */
[----:B------:R-:W-:Y:S01]  /*1b70*/  BSSY B3, `(.L_x_190) ;  /* 0x0000014000037945 */ /* 0x000fe20003800000 */
[----:B------:R-:W-:-:S06]  /*1b80*/  IMAD.MOV.U32 R3, RZ, RZ, R27 ;  /* 0x000000ffff037224 */ /* 0x000fcc00078e001b */
[----:B------:R-:W2:-:S06]  /*1b90*/  DADD R42, R2, 1 ;  /* 0x3ff00000022a7429 */ /* 0x000e8c0000000000 */
[----:B--2---:R-:W2:Y:S04]  /*1ba0*/  MUFU.RCP64H R3, R43 ;  /* 0x0000002b00037308 */ /* 0x004ea80000001800 */
[----:B------:R-:W-:-:S04]  /*1bb0*/  IADD3 R2, R43, 0x300402, RZ ;  /* 0x003004022b027810 */ /* 0x000fc80007ffe0ff */
[----:B------:R-:W-:Y:S02]  /*1bc0*/  FSETP.GEU.AND P0, PT, |R2|, 5.8789094863358348022e-39, PT ;  /* 0x004004020200780b */ /* 0x000fe40003f0e200 */
[----:B--2---:R-:W2:-:S06]  /*1bd0*/  DFMA R20, -R42, R2, 1 ;  /* 0x3ff000002a14742b */ /* 0x004e8c0000000102 */
[----:B--2---:R-:W2:-:S06]  /*1be0*/  DFMA R20, R20, R20, R20 ;  /* 0x000000141414722b */ /* 0x004e8c0000000014 */
[----:B--2---:R-:W2:-:S06]  /*1bf0*/  DFMA R20, R2, R20, R2 ;  /* 0x000000140214722b */ /* 0x004e8c0000000002 */
[----:B--2---:R-:W2:-:S06]  /*1c00*/  DFMA R40, -R42, R20, 1 ;  /* 0x3ff000002a28742b */ /* 0x004e8c0000000114 */
[----:B--2---:R2:W3:Y:S01]  /*1c10*/  DFMA R20, R20, R40, R20 ;  /* 0x000000281414722b */ /* 0x0044e20000000014 */
[----:B------:R-:W-:Y:S05]  /*1c20*/  @P0 BRA `(.L_x_191) ;  /* 0x0000008000000947 */ /* 0x000fea0003800000 */
[----:B------:R-:W-:Y:S01]  /*1c30*/  LOP3.LUT R2, R43, 0x7fffffff, RZ, 0xc0, !PT ;  /* 0x7fffffff2b027812 */ /* 0x000fe200078ec0ff */
[----:B--2---:R-:W-:Y:S01]  /*1c40*/  IMAD.MOV.U32 R40, RZ, RZ, R42 ;  /* 0x000000ffff287224 */ /* 0x004fe200078e002a */
[----:B------:R-:W-:Y:S01]  /*1c50*/  MOV R46, 0x1c90 ;  /* 0x00001c90002e7802 */ /* 0x000fe20000000f00 */
[----:B------:R-:W-:Y:S01]  /*1c60*/  IMAD.MOV.U32 R41, RZ, RZ, R43 ;  /* 0x000000ffff297224 */ /* 0x000fe200078e002b */
[----:B------:R-:W-:Y:S02]  /*1c70*/  IADD3 R44, R2, -0x100000, RZ ;  /* 0xfff00000022c7810 */ /* 0x000fe40007ffe0ff */
[----:B01-345:R-:W-:Y:S05]  /*1c80*/  CALL.REL.NOINC `($__internal_7_$__cuda_sm20_dblrcp_rn_slowpath_v3) ;  /* 0x00000ed000007944 */ /* 0x03bfea0003c00000 */
[----:B01----:R-:W-:Y:S02]  /*1c90*/  IMAD.MOV.U32 R20, RZ, RZ, R42 ;  /* 0x000000ffff147224 */ /* 0x003fe400078e002a */
[----:B------:R-:W-:Y:S02]  /*1ca0*/  IMAD.MOV.U32 R21, RZ, RZ, R43 ;  /* 0x000000ffff157224 */ /* 0x000fe400078e002b */
.L_x_191:
[----:B------:R-:W-:Y:S05]  /*1cb0*/  BSYNC B3 ;  /* 0x0000000000037941 */ /* 0x000fea0003800000 */
.L_x_190:
[----:B------:R-:W0:Y:S01]  /*1cc0*/  DSETP.GE.AND P1, PT, R12, RZ, PT ;  /* 0x000000ff0c00722a */ /* 0x000e220003f26000 */
[----:B------:R-:W-:Y:S01]  /*1cd0*/  IADD3 R15, P4, R8, 0x1, RZ ;  /* 0x00000001080f7810 */ /* 0x000fe20007f9e0ff */
[----:B------:R-:W-:Y:S03]  /*1ce0*/  BSSY B3, `(.L_x_192) ;  /* 0x000004e000037945 */ /* 0x000fe60003800000 */
[----:B------:R-:W-:Y:S01]  /*1cf0*/  ISETP.NE.U32.AND P0, PT, R15, R14, PT ;  /* 0x0000000e0f00720c */ /* 0x000fe20003f05070 */
[----:B---3--:R-:W3:Y:S01]  /*1d00*/  DADD R14, -R20, 1 ;  /* 0x3ff00000140e7429 */ /* 0x008ee20000000100 */
[----:B0---4-:R-:W-:-:S02]  /*1d10*/  FSEL R26, R26, R38, P1 ;  /* 0x000000261a1a7208 */ /* 0x011fc40000800000 */
[----:B------:R-:W-:Y:S01]  /*1d20*/  FSEL R27, R27, R39, P1 ;  /* 0x000000271b1b7208 */ /* 0x000fe20000800000 */
[----:B------:R-:W-:Y:S01]  /*1d30*/  IMAD.X R39, RZ, RZ, R9, P4 ;  /* 0x000000ffff277224 */ /* 0x000fe200020e0609 */
[----:B------:R-:W-:-:S04]  /*1d40*/  ISETP.GT.U32.AND P4, PT, R16, -0x1, PT ;  /* 0xffffffff1000780c */ /* 0x000fc80003f84070 */
[----:B------:R-:W0:Y:S01]  /*1d50*/  DADD R26, R26, 1 ;  /* 0x3ff000001a1a7429 */ /* 0x000e220000000000 */
[----:B------:R-:W-:Y:S02]  /*1d60*/  ISETP.NE.AND.EX P0, PT, R39, R0, PT, P0 ;  /* 0x000000002700720c */ /* 0x000fe40003f05300 */
[----:B-1----:R-:W-:Y:S02]  /*1d70*/  LOP3.LUT R0, R33, 0x7ff00000, RZ, 0xc0, !PT ;  /* 0x7ff0000021007812 */ /* 0x002fe400078ec0ff */
[----:B------:R-:W-:Y:S01]  /*1d80*/  ISETP.GT.AND.EX P0, PT, R17, -0x1, !P0, P4 ;  /* 0xffffffff1100780c */ /* 0x000fe20004704340 */
[----:B------:R3:W1:-:S03]  /*1d90*/  DADD R16, -RZ, -R12 ;  /* 0x00000000ff107229 */ /* 0x000646000000090c */
[----:B---3--:R-:W-:Y:S01]  /*1da0*/  FSEL R12, R14, R20, P0 ;  /* 0x000000140e0c7208 */ /* 0x008fe20000000000 */
[----:B0-----:R-:W-:Y:S01]  /*1db0*/  IMAD.MOV.U32 R2, RZ, RZ, R26 ;  /* 0x000000ffff027224 */ /* 0x001fe200078e001a */
[----:B------:R-:W-:Y:S01]  /*1dc0*/  ISETP.GT.AND P3, PT, R27, 0xfffff, PT ;  /* 0x000fffff1b00780c */ /* 0x000fe20003f64270 */
[----:B------:R-:W-:Y:S01]  /*1dd0*/  IMAD.MOV.U32 R3, RZ, RZ, R27 ;  /* 0x000000ffff037224 */ /* 0x000fe200078e001b */
[----:B------:R-:W-:-:S03]  /*1de0*/  FSEL R13, R15, R21, P0 ;  /* 0x000000150f0d7208 */ /* 0x000fc60000000000 */
[----:B-1----:R-:W-:Y:S02]  /*1df0*/  FSEL R16, R16, RZ, !P1 ;  /* 0x000000ff10107208 */ /* 0x002fe40004800000 */
[----:B------:R-:W-:Y:S01]  /*1e00*/  FSEL R17, R17, RZ, !P1 ;  /* 0x000000ff11117208 */ /* 0x000fe20004800000 */
[----:B--2---:R-:W-:-:S05]  /*1e10*/  DADD R40, -RZ, |R12| ;  /* 0x00000000ff287229 */ /* 0x004fca000000050c */
        /* <DEDUP_REMOVED lines=17> */
[----:B------:R-:W-:Y:S01]  /*1f30*/  IMAD.MOV.U32 R40, RZ, RZ, RZ ;  /* 0x000000ffff287224 */ /* 0x000fe200078e00ff */
[----:B------:R-:W-:Y:S01]  /*1f40*/  LEA.HI R27, R27, R4, RZ, 0xc ;  /* 0x000000041b1b7211 */ /* 0x000fe200078f60ff */
[----:B------:R-:W-:Y:S01]  /*1f50*/  IMAD.MOV.U32 R48, RZ, RZ, 0x3ae80f1e ;  /* 0x3ae80f1eff307424 */ /* 0x000fe200078e00ff */
[----:B------:R-:W-:Y:S01]  /*1f60*/  LOP3.LUT R3, R2, 0x3ff00000, RZ, 0xfc, !PT ;  /* 0x3ff0000002037812 */ /* 0x000fe200078efcff */
[----:B------:R-:W-:Y:S02]  /*1f70*/  IMAD.MOV.U32 R2, RZ, RZ, R26 ;  /* 0x000000ffff027224 */ /* 0x000fe400078e001a */
        /* <DEDUP_REMOVED lines=36> */
.L_x_193:
[----:B------:R-:W-:Y:S05]  /*21c0*/  BSYNC B3 ;  /* 0x0000000000037941 */ /* 0x000fea0003800000 */
.L_x_192:
[----:B------:R-:W-:Y:S01]  /*21d0*/  LEA.HI R27, R0, 0xfffffc0c, RZ, 0xc ;  /* 0xfffffc0c001b7811 */ /* 0x000fe200078f60ff */
[----:B------:R-:W-:Y:S01]  /*21e0*/  BSSY B3, `(.L_x_194) ;  /* 0x0000008000037945 */ /* 0x000fe20003800000 */
[----:B-1----:R1:W2:Y:S01]  /*21f0*/  DADD R16, R2, R16 ;  /* 0x0000000002107229 */ /* 0x0022a20000000010 */
[----:B------:R-:W-:Y:S01]  /*2200*/  MOV R62, 0x2260 ;  /* 0x00002260003e7802 */ /* 0x000fe20000000f00 */
[----:B-1----:R-:W-:Y:S01]  /*2210*/  IMAD.MOV.U32 R2, RZ, RZ, R32 ;  /* 0x000000ffff027224 */ /* 0x002fe200078e0020 */
[CCC-:B------:R-:W-:Y:S01]  /*2220*/  SHF.L.U64.HI R0, R32.reuse, R27.reuse, R33.reuse ;  /* 0x0000001b20007219 */ /* 0x1c0fe20000010221 */
[----:B------:R-:W-:Y:S01]  /*2230*/  IMAD.MOV.U32 R3, RZ, RZ, R33 ;  /* 0x000000ffff037224 */ /* 0x000fe200078e0021 */
[----:B------:R-:W-:Y:S02]  /*2240*/  SHF.L.U32 R4, R32, R27, RZ ;  /* 0x0000001b20047219 */ /* 0x000fe400000006ff */
[----:B0-2--5:R-:W-:Y:S05]  /*2250*/  CALL.REL.NOINC `($_Z30focal_loss_forward_cuda_kernelILb0ELi2EdldfEvPT4_PT1_PKS2_PKT2_PKflllfff$__internal_accurate_pow) ;  /* 0x000010c000007944 */ /* 0x025fea0003c00000 */
[----:B------:R-:W-:Y:S05]  /*2260*/  BSYNC B3 ;  /* 0x0000000000037941 */ /* 0x000fea0003800000 */
.L_x_194:
[----:B------:R-:W2:Y:S01]  /*2270*/  DSETP.NEU.AND P1, PT, R12, RZ, PT ;  /* 0x000000ff0c00722a */ /* 0x000ea20003f2d000 */
[----:B------:R-:W-:Y:S01]  /*2280*/  BSSY B3, `(.L_x_195) ;  /* 0x000001c000037945 */ /* 0x000fe20003800000 */
[----:B-1----:R-:W-:Y:S02]  /*2290*/  IMAD.MOV.U32 R2, RZ, RZ, R40 ;  /* 0x000000ffff027224 */ /* 0x002fe400078e0028 */
[----:B------:R-:W-:-:S10]  /*22a0*/  IMAD.MOV.U32 R3, RZ, RZ, R41 ;  /* 0x000000ffff037224 */ /* 0x000fd400078e0029 */
[----:B--2---:R-:W-:Y:S05]  /*22b0*/  @!P1 BRA `(.L_x_196) ;  /* 0x0000011000009947 */ /* 0x004fea0003800000 */
[----:B------:R-:W-:Y:S01]  /*22c0*/  ISETP.GT.AND P3, PT, R13, -0x1, PT ;  /* 0xffffffff0d00780c */ /* 0x000fe20003f64270 */
[----:B------:R-:W1:Y:S01]  /*22d0*/  DADD R26, -RZ, -R2 ;  /* 0x00000000ff1a7229 */ /* 0x000e620000000902 */
[----:B------:R-:W-:-:S04]  /*22e0*/  ISETP.NE.U32.AND P1, PT, R4, RZ, PT ;  /* 0x000000ff0400720c */ /* 0x000fc80003f25070 */
[----:B------:R-:W-:-:S04]  /*22f0*/  ISETP.NE.AND.EX P1, PT, R0, -0x80000000, PT, P1 ;  /* 0x800000000000780c */ /* 0x000fc80003f25310 */
[----:B------:R-:W-:Y:S02]  /*2300*/  ISETP.LT.AND P2, PT, R13, RZ, !P1 ;  /* 0x000000ff0d00720c */ /* 0x000fe40004f41270 */
[----:B------:R-:W-:Y:S02]  /*2310*/  PLOP3.LUT P1, PT, P1, PT, PT, 0x8, 0x0 ;  /* 0x000000000000781c */ /* 0x000fe40000f2e170 */
[----:B-1----:R-:W-:Y:S02]  /*2320*/  FSEL R0, R26, R2, P2 ;  /* 0x000000021a007208 */ /* 0x002fe40001000000 */
[----:B------:R-:W-:Y:S01]  /*2330*/  FSEL R27, R27, R3, P2 ;  /* 0x000000031b1b7208 */ /* 0x000fe20001000000 */
[----:B------:R-:W-:Y:S05]  /*2340*/  @P3 BRA `(.L_x_197) ;  /* 0x000000f000003947 */ /* 0x000fea0003800000 */
[----:B------:R-:W1:Y:S02]  /*2350*/  FRND.F64.TRUNC R2, R32 ;  /* 0x0000002000027313 */ /* 0x000e64000030d800 */
[----:B-1----:R1:W2:Y:S02]  /*2360*/  DSETP.NEU.AND P2, PT, R2, R32, PT ;  /* 0x000000200200722a */ /* 0x0022a40003f4d000 */
[----:B-1----:R-:W-:-:S02]  /*2370*/  IMAD.MOV.U32 R2, RZ, RZ, R0 ;  /* 0x000000ffff027224 */ /* 0x002fc400078e0000 */
[----:B------:R-:W-:-:S10]  /*2380*/  IMAD.MOV.U32 R3, RZ, RZ, R27 ;  /* 0x000000ffff037224 */ /* 0x000fd400078e001b */
[----:B--2---:R-:W-:Y:S05]  /*2390*/  @!P2 BRA `(.L_x_197) ;  /* 0x000000a00000a947 */ /* 0x004fea0003800000 */
[----:B------:R-:W-:Y:S02]  /*23a0*/  IMAD.MOV.U32 R2, RZ, RZ, 0x0 ;  /* 0x00000000ff027424 */ /* 0x000fe400078e00ff */
[----:B------:R-:W-:Y:S01]  /*23b0*/  IMAD.MOV.U32 R3, RZ, RZ, -0x80000 ;  /* 0xfff80000ff037424 */ /* 0x000fe200078e00ff */
[----:B------:R-:W-:Y:S05]  /*23c0*/  BRA `(.L_x_197) ;  /* 0x0000007000007947 */ /* 0x000fea0003800000 */
.L_x_196:
[----:B------:R-:W1:Y:S01]  /*23d0*/  DSETP.NEU.AND P1, PT, |R32|, 0.5, PT ;  /* 0x3fe000002000742a */ /* 0x000e620003f2d200 */
[----:B------:R-:W-:Y:S01]  /*23e0*/  ISETP.GE.AND P3, PT, R33, RZ, PT ;  /* 0x000000ff2100720c */ /* 0x000fe20003f66270 */
[----:B------:R-:W-:Y:S01]  /*23f0*/  IMAD.MOV.U32 R2, RZ, RZ, RZ ;  /* 0x000000ffff027224 */ /* 0x000fe200078e00ff */
[----:B------:R-:W-:-:S04]  /*2400*/  ISETP.EQ.U32.AND P2, PT, R4, RZ, PT ;  /* 0x000000ff0400720c */ /* 0x000fc80003f42070 */
[----:B-1----:R-:W-:-:S04]  /*2410*/  ISETP.EQ.AND.EX P1, PT, R0, -0x80000000, P1, P2 ;  /* 0x800000000000780c */ /* 0x002fc80000f22320 */
[----:B------:R-:W-:-:S04]  /*2420*/  SEL R3, R13, RZ, P1 ;  /* 0x000000ff0d037207 */ /* 0x000fc80000800000 */
[----:B------:R-:W-:Y:S02]  /*2430*/  @!P3 LOP3.LUT R3, R3, 0x7ff00000, RZ, 0xfc, !PT ;  /* 0x7ff000000303b812 */ /* 0x000fe400078efcff */
.L_x_197:
[----:B------:R-:W-:Y:S05]  /*2440*/  BSYNC B3 ;  /* 0x0000000000037941 */ /* 0x000fea0003800000 */
.L_x_195:
[----:B------:R-:W1:Y:S01]  /*2450*/  DADD R26, R32, R12 ;  /* 0x00000000201a7229 */ /* 0x000e62000000000c */
[----:B------:R-:W-:Y:S01]  /*2460*/  BSSY B3, `(.L_x_198) ;  /* 0x0000023000037945 */ /* 0x000fe20003800000 */
[----:B------:R-:W-:Y:S02]  /*2470*/  FSEL R22, R22, RZ, !P0 ;  /* 0x000000ff16167208 */ /* 0x000fe40004000000 */
[----:B0-----:R0:W2:Y:S01]  /*2480*/  DADD R38, RZ, -R20 ;  /* 0x00000000ff267229 */ /* 0x0010a20000000814 */
[----:B------:R-:W-:Y:S02]  /*2490*/  FSEL R23, R23, RZ, !P0 ;  /* 0x000000ff17177208 */ /* 0x000fe40004000000 */
[----:B0-----:R-:W-:Y:S02]  /*24a0*/  FSEL R20, R20, R14, P0 ;  /* 0x0000000e14147208 */ /* 0x001fe40000000000 */
[----:B------:R-:W-:Y:S02]  /*24b0*/  FSEL R21, R21, R15, P0 ;  /* 0x0000000f15157208 */ /* 0x000fe40000000000 */
[----:B-1----:R-:W-:-:S03]  /*24c0*/  LOP3.LUT R26, R27, 0x7ff00000, RZ, 0xc0, !PT ;  /* 0x7ff000001b1a7812 */ /* 0x002fc600078ec0ff */
        /* <DEDUP_REMOVED lines=19> */
.L_x_201:
        /* <DEDUP_REMOVED lines=8> */
.L_x_200:
[----:B------:R0:W1:-:S06]  /*2680*/  DADD R2, R32, R12 ;  /* 0x0000000020027229 */ /* 0x00004c000000000c */
.L_x_199:
[----:B------:R-:W-:Y:S05]  /*2690*/  BSYNC B3 ;  /* 0x0000000000037941 */ /* 0x000fea0003800000 */
.L_x_198:
        /* <DEDUP_REMOVED lines=15> */
.L_x_185:
[----:B---3--:R-:W-:Y:S05]  /*2790*/  BSYNC B2 ;  /* 0x0000000000027941 */ /* 0x008fea0003800000 */
.L_x_184:
[----:B-1----:R1:W-:Y:S01]  /*27a0*/  STG.E.128 [R18.64], R24 ;  /* 0x0000001812007986 */ /* 0x0023e2000c101d0c */
[----:B------:R-:W-:Y:S05]  /*27b0*/  BRA `(.L_x_202) ;  /* 0x0000001000007947 */ /* 0x000fea0003800000 */
.L_x_165:
[----:B------:R3:W-:Y:S02]  /*27c0*/  STG.E.128 [R18.64], RZ ;  /* 0x000000ff12007986 */ /* 0x0007e4000c101d0c */
.L_x_202:
[----:B------:R-:W-:Y:S05]  /*27d0*/  BSYNC B1 ;  /* 0x0000000000017941 */ /* 0x000fea0003800000 */
.L_x_164:
[C---:B------:R-:W-:Y:S01]  /*27e0*/  IADD3 R8, P0, R5.reuse, R8, RZ ;  /* 0x0000000805087210 */ /* 0x040fe20007f1e0ff */
[----:B------:R-:W-:-:S04]  /*27f0*/  IMAD.WIDE.U32 R28, R5, 0x8, R28 ;  /* 0x00000008051c7825 */ /* 0x000fc800078e001c */
[----:B------:R-:W-:Y:S01]  /*2800*/  IMAD.X R9, RZ, RZ, R9, P0 ;  /* 0x000000ffff097224 */ /* 0x000fe200000e0609 */
[----:B------:R-:W-:Y:S01]  /*2810*/  ISETP.GE.U32.AND P0, PT, R8, UR4, PT ;  /* 0x0000000408007c0c */ /* 0x000fe2000bf06070 */
[----:B-1-3--:R-:W-:-:S03]  /*2820*/  IMAD.WIDE.U32 R18, R5, 0x8, R18 ;  /* 0x0000000805127825 */ /* 0x00afc600078e0012 */
[----:B------:R-:W-:-:S13]  /*2830*/  ISETP.GE.AND.EX P0, PT, R9, UR8, PT, P0 ;  /* 0x0000000809007c0c */ /* 0x000fda000bf06300 */
[----:B------:R-:W-:Y:S01]  /*2840*/  @P0 CALL.REL.NOINC `(.L_x_160) ;  /* 0x0000001000000944 */ /* 0x000fe20003c00000 */
[----:B------:R-:W-:Y:S05]  /*2850*/  BRA `(.L_x_203) ;  /* 0xffffda3000007947 */ /* 0x000fea000383ffff */
.L_x_160:
[----:B-1----:R-:W-:Y:S05]  /*2860*/  BSYNC B0 ;  /* 0x0000000000007941 */ /* 0x002fea0003800000 */
.L_x_159:
[----:B------:R-:W-:Y:S01]  /*2870*/  ULDC UR4, c[0x0][0x0] ;  /* 0x0000000000047ab9 */ /* 0x000fe20000000800 */
[----:B------:R1:W-:Y:S01]  /*2880*/  STS.64 [R11.X8], R36 ;  /* 0x000000240b007388 */ /* 0x0003e20000008a00 */
[----:B------:R-:W-:-:S03]  /*2890*/  USHF.R.U32.HI UR4, URZ, 0x1, UR4 ;  /* 0x000000013f047899 */ /* 0x000fc60008011604 */
[----:B------:R-:W-:Y:S01]  /*28a0*/  BAR.SYNC.DEFER_BLOCKING 0x0 ;  /* 0x0000000000007b1d */ /* 0x000fe20000010000 */
[----:B------:R-:W-:Y:S02]  /*28b0*/  ISETP.NE.AND P1, PT, R11, RZ, PT ;  /* 0x000000ff0b00720c */ /* 0x000fe40003f25270 */
[----:B------:R-:W-:-:S13]  /*28c0*/  ISETP.NE.AND P0, PT, RZ, UR4, PT ;  /* 0x00000004ff007c0c */ /* 0x000fda000bf05270 */
[----:B------:R-:W-:Y:S05]  /*28d0*/  @!P0 BRA `(.L_x_204) ;  /* 0x000000b000008947 */ /* 0x000fea0003800000 */
[----:B-1----:R-:W-:-:S05]  /*28e0*/  IMAD.U32 R0, RZ, RZ, UR4 ;  /* 0x00000004ff007e24 */ /* 0x002fca000f8e00ff */
.L_x_205:
[----:B------:R-:W-:-:S13]  /*28f0*/  ISETP.GE.U32.AND P0, PT, R11, R0, PT ;  /* 0x000000000b00720c */ /* 0x000fda0003f06070 */
[----:B------:R-:W-:Y:S01]  /*2900*/  @!P0 IMAD R4, R0, 0x8, R10 ;  /* 0x0000000800048824 */ /* 0x000fe200078e020a */
[----:B------:R-:W-:Y:S01]  /*2910*/  @!P0 LDS.64 R2, [R11.X8] ;  /* 0x000000000b028984 */ /* 0x000fe20000008a00 */
[----:B------:R-:W-:-:S04]  /*2920*/  SHF.R.U32.HI R0, RZ, 0x1, R0 ;  /* 0x00000001ff007819 */ /* 0x000fc80000011600 */
[----:B------:R-:W1:Y:S02]  /*2930*/  @!P0 LDS.64 R4, [R4] ;  /* 0x0000000004048984 */ /* 0x000e640000000a00 */
[----:B-1----:R-:W1:-:S07]  /*2940*/  @!P0 DADD R2, R2, R4 ;  /* 0x0000000002028229 */ /* 0x002e4e0000000004 */
[----:B-1----:R1:W-:Y:S04]  /*2950*/  @!P0 STS.64 [R11.X8], R2 ;  /* 0x000000020b008388 */ /* 0x0023e80000008a00 */
[----:B------:R-:W-:Y:S01]  /*2960*/  BAR.SYNC.DEFER_BLOCKING 0x0 ;  /* 0x0000000000007b1d */ /* 0x000fe20000010000 */
[----:B------:R-:W-:-:S13]  /*2970*/  ISETP.NE.AND P0, PT, R0, RZ, PT ;  /* 0x000000ff0000720c */ /* 0x000fda0003f05270 */
[----:B-1----:R-:W-:Y:S05]  /*2980*/  @P0 BRA `(.L_x_205) ;  /* 0xffffff6000000947 */ /* 0x002fea000383ffff */
.L_x_204:
[----:B-1----:R-:W-:Y:S05]  /*2990*/  @P1 EXIT ;  /* 0x000000000000194d */ /* 0x002fea0003800000 */
[----:B-----5:R-:W-:Y:S01]  /*29a0*/  FMUL.FTZ R4, R60, 1 ;  /* 0x3f8000003c047820 */ /* 0x020fe20000410000 */
[----:B------:R-:W1:Y:S05]  /*29b0*/  LDS.64 R2, [RZ] ;  /* 0x00000000ff027984 */ /* 0x000e6a0000000a00 */
[----:B------:R-:W3:Y:S08]  /*29c0*/  F2F.F64.F32 R4, R4 ;  /* 0x0000000400047310 */ /* 0x000ef00000201800 */
[----:B---3--:R-:W3:Y:S01]  /*29d0*/  MUFU.RCP64H R7, R5 ;  /* 0x0000000500077308 */ /* 0x008ee20000001800 */
[----:B------:R-:W-:-:S04]  /*29e0*/  IADD3 R6, R5, 0x300402, RZ ;  /* 0x0030040205067810 */ /* 0x000fc80007ffe0ff */
[----:B------:R-:W-:Y:S02]  /*29f0*/  FSETP.GEU.AND P0, PT, |R6|, 5.8789094863358348022e-39, PT ;  /* 0x004004020600780b */ /* 0x000fe40003f0e200 */
[----:B---3--:R-:W3:-:S06]  /*2a00*/  DFMA R8, -R4, R6, 1 ;  /* 0x3ff000000408742b */ /* 0x008ecc0000000106 */
[----:B---3--:R-:W3:-:S06]  /*2a10*/  DFMA R8, R8, R8, R8 ;  /* 0x000000080808722b */ /* 0x008ecc0000000008 */
[----:B---3--:R-:W3:-:S06]  /*2a20*/  DFMA R8, R6, R8, R6 ;  /* 0x000000080608722b */ /* 0x008ecc0000000006 */
[----:B---3--:R-:W3:-:S06]  /*2a30*/  DFMA R10, -R4, R8, 1 ;  /* 0x3ff00000040a742b */ /* 0x008ecc0000000108 */
[----:B---3--:R3:W4:Y:S01]  /*2a40*/  DFMA R8, R8, R10, R8 ;  /* 0x0000000a0808722b */ /* 0x0087220000000008 */
[----:B------:R-:W-:Y:S05]  /*2a50*/  @P0 BRA `(.L_x_206) ;  /* 0x0000008000000947 */ /* 0x000fea0003800000 */
[----:B-1----:R-:W-:Y:S01]  /*2a60*/  LOP3.LUT R0, R5, 0x7fffffff, RZ, 0xc0, !PT ;  /* 0x7fffffff05007812 */ /* 0x002fe200078ec0ff */
[----:B------:R-:W-:Y:S01]  /*2a70*/  IMAD.MOV.U32 R40, RZ, RZ, R4 ;  /* 0x000000ffff287224 */ /* 0x000fe200078e0004 */
[----:B------:R-:W-:Y:S01]  /*2a80*/  MOV R46, 0x2ac0 ;  /* 0x00002ac0002e7802 */ /* 0x000fe20000000f00 */
[----:B------:R-:W-:Y:S01]  /*2a90*/  IMAD.MOV.U32 R41, RZ, RZ, R5 ;  /* 0x000000ffff297224 */ /* 0x000fe200078e0005 */
[----:B------:R-:W-:Y:S02]  /*2aa0*/  IADD3 R44, R0, -0x100000, RZ ;  /* 0xfff00000002c7810 */ /* 0x000fe40007ffe0ff */
[----:B0-234-:R-:W-:Y:S05]  /*2ab0*/  CALL.REL.NOINC `($__internal_7_$__cuda_sm20_dblrcp_rn_slowpath_v3) ;  /* 0x000000a000007944 */ /* 0x01dfea0003c00000 */
[----:B01----:R-:W-:Y:S02]  /*2ac0*/  IMAD.MOV.U32 R8, RZ, RZ, R42 ;  /* 0x000000ffff087224 */ /* 0x003fe400078e002a */
[----:B------:R-:W-:-:S06]  /*2ad0*/  IMAD.MOV.U32 R9, RZ, RZ, R43 ;  /* 0x000000ffff097224 */ /* 0x000fcc00078e002b */
.L_x_206:
[----:B-1--4-:R-:W1:Y:S01]  /*2ae0*/  DMUL R2, R2, R8 ;  /* 0x0000000802027228 */ /* 0x012e620000000000 */
[----:B------:R-:W-:Y:S02]  /*2af0*/  IMAD.MOV.U32 R4, RZ, RZ, c[0x0][0x160] ;  /* 0x00005800ff047624 */ /* 0x000fe400078e00ff */
[----:B------:R-:W-:-:S03]  /*2b00*/  IMAD.MOV.U32 R5, RZ, RZ, c[0x0][0x164] ;  /* 0x00005900ff057624 */ /* 0x000fc600078e00ff */
[----:B-1----:R-:W1:Y:S01]  /*2b10*/  F2F.F32.F64 R7, R2 ;  /* 0x0000000200077310 */ /* 0x002e620000301000 */
[----:B------:R-:W1:-:S14]  /*2b20*/  DSETP.GEU.AND P0, PT, |R2|, c[0x2][0xa8], PT ;  /* 0x00802a000200762a */ /* 0x000e5c0003f0e200 */
[----:B-1----:R-:W-:-:S05]  /*2b30*/  @!P0 FMUL R7, R7, 1.175494350822287508e-38 ;  /* 0x0080000007078820 */ /* 0x002fca0000400000 */
[----:B------:R-:W-:Y:S01]  /*2b40*/  RED.E.ADD.F32.FTZ.RN.STRONG.GPU [R4.64], R7 ;  /* 0x000000070400798e */ /* 0x000fe2000c10e78c */
[----:B------:R-:W-:Y:S05]  /*2b50*/  EXIT ;  /* 0x000000000000794d */ /* 0x000fea0003800000 */
        .weak           $__internal_7_$__cuda_sm20_dblrcp_rn_slowpath_v3
        .type           $__internal_7_$__cuda_sm20_dblrcp_rn_slowpath_v3,@function
        .size           $__internal_7_$__cuda_sm20_dblrcp_rn_slowpath_v3,($__internal_8_$__cuda_sm20_div_s64 - $__internal_7_$__cuda_sm20_dblrcp_rn_slowpath_v3)
$__internal_7_$__cuda_sm20_dblrcp_rn_slowpath_v3:
        /* <DEDUP_REMOVED lines=12> */
[----:B------:R-:W-:-:S03]  /*2c20*/  IMAD.MOV.U32 R42, RZ, RZ, R40 ;  /* 0x000000ffff2a7224 */ /* 0x000fc600078e0028 */
[----:B------:R-:W0:Y:S03]  /*2c30*/  MUFU.RCP64H R45, R43 ;  /* 0x0000002b002d7308 */ /* 0x000e260000001800 */
        /* <DEDUP_REMOVED lines=10> */
.L_x_210:
        /* <DEDUP_REMOVED lines=8> */
[----:B0-----:R-:W0:Y:S01]  /*2d60*/  DMUL R42, R42, 8.11296384146066816958e+31 ;  /* 0x469000002a2a7828 */ /* 0x001e220000000000 */
[----:B------:R-:W-:Y:S05]  /*2d70*/  BRA `(.L_x_209) ;  /* 0x0000002000007947 */ /* 0x000fea0003800000 */
.L_x_208:
[----:B------:R-:W-:Y:S01]  /*2d80*/  LOP3.LUT R43, R41, 0x80000, RZ, 0xfc, !PT ;  /* 0x00080000292b7812 */ /* 0x000fe200078efcff */
[----:B------:R-:W-:Y:S02]  /*2d90*/  IMAD.MOV.U32 R42, RZ, RZ, R40 ;  /* 0x000000ffff2a7224 */ /* 0x000fe400078e0028 */
.L_x_209:
[----:B------:R-:W-:Y:S05]  /*2da0*/  BSYNC B4 ;  /* 0x0000000000047941 */ /* 0x000fea0003800000 */
.L_x_207:
[----:B------:R-:W-:-:S04]  /*2db0*/  IMAD.MOV.U32 R47, RZ, RZ, 0x0 ;  /* 0x00000000ff2f7424 */ /* 0x000fc800078e00ff */
[----:B------:R-:W-:Y:S05]  /*2dc0*/  RET.REL.NODEC R46 `(_Z30focal_loss_forward_cuda_kernelILb0ELi2EdldfEvPT4_PT1_PKS2_PKT2_PKflllfff) ;  /* 0xffffd2302e007950 */ /* 0x000fea0003c3ffff */
        .weak           $__internal_8_$__cuda_sm20_div_s64
        .type           $__internal_8_$__cuda_sm20_div_s64,@function
        .size           $__internal_8_$__cuda_sm20_div_s64,($_Z30focal_loss_forward_cuda_kernelILb0ELi2EdldfEvPT4_PT1_PKS2_PKT2_PKflllfff$__internal_accurate_pow - $__internal_8_$__cuda_sm20_div_s64)
$__internal_8_$__cuda_sm20_div_s64:
        /* <DEDUP_REMOVED lines=58> */
[----:B------:R-:W-:Y:S01]  /*3170*/  IADD3 R6, P1, R15, -UR6, RZ ;  /* 0x800000060f067c10 */ /* 0x000fe2000ff3e0ff */
[----:B------:R-:W-:-:S03]  /*3180*/  IMAD.X R3, RZ, RZ, R4, P2 ;  /* 0x000000ffff037224 */ /* 0x000fc600010e0604 */
[C---:B------:R-:W-:Y:S02]  /*3190*/  ISETP.GE.U32.AND.EX P0, PT, R17.reuse, UR7, PT, P0 ;  /* 0x0000000711007c0c */ /* 0x040fe4000bf06100 */
[----:B------:R-:W-:Y:S02]  /*31a0*/  IADD3.X R12, R17, ~UR7, RZ, P1, !PT ;  /* 0x80000007110c7c10 */ /* 0x000fe40008ffe4ff */
[----:B------:R-:W-:Y:S02]  /*31b0*/  SEL R6, R6, R15, P0 ;  /* 0x0000000f06067207 */ /* 0x000fe40000000000 */
[----:B------:R-:W-:Y:S02]  /*31c0*/  SEL R13, R2, R13, P0 ;  /* 0x0000000d020d7207 */ /* 0x000fe40000000000 */
[----:B------:R-:W-:Y:S02]  /*31d0*/  SEL R12, R12, R17, P0 ;  /* 0x000000110c0c7207 */ /* 0x000fe40000000000 */
[----:B------:R-:W-:-:S02]  /*31e0*/  ISETP.GE.U32.AND P1, PT, R6, UR6, PT ;  /* 0x0000000606007c0c */ /* 0x000fc4000bf26070 */
[----:B------:R-:W-:Y:S02]  /*31f0*/  SEL R4, R3, R4, P0 ;  /* 0x0000000403047207 */ /* 0x000fe40000000000 */
[----:B------:R-:W-:Y:S02]  /*3200*/  IADD3 R14, P2, R13, 0x1, RZ ;  /* 0x000000010d0e7810 */ /* 0x000fe40007f5e0ff */
[----:B------:R-:W-:Y:S02]  /*3210*/  ISETP.GE.U32.AND.EX P0, PT, R12, UR7, PT, P1 ;  /* 0x000000070c007c0c */ /* 0x000fe4000bf06110 */
[----:B------:R-:W-:Y:S01]  /*3220*/  LOP3.LUT R2, R9, c[0x0][0x194], RZ, 0x3c, !PT ;  /* 0x0000650009027a12 */ /* 0x000fe200078e3cff */
[----:B------:R-:W-:Y:S01]  /*3230*/  IMAD.X R15, RZ, RZ, R4, P2 ;  /* 0x000000ffff0f7224 */ /* 0x000fe200010e0604 */
[----:B------:R-:W-:Y:S02]  /*3240*/  SEL R14, R14, R13, P0 ;  /* 0x0000000d0e0e7207 */ /* 0x000fe40000000000 */
[----:B------:R-:W-:-:S02]  /*3250*/  ISETP.GE.AND P1, PT, R2, RZ, PT ;  /* 0x000000ff0200720c */ /* 0x000fc40003f26270 */
[----:B------:R-:W-:Y:S02]  /*3260*/  SEL R15, R15, R4, P0 ;  /* 0x000000040f0f7207 */ /* 0x000fe40000000000 */
[-C--:B------:R-:W-:Y:S02]  /*3270*/  IADD3 R3, P2, RZ, -R14.reuse, RZ ;  /* 0x8000000eff037210 */ /* 0x080fe40007f5e0ff */
[----:B------:R-:W-:Y:S02]  /*3280*/  ISETP.NE.U32.AND P0, PT, RZ, c[0x0][0x190], PT ;  /* 0x00006400ff007a0c */ /* 0x000fe40003f05070 */
[----:B------:R-:W-:Y:S01]  /*3290*/  SEL R14, R3, R14, !P1 ;  /* 0x0000000e030e7207 */ /* 0x000fe20004800000 */
[----:B------:R-:W-:Y:S01]  /*32a0*/  IMAD.X R2, RZ, RZ, ~R15, P2 ;  /* 0x000000ffff027224 */ /* 0x000fe200010e0e0f */
[----:B------:R-:W-:Y:S01]  /*32b0*/  ISETP.NE.AND.EX P0, PT, RZ, c[0x0][0x194], PT, P0 ;  /* 0x00006500ff007a0c */ /* 0x000fe20003f05300 */
[----:B------:R-:W-:-:S03]  /*32c0*/  IMAD.MOV.U32 R3, RZ, RZ, 0x0 ;  /* 0x00000000ff037424 */ /* 0x000fc600078e00ff */
[----:B------:R-:W-:Y:S01]  /*32d0*/  SEL R15, R2, R15, !P1 ;  /* 0x0000000f020f7207 */ /* 0x000fe20004800000 */
[----:B------:R-:W-:Y:S01]  /*32e0*/  IMAD.MOV.U32 R2, RZ, RZ, R0 ;  /* 0x000000ffff027224 */ /* 0x000fe200078e0000 */
[----:B------:R-:W-:Y:S02]  /*32f0*/  SEL R14, R14, 0xffffffff, P0 ;  /* 0xffffffff0e0e7807 */ /* 0x000fe40000000000 */
[----:B------:R-:W-:Y:S01]  /*3300*/  SEL R15, R15, 0xffffffff, P0 ;  /* 0xffffffff0f0f7807 */ /* 0x000fe20000000000 */
[----:B------:R-:W-:Y:S06]  /*3310*/  RET.REL.NODEC R2 `(_Z30focal_loss_forward_cuda_kernelILb0ELi2EdldfEvPT4_PT1_PKS2_PKT2_PKflllfff) ;  /* 0xffffcce002007950 */ /* 0x000fec0003c3ffff */
        .type           $_Z30focal_loss_forward_cuda_kernelILb0ELi2EdldfEvPT4_PT1_PKS2_PKT2_PKflllfff$__internal_accurate_pow,@function
        .size           $_Z30focal_loss_forward_cuda_kernelILb0ELi2EdldfEvPT4_PT1_PKS2_PKT2_PKflllfff$__internal_accurate_pow,(.L_x_223 - $_Z30focal_loss_forward_cuda_kernelILb0ELi2EdldfEvPT4_PT1_PKS2_PKT2_PKflllfff$__internal_accurate_pow)
$_Z30focal_loss_forward_cuda_kernelILb0ELi2EdldfEvPT4_PT1_PKS2_PKT2_PKflllfff$__internal_accurate_pow:
[----:B------:R-:W-:-:S04]  /*3320*/  SHF.R.U32.HI R61, RZ, 0x14, R39 ;  /* 0x00000014ff3d7819 */ /* 0x000fc80000011627 */
[----:B------:R-:W-:-:S13]  /*3330*/  ISETP.NE.AND P1, PT, R61, RZ, PT ;  /* 0x000000ff3d00720c */ /* 0x000fda0003f25270 */
[----:B------:R-:W0:-:S10]  /*3340*/  @!P1 DMUL R50, R38, 1.80143985094819840000e+16 ;  /* 0x4350000026329828 */ /* 0x000e140000000000 */
[----:B0-----:R-:W-:Y:S01]  /*3350*/  @!P1 IMAD.MOV.U32 R39, RZ, RZ, R51 ;  /* 0x000000ffff279224 */ /* 0x001fe200078e0033 */
[----:B------:R-:W-:Y:S01]  /*3360*/  @!P1 LEA.HI R61, R51, 0xffffffca, RZ, 0xc ;  /* 0xffffffca333d9811 */ /* 0x000fe200078f60ff */
[----:B------:R-:W-:-:S03]  /*3370*/  @!P1 IMAD.MOV.U32 R38, RZ, RZ, R50 ;  /* 0x000000ffff269224 */ /* 0x000fc600078e0032 */
[----:B------:R-:W-:Y:S01]  /*3380*/  LOP3.LUT R39, R39, 0x800fffff, RZ, 0xc0, !PT ;  /* 0x800fffff27277812 */ /* 0x000fe200078ec0ff */
[----:B------:R-:W-:Y:S02]  /*3390*/  IMAD.MOV.U32 R40, RZ, RZ, R38 ;  /* 0x000000ffff287224 */ /* 0x000fe400078e0026 */
[----:B------:R-:W-:Y:S01]  /*33a0*/  IMAD.MOV.U32 R38, RZ, RZ, RZ ;  /* 0x000000ffff267224 */ /* 0x000fe200078e00ff */
[----:B------:R-:W-:-:S04]  /*33b0*/  LOP3.LUT R41, R39, 0x3ff00000, RZ, 0xfc, !PT ;  /* 0x3ff0000027297812 */ /* 0x000fc800078efcff */
[----:B------:R-:W-:-:S13]  /*33c0*/  ISETP.GE.U32.AND P2, PT, R41, 0x3ff6a09f, PT ;  /* 0x3ff6a09f2900780c */ /* 0x000fda0003f46070 */
[----:B------:R-:W-:-:S05]  /*33d0*/  @P2 IADD3 R39, R41, -0x100000, RZ ;  /* 0xfff0000029272810 */ /* 0x000fca0007ffe0ff */
[----:B------:R-:W-:-:S06]  /*33e0*/  @P2 IMAD.MOV.U32 R41, RZ, RZ, R39 ;  /* 0x000000ffff292224 */ /* 0x000fcc00078e0027 */
        /* <DEDUP_REMOVED lines=15> */
[----:B------:R-:W0:-:S04]  /*34e0*/  DFMA R40, R52, R40, c[0x2][0xb0] ;  /* 0x00802c003428762b */ /* 0x000e080000000028 */
[----:B------:R-:W1:-:S04]  /*34f0*/  DMUL R46, R38, R38 ;  /* 0x00000026262e7228 */ /* 0x000e480000000000 */
[----:B0-----:R-:W0:-:S04]  /*3500*/  DFMA R48, R52, R40, c[0x2][0xb8] ;  /* 0x00802e003430762b */ /* 0x001e080000000028 */
[----:B-1----:R-:W-:-:S04]  /*3510*/  DMUL R50, R38, R46 ;  /* 0x0000002e26327228 */ /* 0x002fc80000000000 */
        /* <DEDUP_REMOVED lines=9> */
[----:B------:R-:W0:-:S04]  /*35b0*/  DFMA R52, R38, R38, -R46 ;  /* 0x000000262634722b */ /* 0x000e08000000082e */
[----:B-1----:R-:W-:-:S04]  /*35c0*/  DADD R42, RZ, R42 ;  /* 0x00000000ff2a7229 */ /* 0x002fc8000000002a */
[----:B0-----:R-:W-:-:S04]  /*35d0*/  DFMA R48, R38, R48, R52 ;  /* 0x000000302630722b */ /* 0x001fc80000000034 */
[----:B------:R-:W0:-:S06]  /*35e0*/  DFMA R52, R38, R46, -R50 ;  /* 0x0000002e2634722b */ /* 0x000e0c0000000832 */
        /* <DEDUP_REMOVED lines=11> */
[----:B0-----:R-:W0:-:S04]  /*36a0*/  DADD R40, R38, R42 ;  /* 0x0000000026287229 */ /* 0x001e08000000002a */
[----:B------:R-:W1:-:S04]  /*36b0*/  DADD R46, R46, -R42 ;  /* 0x000000002e2e7229 */ /* 0x000e48000000082a */
[----:B0-----:R-:W0:-:S04]  /*36c0*/  DADD R38, R38, -R40 ;  /* 0x0000000026267229 */ /* 0x001e080000000828 */
[----:B-1----:R-:W-:-:S04]  /*36d0*/  DADD R46, R52, R46 ;  /* 0x00000000342e7229 */ /* 0x002fc8000000002e */
[----:B0-----:R0:W1:Y:S02]  /*36e0*/  DADD R38, R42, R38 ;  /* 0x000000002a267229 */ /* 0x0010640000000026 */
[C---:B0-----:R-:W-:Y:S01]  /*36f0*/  IADD3 R42, R61.reuse, -0x3ff, RZ ;  /* 0xfffffc013d2a7810 */ /* 0x041fe20007ffe0ff */
[----:B------:R-:W-:Y:S01]  /*3700*/  IMAD.MOV.U32 R43, RZ, RZ, 0x43300000 ;  /* 0x43300000ff2b7424 */ /* 0x000fe200078e00ff */
[----:B------:R-:W-:Y:S02]  /*3710*/  @P2 IADD3 R42, R61, -0x3fe, RZ ;  /* 0xfffffc023d2a2810 */ /* 0x000fe40007ffe0ff */
[----:B-1----:R-:W0:Y:S02]  /*3720*/  DADD R46, R46, R38 ;  /* 0x000000002e2e7229 */ /* 0x002e240000000026 */
[----:B------:R-:W-:-:S04]  /*3730*/  LOP3.LUT R42, R42, 0x80000000, RZ, 0x3c, !PT ;  /* 0x800000002a2a7812 */ /* 0x000fc800078e3cff */
[----:B0-----:R-:W0:-:S04]  /*3740*/  DADD R46, R44, R46 ;  /* 0x000000002c2e7229 */ /* 0x001e08000000002e */
[----:B------:R-:W-:-:S04]  /*3750*/  DADD R42, R42, c[0x2][0x90] ;  /* 0x008024002a2a7629 */ /* 0x000fc80000000000 */
[----:B0-----:R-:W0:-:S06]  /*3760*/  DADD R44, R40, R46 ;  /* 0x00000000282c7229 */ /* 0x001e0c000000002e */
[----:B0-----:R-:W0:-:S04]  /*3770*/  DFMA R38, R42, c[0x2][0x98], R44 ;  /* 0x008026002a267a2b */ /* 0x001e08000000002c */
[----:B------:R-:W1:-:S04]  /*3780*/  DADD R48, R40, -R44 ;  /* 0x0000000028307229 */ /* 0x000e48000000082c */
[----:B0-----:R-:W0:-:S04]  /*3790*/  DFMA R40, -R42, c[0x2][0x98], R38 ;  /* 0x008026002a287a2b */ /* 0x001e080000000126 */
[----:B-1----:R-:W-:-:S04]  /*37a0*/  DADD R48, R46, R48 ;  /* 0x000000002e307229 */ /* 0x002fc80000000030 */
[----:B0-----:R0:W1:Y:S02]  /*37b0*/  DADD R40, -R44, R40 ;  /* 0x000000002c287229 */ /* 0x0010640000000128 */
[----:B0-----:R-:W-:-:S04]  /*37c0*/  LOP3.LUT R45, R3, 0xff0fffff, RZ, 0xc0, !PT ;  /* 0xff0fffff032d7812 */ /* 0x001fc800078ec0ff */
[----:B-1----:R0:W1:Y:S02]  /*37d0*/  DADD R48, R48, -R40 ;  /* 0x0000000030307229 */ /* 0x0020640000000828 */
[----:B0-----:R-:W-:-:S04]  /*37e0*/  IMAD.SHL.U32 R40, R3, 0x2, RZ ;  /* 0x0000000203287824 */ /* 0x001fc800078e00ff */
[----:B-1----:R-:W0:Y:S01]  /*37f0*/  DFMA R42, R42, c[0x2][0xa0], R48 ;  /* 0x008028002a2a7a2b */ /* 0x002e220000000030 */
[----:B------:R-:W-:-:S04]  /*3800*/  ISETP.GT.U32.AND P1, PT, R40, -0x2000001, PT ;  /* 0xfdffffff2800780c */ /* 0x000fc80003f24070 */
[----:B------:R-:W-:Y:S01]  /*3810*/  SEL R3, R45, R3, P1 ;  /* 0x000000032d037207 */ /* 0x000fe20000800000 */
[----:B0-----:R-:W0:-:S06]  /*3820*/  DADD R40, R38, R42 ;  /* 0x0000000026287229 */ /* 0x001e0c000000002a */
[----:B0-----:R-:W0:-:S04]  /*3830*/  DADD R38, R38, -R40 ;  /* 0x0000000026267229 */ /* 0x001e080000000828 */
[----:B------:R-:W1:-:S04]  /*3840*/  DMUL R46, R40, R2 ;  /* 0x00000002282e7228 */ /* 0x000e480000000000 */
[----:B0-----:R0:W-:Y:S02]  /*3850*/  DADD R38, R42, R38 ;  /* 0x000000002a267229 */ /* 0x0011e40000000026 */
[----:B0-----:R-:W-:Y:S02]  /*3860*/  IMAD.MOV.U32 R42, RZ, RZ, 0x652b82fe ;  /* 0x652b82feff2a7424 */ /* 0x001fe400078e00ff */
[----:B-1----:R-:W0:Y:S01]  /*3870*/  DFMA R44, R40, R2, -R46 ;  /* 0x00000002282c722b */ /* 0x002e22000000082e */
[----:B------:R-:W-:-:S05]  /*3880*/  IMAD.MOV.U32 R43, RZ, RZ, 0x3ff71547 ;  /* 0x3ff71547ff2b7424 */ /* 0x000fca00078e00ff */
[----:B0-----:R0:W1:Y:S02]  /*3890*/  DFMA R44, R38, R2, R44 ;  /* 0x00000002262c722b */ /* 0x001064000000002c */
[----:B0-----:R-:W-:Y:S02]  /*38a0*/  IMAD.MOV.U32 R2, RZ, RZ, 0x69ce2bdf ;  /* 0x69ce2bdfff027424 */ /* 0x001fe400078e00ff */
[----:B------:R-:W-:Y:S02]  /*38b0*/  IMAD.MOV.U32 R3, RZ, RZ, 0x3e5ade15 ;  /* 0x3e5ade15ff037424 */ /* 0x000fe400078e00ff */
[----:B-1----:R-:W0:-:S06]  /*38c0*/  DADD R38, R46, R44 ;  /* 0x000000002e267229 */ /* 0x002e0c000000002c */
[----:B0-----:R-:W0:-:S04]  /*38d0*/  DFMA R42, R38, R42, 6.75539944105574400000e+15 ;  /* 0x43380000262a742b */ /* 0x001e08000000002a */
[----:B------:R-:W-:Y:S02]  /*38e0*/  FSETP.GEU.FTZ.AND P1, PT, |R39|, 4.1917929649353027344, PT ;  /* 0x4086232b2700780b */ /* 0x000fe40003f3e200 */
[----:B0-----:R-:W0:-:S06]  /*38f0*/  DADD R48, R42, -6.75539944105574400000e+15 ;  /* 0xc33800002a307429 */ /* 0x001e0c0000000000 */
[----:B0-----:R-:W0:-:S06]  /*3900*/  DFMA R40, R48, c[0x2][0x0], R38 ;  /* 0x0080000030287a2b */ /* 0x001e0c0000000026 */
[----:B0-----:R-:W0:-:S06]  /*3910*/  DFMA R40, R48, c[0x2][0x8], R40 ;  /* 0x0080020030287a2b */ /* 0x001e0c0000000028 */
        /* <DEDUP_REMOVED lines=26> */
.L_x_211:
[----:B-1----:R-:W-:Y:S01]  /*3ac0*/  DSETP.NEU.AND P1, PT, |R40|, +INF , PT ;  /* 0x7ff000002800742a */ /* 0x002fe20003f2d200 */
[----:B0-----:R-:W-:Y:S02]  /*3ad0*/  IMAD.MOV.U32 R2, RZ, RZ, R62 ;  /* 0x000000ffff027224 */ /* 0x001fe400078e003e */
[----:B------:R-:W-:Y:S01]  /*3ae0*/  IMAD.MOV.U32 R3, RZ, RZ, 0x0 ;  /* 0x00000000ff037424 */ /* 0x000fe200078e00ff */
[----:B------:R-:W0:-:S06]  /*3af0*/  DADD R38, R46, -R38 ;  /* 0x000000002e267229 */ /* 0x000e0c0000000826 */
[----:B0-----:R-:W0:-:S06]  /*3b00*/  DADD R38, R44, R38 ;  /* 0x000000002c267229 */ /* 0x001e0c0000000026 */
[----:B0-----:R0:W1:Y:S01]  /*3b10*/  @P1 DFMA R40, R38, R40, R40 ;  /* 0x000000282628122b */ /* 0x0010620000000028 */
[----:B------:R-:W-:Y:S10]  /*3b20*/  RET.REL.NODEC R2 `(_Z30focal_loss_forward_cuda_kernelILb0ELi2EdldfEvPT4_PT1_PKS2_PKT2_PKflllfff) ;  /* 0xffffc4d002007950 */ /* 0x000ff40003c3ffff */
.L_x_212:
        /* <DEDUP_REMOVED lines=13> */
.L_x_223:


//--------------------- .nv.shared._Z31focal_loss_backward_cuda_kernelILi8EN3c104HalfEffEvPT0_PKT2_PKfm --------------------------
	.section	.nv.shared._Z31focal_loss_backward_cuda_kernelILi8EN3c104HalfEffEvPT0_PKT2_PKfm,"aw",@nobits
	.sectionflags	@""
	.align	16


//--------------------- .nv.global                --------------------------
	.section	.nv.global,"aw",@nobits
.nv.global:
	.type		_ZN56_INTERNAL_4ee2d566_25_focal_loss_cuda_kernel_cu_665b2e694cuda3std3__48in_placeE,@object
	.size		_ZN56_INTERNAL_4ee2d566_25_focal_loss_cuda_kernel_cu_665b2e694cuda3std3__48in_placeE,(_ZN56_INTERNAL_4ee2d566_25_focal_loss_cuda_kernel_cu_665b2e694cuda3std6ranges3__45__cpo8distanceE - _ZN56_INTERNAL_4ee2d566_25_focal_loss_cuda_kernel_cu_665b2e694cuda3std3__48in_placeE)
_ZN56_INTERNAL_4ee2d566_25_focal_loss_cuda_kernel_cu_665b2e694cuda3std3__48in_placeE:
	.zero		1
	.type		_ZN56_INTERNAL_4ee2d566_25_focal_loss_cuda_kernel_cu_665b2e694cuda3std6ranges3__45__cpo8distanceE,@object
	.size		_ZN56_INTERNAL_4ee2d566_25_focal_loss_cuda_kernel_cu_665b2e694cuda3std6ranges3__45__cpo8distanceE,(_ZN56_INTERNAL_4ee2d566_25_focal_loss_cuda_kernel_cu_665b2e694cuda3std3__45__cpo6cbeginE - _ZN56_INTERNAL_4ee2d566_25_focal_loss_cuda_kernel_cu_665b2e694cuda3std6ranges3__45__cpo8distanceE)
_ZN56_INTERNAL_4ee2d566_25_focal_loss_cuda_kernel_cu_665b2e694cuda3std6ranges3__45__cpo8distanceE:
	.zero		1
	.type		_ZN56_INTERNAL_4ee2d566_25_focal_loss_cuda_kernel_cu_665b2e694cuda3std3__45__cpo6cbeginE,@object
	.size		_ZN56_INTERNAL_4ee2d566_25_focal_loss_cuda_kernel_cu_665b2e694cuda3std3__45__cpo6cbeginE,(_ZN56_INTERNAL_4ee2d566_25_focal_loss_cuda_kernel_cu_665b2e694cuda3std6ranges3__45__cpo7advanceE - _ZN56_INTERNAL_4ee2d566_25_focal_loss_cuda_kernel_cu_665b2e694cuda3std3__45__cpo6cbeginE)
_ZN56_INTERNAL_4ee2d566_25_focal_loss_cuda_kernel_cu_665b2e694cuda3std3__45__cpo6cbeginE:
	.zero		1
	.type		_ZN56_INTERNAL_4ee2d566_25_focal_loss_cuda_kernel_cu_665b2e694cuda3std6ranges3__45__cpo7advanceE,@object
	.size		_ZN56_INTERNAL_4ee2d566_25_focal_loss_cuda_kernel_cu_665b2e694cuda3std6ranges3__45__cpo7advanceE,(_ZN56_INTERNAL_4ee2d566_25_focal_loss_cuda_kernel_cu_665b2e694cuda3std3__45__cpo7crbeginE - _ZN56_INTERNAL_4ee2d566_25_focal_loss_cuda_kernel_cu_665b2e694cuda3std6ranges3__45__cpo7advanceE)
_ZN56_INTERNAL_4ee2d566_25_focal_loss_cuda_kernel_cu_665b2e694cuda3std6ranges3__45__cpo7advanceE:
	.zero		1
	.type		_ZN56_INTERNAL_4ee2d566_25_focal_loss_cuda_kernel_cu_665b2e694cuda3std3__45__cpo7crbeginE,@object
	.size		_ZN56_INTERNAL_4ee2d566_25_focal_loss_cuda_kernel_cu_665b2e694cuda3std3__45__cpo7crbeginE,(_ZN56_INTERNAL_4ee2d566_25_focal_loss_cuda_kernel_cu_665b2e694cuda3std6ranges3__45__cpo4dataE - _ZN56_INTERNAL_4ee2d566_25_focal_loss_cuda_kernel_cu_665b2e694cuda3std3__45__cpo7crbeginE)
_ZN56_INTERNAL_4ee2d566_25_focal_loss_cuda_kernel_cu_665b2e694cuda3std3__45__cpo7crbeginE:
	.zero		1
	.type		_ZN56_INTERNAL_4ee2d566_25_focal_loss_cuda_kernel_cu_665b2e694cuda3std6ranges3__45__cpo4dataE,@object
	.size		_ZN56_INTERNAL_4ee2d566_25_focal_loss_cuda_kernel_cu_665b2e694cuda3std6ranges3__45__cpo4dataE,(_ZN56_INTERNAL_4ee2d566_25_focal_loss_cuda_kernel_cu_665b2e694cuda3std6ranges3__45__cpo5beginE - _ZN56_INTERNAL_4ee2d566_25_focal_loss_cuda_kernel_cu_665b2e694cuda3std6ranges3__45__cpo4dataE)
_ZN56_INTERNAL_4ee2d566_25_focal_loss_cuda_kernel_cu_665b2e694cuda3std6ranges3__45__cpo4dataE:
	.zero		1
	.type		_ZN56_INTERNAL_4ee2d566_25_focal_loss_cuda_kernel_cu_665b2e694cuda3std6ranges3__45__cpo5beginE,@object
	.size		_ZN56_INTERNAL_4ee2d566_25_focal_loss_cuda_kernel_cu_665b2e694cuda3std6ranges3__45__cpo5beginE,(_ZN56_INTERNAL_4ee2d566_25_focal_loss_cuda_kernel_cu_665b2e694cuda3std3__458_GLOBAL__N__4ee2d566_25_focal_loss_cuda_kernel_cu_665b2e696ignoreE - _ZN56_INTERNAL_4ee2d566_25_focal_loss_cuda_kernel_cu_665b2e694cuda3std6ranges3__45__cpo5beginE)
_ZN56_INTERNAL_4ee2d566_25_focal_loss_cuda_kernel_cu_665b2e694cuda3std6ranges3__45__cpo5beginE:
	.zero		1
	.type		_ZN56_INTERNAL_4ee2d566_25_focal_loss_cuda_kernel_cu_665b2e694cuda3std3__458_GLOBAL__N__4ee2d566_25_focal_loss_cuda_kernel_cu_665b2e696ignoreE,@object
	.size		_ZN56_INTERNAL_4ee2d566_25_focal_loss_cuda_kernel_cu_665b2e694cuda3std3__458_GLOBAL__N__4ee2d566_25_focal_loss_cuda_kernel_cu_665b2e696ignoreE,(_ZN56_INTERNAL_4ee2d566_25_focal_loss_cuda_kernel_cu_665b2e694cuda3std6ranges3__45__cpo4sizeE - _ZN56_INTERNAL_4ee2d566_25_focal_loss_cuda_kernel_cu_665b2e694cuda3std3__458_GLOBAL__N__4ee2d566_25_focal_loss_cuda_kernel_cu_665b2e696ignoreE)
_ZN56_INTERNAL_4ee2d566_25_focal_loss_cuda_kernel_cu_665b2e694cuda3std3__458_GLOBAL__N__4ee2d566_25_focal_loss_cuda_kernel_cu_665b2e696ignoreE:
	.zero		1
	.type		_ZN56_INTERNAL_4ee2d566_25_focal_loss_cuda_kernel_cu_665b2e694cuda3std6ranges3__45__cpo4sizeE,@object
	.size		_ZN56_INTERNAL_4ee2d566_25_focal_loss_cuda_kernel_cu_665b2e694cuda3std6ranges3__45__cpo4sizeE,(_ZN56_INTERNAL_4ee2d566_25_focal_loss_cuda_kernel_cu_665b2e694cuda3std3__45__cpo5beginE - _ZN56_INTERNAL_4ee2d566_25_focal_loss_cuda_kernel_cu_665b2e694cuda3std6ranges3__45__cpo4sizeE)
_ZN56_INTERNAL_4ee2d566_25_focal_loss_cuda_kernel_cu_665b2e694cuda3std6ranges3__45__cpo4sizeE:
	.zero		1
	.type		_ZN56_INTERNAL_4ee2d566_25_focal_loss_cuda_kernel_cu_665b2e694cuda3std3__45__cpo5beginE,@object
	.size		_ZN56_INTERNAL_4ee2d566_25_focal_loss_cuda_kernel_cu_665b2e694cuda3std3__45__cpo5beginE,(_ZN56_INTERNAL_4ee2d566_25_focal_loss_cuda_kernel_cu_665b2e694cuda3std6ranges3__45__cpo6cbeginE - _ZN56_INTERNAL_4ee2d566_25_focal_loss_cuda_kernel_cu_665b2e694cuda3std3__45__cpo5beginE)
_ZN56_INTERNAL_4ee2d566_25_focal_loss_cuda_kernel_cu_665b2e694cuda3std3__45__cpo5beginE:
	.zero		1
	.type		_ZN56_INTERNAL_4ee2d566_25_focal_loss_cuda_kernel_cu_665b2e694cuda3std6ranges3__45__cpo6cbeginE,@object
	.size		_ZN56_INTERNAL_4ee2d566_25_focal_loss_cuda_kernel_cu_665b2e694cuda3std6ranges3__45__cpo6cbeginE,(_ZN56_INTERNAL_4ee2d566_25_focal_loss_cuda_kernel_cu_665b2e694cuda3std3__45__cpo6rbeginE - _ZN56_INTERNAL_4ee2d566_25_focal_loss_cuda_kernel_cu_665b2e694cuda3std6ranges3__45__cpo6cbeginE)
_ZN56_INTERNAL_4ee2d566_25_focal_loss_cuda_kernel_cu_665b2e694cuda3std6ranges3__45__cpo6cbeginE:
	.zero		1
	.type		_ZN56_INTERNAL_4ee2d566_25_focal_loss_cuda_kernel_cu_665b2e694cuda3std3__45__cpo6rbeginE,@object
	.size		_ZN56_INTERNAL_4ee2d566_25_focal_loss_cuda_kernel_cu_665b2e694cuda3std3__45__cpo6rbeginE,(_ZN56_INTERNAL_4ee2d566_25_focal_loss_cuda_kernel_cu_665b2e694cuda3std6ranges3__45__cpo4nextE - _ZN56_INTERNAL_4ee2d566_25_focal_loss_cuda_kernel_cu_665b2e694cuda3std3__45__cpo6rbeginE)
_ZN56_INTERNAL_4ee2d566_25_focal_loss_cuda_kernel_cu_665b2e694cuda3std3__45__cpo6rbeginE:
	.zero		1
	.type		_ZN56_INTERNAL_4ee2d566_25_focal_loss_cuda_kernel_cu_665b2e694cuda3std6ranges3__45__cpo4nextE,@object
	.size		_ZN56_INTERNAL_4ee2d566_25_focal_loss_cuda_kernel_cu_665b2e694cuda3std6ranges3__45__cpo4nextE,(_ZN56_INTERNAL_4ee2d566_25_focal_loss_cuda_kernel_cu_665b2e694cuda3std6ranges3__45__cpo4swapE - _ZN56_INTERNAL_4ee2d566_25_focal_loss_cuda_kernel_cu_665b2e694cuda3std6ranges3__45__cpo4nextE)
_ZN56_INTERNAL_4ee2d566_25_focal_loss_cuda_kernel_cu_665b2e694cuda3std6ranges3__45__cpo4nextE:
	.zero		1
	.type		_ZN56_INTERNAL_4ee2d566_25_focal_loss_cuda_kernel_cu_665b2e694cuda3std6ranges3__45__cpo4swapE,@object
	.size		_ZN56_INTERNAL_4ee2d566_25_focal_loss_cuda_kernel_cu_665b2e694cuda3std6ranges3__45__cpo4swapE,(_ZN56_INTERNAL_4ee2d566_25_focal_loss_cuda_kernel_cu_665b2e694cuda3std3__420unreachable_sentinelE - _ZN56_INTERNAL_4ee2d566_25_focal_loss_cuda_kernel_cu_665b2e694cuda3std6ranges3__45__cpo4swapE)
_ZN56_INTERNAL_4ee2d566_25_focal_loss_cuda_kernel_cu_665b2e694cuda3std6ranges3__45__cpo4swapE:
	.zero		1
	.type		_ZN56_INTERNAL_4ee2d566_25_focal_loss_cuda_kernel_cu_665b2e694cuda3std3__420unreachable_sentinelE,@object
	.size		_ZN56_INTERNAL_4ee2d566_25_focal_loss_cuda_kernel_cu_665b2e694cuda3std3__420unreachable_sentinelE,(_ZN56_INTERNAL_4ee2d566_25_focal_loss_cuda_kernel_cu_665b2e696thrust23THRUST_300001_SM_800_NS6system6detail10sequential3seqE - _ZN56_INTERNAL_4ee2d566_25_focal_loss_cuda_kernel_cu_665b2e694cuda3std3__420unreachable_sentinelE)
_ZN56_INTERNAL_4ee2d566_25_focal_loss_cuda_kernel_cu_665b2e694cuda3std3__420unreachable_sentinelE:
	.zero		1
	.type		_ZN56_INTERNAL_4ee2d566_25_focal_loss_cuda_kernel_cu_665b2e696thrust23THRUST_300001_SM_800_NS6system6detail10sequential3seqE,@object
	.size		_ZN56_INTERNAL_4ee2d566_25_focal_loss_cuda_kernel_cu_665b2e696thrust23THRUST_300001_SM_800_NS6system6detail10sequential3seqE,(_ZN56_INTERNAL_4ee2d566_25_focal_loss_cuda_kernel_cu_665b2e694cuda3std3__45__cpo4cendE - _ZN56_INTERNAL_4ee2d566_25_focal_loss_cuda_kernel_cu_665b2e696thrust23THRUST_300001_SM_800_NS6system6detail10sequential3seqE)
_ZN56_INTERNAL_4ee2d566_25_focal_loss_cuda_kernel_cu_665b2e696thrust23THRUST_300001_SM_800_NS6system6detail10sequential3seqE:
	.zero		1
	.type		_ZN56_INTERNAL_4ee2d566_25_focal_loss_cuda_kernel_cu_665b2e694cuda3std3__45__cpo4cendE,@object
	.size		_ZN56_INTERNAL_4ee2d566_25_focal_loss_cuda_kernel_cu_665b2e694cuda3std3__45__cpo4cendE,(_ZN56_INTERNAL_4ee2d566_25_focal_loss_cuda_kernel_cu_665b2e694cuda3std6ranges3__45__cpo9iter_swapE - _ZN56_INTERNAL_4ee2d566_25_focal_loss_cuda_kernel_cu_665b2e694cuda3std3__45__cpo4cendE)
_ZN56_INTERNAL_4ee2d566_25_focal_loss_cuda_kernel_cu_665b2e694cuda3std3__45__cpo4cendE:
	.zero		1
	.type		_ZN56_INTERNAL_4ee2d566_25_focal_loss_cuda_kernel_cu_665b2e694cuda3std6ranges3__45__cpo9iter_swapE,@object
	.size		_ZN56_INTERNAL_4ee2d566_25_focal_loss_cuda_kernel_cu_665b2e694cuda3std6ranges3__45__cpo9iter_swapE,(_ZN56_INTERNAL_4ee2d566_25_focal_loss_cuda_kernel_cu_665b2e694cuda3std3__45__cpo5crendE - _ZN56_INTERNAL_4ee2d566_25_focal_loss_cuda_kernel_cu_665b2e694cuda3std6ranges3__45__cpo9iter_swapE)
_ZN56_INTERNAL_4ee2d566_25_focal_loss_cuda_kernel_cu_665b2e694cuda3std6ranges3__45__cpo9iter_swapE:
	.zero		1
	.type		_ZN56_INTERNAL_4ee2d566_25_focal_loss_cuda_kernel_cu_665b2e694cuda3std3__45__cpo5crendE,@object
	.size		_ZN56_INTERNAL_4ee2d566_25_focal_loss_cuda_kernel_cu_665b2e694cuda3std3__45__cpo5crendE,(_ZN56_INTERNAL_4ee2d566_25_focal_loss_cuda_kernel_cu_665b2e694cuda3std6ranges3__45__cpo5cdataE - _ZN56_INTERNAL_4ee2d566_25_focal_loss_cuda_kernel_cu_665b2e694cuda3std3__45__cpo5crendE)
_ZN56_INTERNAL_4ee2d566_25_focal_loss_cuda_kernel_cu_665b2e694cuda3std3__45__cpo5crendE:
	.zero		1
	.type		_ZN56_INTERNAL_4ee2d566_25_focal_loss_cuda_kernel_cu_665b2e694cuda3std6ranges3__45__cpo5cdataE,@object
	.size		_ZN56_INTERNAL_4ee2d566_25_focal_loss_cuda_kernel_cu_665b2e694cuda3std6ranges3__45__cpo5cdataE,(_ZN56_INTERNAL_4ee2d566_25_focal_loss_cuda_kernel_cu_665b2e694cuda3std6ranges3__45__cpo3endE - _ZN56_INTERNAL_4ee2d566_25_focal_loss_cuda_kernel_cu_665b2e694cuda3std6ranges3__45__cpo5cdataE)
_ZN56_INTERNAL_4ee2d566_25_focal_loss_cuda_kernel_cu_665b2e694cuda3std6ranges3__45__cpo5cdataE:
	.zero		1
	.type		_ZN56_INTERNAL_4ee2d566_25_focal_loss_cuda_kernel_cu_665b2e694cuda3std6ranges3__45__cpo3endE,@object
	.size		_ZN56_INTERNAL_4ee2d566_25_focal_loss_cuda_kernel_cu_665b2e694cuda3std6ranges3__45__cpo3endE,(_ZN56_INTERNAL_4ee2d566_25_focal_loss_cuda_kernel_cu_665b2e694cuda3std3__419piecewise_constructE - _ZN56_INTERNAL_4ee2d566_25_focal_loss_cuda_kernel_cu_665b2e694cuda3std6ranges3__45__cpo3endE)
_ZN56_INTERNAL_4ee2d566_25_focal_loss_cuda_kernel_cu_665b2e694cuda3std6ranges3__45__cpo3endE:
	.zero		1
	.type		_ZN56_INTERNAL_4ee2d566_25_focal_loss_cuda_kernel_cu_665b2e694cuda3std3__419piecewise_constructE,@object
	.size		_ZN56_INTERNAL_4ee2d566_25_focal_loss_cuda_kernel_cu_665b2e694cuda3std3__419piecewise_constructE,(_ZN56_INTERNAL_4ee2d566_25_focal_loss_cuda_kernel_cu_665b2e694cuda3std6ranges3__45__cpo5ssizeE - _ZN56_INTERNAL_4ee2d566_25_focal_loss_cuda_kernel_cu_665b2e694cuda3std3__419piecewise_constructE)
_ZN56_INTERNAL_4ee2d566_25_focal_loss_cuda_kernel_cu_665b2e694cuda3std3__419piecewise_constructE:
	.zero		1
	.type		_ZN56_INTERNAL_4ee2d566_25_focal_loss_cuda_kernel_cu_665b2e694cuda3std6ranges3__45__cpo5ssizeE,@object
	.size		_ZN56_INTERNAL_4ee2d566_25_focal_loss_cuda_kernel_cu_665b2e694cuda3std6ranges3__45__cpo5ssizeE,(_ZN56_INTERNAL_4ee2d566_25_focal_loss_cuda_kernel_cu_665b2e694cuda3std3__45__cpo3endE - _ZN56_INTERNAL_4ee2d566_25_focal_loss_cuda_kernel_cu_665b2e694cuda3std6ranges3__45__cpo5ssizeE)
_ZN56_INTERNAL_4ee2d566_25_focal_loss_cuda_kernel_cu_665b2e694cuda3std6ranges3__45__cpo5ssizeE:
	.zero		1
	.type		_ZN56_INTERNAL_4ee2d566_25_focal_loss_cuda_kernel_cu_665b2e694cuda3std3__45__cpo3endE,@object
	.size		_ZN56_INTERNAL_4ee2d566_25_focal_loss_cuda_kernel_cu_665b2e694cuda3std3__45__cpo3endE,(_ZN56_INTERNAL_4ee2d566_25_focal_loss_cuda_kernel_cu_665b2e694cuda3std6ranges3__45__cpo4cendE - _ZN56_INTERNAL_4ee2d566_25_focal_loss_cuda_kernel_cu_665b2e694cuda3std3__45__cpo3endE)
_ZN56_INTERNAL_4ee2d566_25_focal_loss_cuda_kernel_cu_665b2e694cuda3std3__45__cpo3endE:
	.zero		1
	.type		_ZN56_INTERNAL_4ee2d566_25_focal_loss_cuda_kernel_cu_665b2e694cuda3std6ranges3__45__cpo4cendE,@object
	.size		_ZN56_INTERNAL_4ee2d566_25_focal_loss_cuda_kernel_cu_665b2e694cuda3std6ranges3__45__cpo4cendE,(_ZN56_INTERNAL_4ee2d566_25_focal_loss_cuda_kernel_cu_665b2e694cuda3std3__45__cpo4rendE - _ZN56_INTERNAL_4ee2d566_25_focal_loss_cuda_kernel_cu_665b2e694cuda3std6ranges3__45__cpo4cendE)
_ZN56_INTERNAL_4ee2d566_25_focal_loss_cuda_kernel_cu_665b2e694cuda3std6ranges3__45__cpo4cendE:
	.zero		1
	.type		_ZN56_INTERNAL_4ee2d566_25_focal_loss_cuda_kernel_cu_665b2e694cuda3std3__45__cpo4rendE,@object
	.size		_ZN56_INTERNAL_4ee2d566_25_focal_loss_cuda_kernel_cu_665b2e694cuda3std3__45__cpo4rendE,(_ZN56_INTERNAL_4ee2d566_25_focal_loss_cuda_kernel_cu_665b2e694cuda3std6ranges3__45__cpo4prevE - _ZN56_INTERNAL_4ee2d566_25_focal_loss_cuda_kernel_cu_665b2e694cuda3std3__45__cpo4rendE)
_ZN56_INTERNAL_4ee2d566_25_focal_loss_cuda_kernel_cu_665b2e694cuda3std3__45__cpo4rendE:
	.zero		1
	.type		_ZN56_INTERNAL_4ee2d566_25_focal_loss_cuda_kernel_cu_665b2e694cuda3std6ranges3__45__cpo4prevE,@object
	.size		_ZN56_INTERNAL_4ee2d566_25_focal_loss_cuda_kernel_cu_665b2e694cuda3std6ranges3__45__cpo4prevE,(_ZN56_INTERNAL_4ee2d566_25_focal_loss_cuda_kernel_cu_665b2e694cuda3std6ranges3__45__cpo9iter_moveE - _ZN56_INTERNAL_4ee2d566_25_focal_loss_cuda_kernel_cu_665b2e694cuda3std6ranges3__45__cpo4prevE)
_ZN56_INTERNAL_4ee2d566_25_focal_loss_cuda_kernel_cu_665b2e694cuda3std6ranges3__45__cpo4prevE:
	.zero		1
	.type		_ZN56_INTERNAL_4ee2d566_25_focal_loss_cuda_kernel_cu_665b2e694cuda3std6ranges3__45__cpo9iter_moveE,@object
	.size		_ZN56_INTERNAL_4ee2d566_25_focal_loss_cuda_kernel_cu_665b2e694cuda3std6ranges3__45__cpo9iter_moveE,(.L_13 - _ZN56_INTERNAL_4ee2d566_25_focal_loss_cuda_kernel_cu_665b2e694cuda3std6ranges3__45__cpo9iter_moveE)
_ZN56_INTERNAL_4ee2d566_25_focal_loss_cuda_kernel_cu_665b2e694cuda3std6ranges3__45__cpo9iter_moveE:
	.zero		1
.L_13:


//--------------------- .nv.shared._Z31focal_loss_backward_cuda_kernelILi4EfffEvPT0_PKT2_PKfm --------------------------
	.section	.nv.shared._Z31focal_loss_backward_cuda_kernelILi4EfffEvPT0_PKT2_PKfm,"aw",@nobits
	.sectionflags	@""
	.align	16


//--------------------- .nv.shared._Z31focal_loss_backward_cuda_kernelILi2EddfEvPT0_PKT2_PKfm --------------------------
	.section	.nv.shared._Z31focal_loss_backward_cuda_kernelILi2EddfEvPT0_PKT2_PKfm,"aw",@nobits
	.sectionflags	@""
	.align	16


//--------------------- .nv.shared._Z30focal_loss_forward_cuda_kernelILb1ELi8EN3c104HalfElffEvPT4_PT1_PKS4_PKT2_PKflllfff --------------------------
	.section	.nv.shared._Z30focal_loss_forward_cuda_kernelILb1ELi8EN3c104HalfElffEvPT4_PT1_PKS4_PKT2_PKflllfff,"aw",@nobits
	.sectionflags	@""
	.align	16


//--------------------- .nv.shared._Z30focal_loss_forward_cuda_kernelILb1ELi4EflffEvPT4_PT1_PKS2_PKT2_PKflllfff --------------------------
	.section	.nv.shared._Z30focal_loss_forward_cuda_kernelILb1ELi4EflffEvPT4_PT1_PKS2_PKT2_PKflllfff,"aw",@nobits
	.sectionflags	@""
	.align	16


//--------------------- .nv.shared._Z30focal_loss_forward_cuda_kernelILb1ELi2EdldfEvPT4_PT1_PKS2_PKT2_PKflllfff --------------------------
	.section	.nv.shared._Z30focal_loss_forward_cuda_kernelILb1ELi2EdldfEvPT4_PT1_PKS2_PKT2_PKflllfff,"aw",@nobits
	.sectionflags	@""
	.align	16


//--------------------- .nv.shared._Z30focal_loss_forward_cuda_kernelILb0ELi8EN3c104HalfElffEvPT4_PT1_PKS4_PKT2_PKflllfff --------------------------
	.section	.nv.shared._Z30focal_loss_forward_cuda_kernelILb0ELi8EN3c104HalfElffEvPT4_PT1_PKS4_PKT2_PKflllfff,"aw",@nobits
	.sectionflags	@""
	.align	16


//--------------------- .nv.shared._Z30focal_loss_forward_cuda_kernelILb0ELi4EflffEvPT4_PT1_PKS2_PKT2_PKflllfff --------------------------
	.section	.nv.shared._Z30focal_loss_forward_cuda_kernelILb0ELi4EflffEvPT4_PT1_PKS2_PKT2_PKflllfff,"aw",@nobits
	.sectionflags	@""
	.align	16


//--------------------- .nv.shared._Z30focal_loss_forward_cuda_kernelILb0ELi2EdldfEvPT4_PT1_PKS2_PKT2_PKflllfff --------------------------
	.section	.nv.shared._Z30focal_loss_forward_cuda_kernelILb0ELi2EdldfEvPT4_PT1_PKS2_PKT2_PKflllfff,"aw",@nobits
	.sectionflags	@""
	.align	16
